def attn_fwd(
    Q,
    K,
    V,
    Out,
    Lse,
    sm_scale,
    stride_qz,
    stride_qh,
    stride_qm,
    stride_qk,
    stride_kz,
    stride_kh,
    stride_kn,
    stride_kk,
    stride_vz,
    stride_vh,
    stride_vn,
    stride_vk,
    stride_oz,
    stride_oh,
    stride_om,
    stride_ok,
    seqlen_q,
    seqlen_k,
    BLOCK_M: tl.constexpr,
    BLOCK_N: tl.constexpr,
    HEAD_DIM: tl.constexpr,
    CAUSAL: tl.constexpr,
):
    start_m = tl.program_id(0)
    off_hz = tl.program_id(1)
    q_off = off_hz * stride_qh
    k_off = off_hz * stride_kh
    v_off = off_hz * stride_vh
    offs_m = start_m * BLOCK_M + tl.arange(0, BLOCK_M)
    offs_d = tl.arange(0, HEAD_DIM)
    offs_n = tl.arange(0, BLOCK_N)
    q_ptrs = Q + q_off + offs_m[:, None] * stride_qm + offs_d[None, :] * stride_qk
    k_ptrs = K + k_off + offs_d[:, None] * stride_kk + offs_n[None, :] * stride_kn
    v_ptrs = V + v_off + offs_n[:, None] * stride_vn + offs_d[None, :] * stride_vk
    m_i = tl.full([BLOCK_M], float("-inf"), dtype=tl.float32)
    l_i = tl.zeros([BLOCK_M], dtype=tl.float32) + 1.0
    acc = tl.zeros([BLOCK_M, HEAD_DIM], dtype=tl.float32)
    q = tl.load(q_ptrs)
    acc, l_i, m_i = _attn_fwd_inner(
        acc,
        l_i,
        m_i,
        q,
        k_ptrs,
        v_ptrs,
        sm_scale,
        stride_kn,
        stride_vn,
        start_m,
        seqlen_k,
        BLOCK_M,
        BLOCK_N,
        HEAD_DIM,
        CAUSAL,
    )
    acc = acc / l_i[:, None]
    lse = m_i + tl.math.log2(l_i) / 1.4426950408889634
    o_ptrs = (
        Out
        + off_hz * stride_oh
        + offs_m[:, None] * stride_om
        + offs_d[None, :] * stride_ok
    )
    tl.store(o_ptrs, acc.to(Out.dtype.element_ty))
    tl.store(Lse + off_hz * seqlen_q + offs_m, lse)

# config = {"BLOCK_M": 256, "BLOCK_N": 16, "HEAD_DIM": 256, "arch": "sm_80", "causal": false, "dtype": "bf16", "num_stages": 3, "num_warps": 8}
# arch = sm_80


// ===== COMPILED SASS (sm_80) =====

	.target	sm_80

	.elftype	@"ET_EXEC"


//--------------------- .note.nv.tkinfo           --------------------------
	.section	.note.nv.tkinfo,"",@"SHT_NOTE"
	.sectionflags	@"SHF_NOTE_NV_TKINFO"
	.tkinfo
        /*0018*/ 	.word	0x00000002
        /*0030*/ 	.string	""
        /*0030*/ 	.string	"ptxas"
        /*0030*/ 	.string	"Cuda compilation tools, release 13.0, V13.0.88"
        /*0030*/ 	.string	"Build cuda_13.0.r13.0/compiler.36424714_0"
        /*0030*/ 	.string	"-v  -suppress-debug-info  -lineinfo  -arch sm_80 "



//--------------------- .note.nv.cuinfo           --------------------------
	.section	.note.nv.cuinfo,"",@"SHT_NOTE"
	.sectionflags	@"SHF_NOTE_NV_CUINFO"
        /*0018*/ 	.short	0x0002
        /*001a*/ 	.short	0x0050
        /*001c*/ 	.short	0x0082
	.zero		2


//--------------------- .nv.info                  --------------------------
	.section	.nv.info,"",@"SHT_CUDA_INFO"
	.align	4


	//----- nvinfo : EIATTR_REGCOUNT
	.align		4
        /*0000*/ 	.byte	0x04, 0x2f
        /*0002*/ 	.short	(.L_2 - .L_1)
	.align		4
.L_1:
        /*0004*/ 	.word	index@(attn_fwd)
        /*0008*/ 	.word	0x000000ff


	//----- nvinfo : EIATTR_FRAME_SIZE
	.align		4
.L_2:
        /*000c*/ 	.byte	0x04, 0x11
        /*000e*/ 	.short	(.L_4 - .L_3)
	.align		4
.L_3:
        /*0010*/ 	.word	index@(attn_fwd)
        /*0014*/ 	.word	0x00000240


	//----- nvinfo : EIATTR_MIN_STACK_SIZE
	.align		4
.L_4:
        /*0018*/ 	.byte	0x04, 0x12
        /*001a*/ 	.short	(.L_6 - .L_5)
	.align		4
.L_5:
        /*001c*/ 	.word	index@(attn_fwd)
        /*0020*/ 	.word	0x00000240
.L_6:


//--------------------- .nv.info.attn_fwd         --------------------------
	.section	.nv.info.attn_fwd,"",@"SHT_CUDA_INFO"
	.sectionflags	@""
	.align	4


	//----- nvinfo : EIATTR_CUDA_API_VERSION
	.align		4
        /*0000*/ 	.byte	0x04, 0x37
        /*0002*/ 	.short	(.L_8 - .L_7)
.L_7:
        /*0004*/ 	.word	0x00000082


	//----- nvinfo : EIATTR_SW2861232_WAR
	.align		4
.L_8:
        /*0008*/ 	.byte	0x01, 0x35
	.zero		2


	//----- nvinfo : EIATTR_PARAM_CBANK
	.align		4
        /*000c*/ 	.byte	0x04, 0x0a
        /*000e*/ 	.short	(.L_10 - .L_9)
	.align		4
.L_9:
        /*0010*/ 	.word	index@(.nv.constant0.attn_fwd)
        /*0014*/ 	.short	0x0160
        /*0016*/ 	.short	0x0088


	//----- nvinfo : EIATTR_CBANK_PARAM_SIZE
	.align		4
.L_10:
        /*0018*/ 	.byte	0x03, 0x19
        /*001a*/ 	.short	0x0088


	//----- nvinfo : EIATTR_KPARAM_INFO
	.align		4
        /*001c*/ 	.byte	0x04, 0x17
        /*001e*/ 	.short	(.L_12 - .L_11)
.L_11:
        /*0020*/ 	.word	0x00000000
        /*0024*/ 	.short	0x0019
        /*0026*/ 	.short	0x0080
        /*0028*/ 	.byte	0x00, 0xf4, 0x21, 0x00


	//----- nvinfo : EIATTR_KPARAM_INFO
	.align		4
.L_12:
        /*002c*/ 	.byte	0x04, 0x17
        /*002e*/ 	.short	(.L_14 - .L_13)
.L_13:
        /*0030*/ 	.word	0x00000000
        /*0034*/ 	.short	0x0018
        /*0036*/ 	.short	0x0078
        /*0038*/ 	.byte	0x00, 0xf4, 0x21, 0x00


	//----- nvinfo : EIATTR_KPARAM_INFO
	.align		4
.L_14:
        /*003c*/ 	.byte	0x04, 0x17
        /*003e*/ 	.short	(.L_16 - .L_15)
.L_15:
        /*0040*/ 	.word	0x00000000
        /*0044*/ 	.short	0x0017
        /*0046*/ 	.short	0x0070
        /*0048*/ 	.byte	0x00, 0xf0, 0x11, 0x00


	//----- nvinfo : EIATTR_KPARAM_INFO
	.align		4
.L_16:
        /*004c*/ 	.byte	0x04, 0x17
        /*004e*/ 	.short	(.L_18 - .L_17)
.L_17:
        /*0050*/ 	.word	0x00000000
        /*0054*/ 	.short	0x0016
        /*0056*/ 	.short	0x006c
        /*0058*/ 	.byte	0x00, 0xf0, 0x11, 0x00


	//----- nvinfo : EIATTR_KPARAM_INFO
	.align		4
.L_18:
        /*005c*/ 	.byte	0x04, 0x17
        /*005e*/ 	.short	(.L_20 - .L_19)
.L_19:
        /*0060*/ 	.word	0x00000000
        /*0064*/ 	.short	0x0015
        /*0066*/ 	.short	0x0068
        /*0068*/ 	.byte	0x00, 0xf0, 0x11, 0x00


	//----- nvinfo : EIATTR_KPARAM_INFO
	.align		4
.L_20:
        /*006c*/ 	.byte	0x04, 0x17
        /*006e*/ 	.short	(.L_22 - .L_21)
.L_21:
        /*0070*/ 	.word	0x00000000
        /*0074*/ 	.short	0x0014
        /*0076*/ 	.short	0x0064
        /*0078*/ 	.byte	0x00, 0xf0, 0x11, 0x00


	//----- nvinfo : EIATTR_KPARAM_INFO
	.align		4
.L_22:
        /*007c*/ 	.byte	0x04, 0x17
        /*007e*/ 	.short	(.L_24 - .L_23)
.L_23:
        /*0080*/ 	.word	0x00000000
        /*0084*/ 	.short	0x0013
        /*0086*/ 	.short	0x0060
        /*0088*/ 	.byte	0x00, 0xf0, 0x11, 0x00


	//----- nvinfo : EIATTR_KPARAM_INFO
	.align		4
.L_24:
        /*008c*/ 	.byte	0x04, 0x17
        /*008e*/ 	.short	(.L_26 - .L_25)
.L_25:
        /*0090*/ 	.word	0x00000000
        /*0094*/ 	.short	0x0012
        /*0096*/ 	.short	0x005c
        /*0098*/ 	.byte	0x00, 0xf0, 0x11, 0x00


	//----- nvinfo : EIATTR_KPARAM_INFO
	.align		4
.L_26:
        /*009c*/ 	.byte	0x04, 0x17
        /*009e*/ 	.short	(.L_28 - .L_27)
.L_27:
        /*00a0*/ 	.word	0x00000000
        /*00a4*/ 	.short	0x0011
        /*00a6*/ 	.short	0x0058
        /*00a8*/ 	.byte	0x00, 0xf0, 0x11, 0x00


	//----- nvinfo : EIATTR_KPARAM_INFO
	.align		4
.L_28:
        /*00ac*/ 	.byte	0x04, 0x17
        /*00ae*/ 	.short	(.L_30 - .L_29)
.L_29:
        /*00b0*/ 	.word	0x00000000
        /*00b4*/ 	.short	0x0010
        /*00b6*/ 	.short	0x0054
        /*00b8*/ 	.byte	0x00, 0xf0, 0x11, 0x00


	//----- nvinfo : EIATTR_KPARAM_INFO
	.align		4
.L_30:
        /*00bc*/ 	.byte	0x04, 0x17
        /*00be*/ 	.short	(.L_32 - .L_31)
.L_31:
        /*00c0*/ 	.word	0x00000000
        /*00c4*/ 	.short	0x000f
        /*00c6*/ 	.short	0x0050
        /*00c8*/ 	.byte	0x00, 0xf0, 0x11, 0x00


	//----- nvinfo : EIATTR_KPARAM_INFO
	.align		4
.L_32:
        /*00cc*/ 	.byte	0x04, 0x17
        /*00ce*/ 	.short	(.L_34 - .L_33)
.L_33:
        /*00d0*/ 	.word	0x00000000
        /*00d4*/ 	.short	0x000e
        /*00d6*/ 	.short	0x004c
        /*00d8*/ 	.byte	0x00, 0xf0, 0x11, 0x00


	//----- nvinfo : EIATTR_KPARAM_INFO
	.align		4
.L_34:
        /*00dc*/ 	.byte	0x04, 0x17
        /*00de*/ 	.short	(.L_36 - .L_35)
.L_35:
        /*00e0*/ 	.word	0x00000000
        /*00e4*/ 	.short	0x000d
        /*00e6*/ 	.short	0x0048
        /*00e8*/ 	.byte	0x00, 0xf0, 0x11, 0x00


	//----- nvinfo : EIATTR_KPARAM_INFO
	.align		4
.L_36:
        /*00ec*/ 	.byte	0x04, 0x17
        /*00ee*/ 	.short	(.L_38 - .L_37)
.L_37:
        /*00f0*/ 	.word	0x00000000
        /*00f4*/ 	.short	0x000c
        /*00f6*/ 	.short	0x0044
        /*00f8*/ 	.byte	0x00, 0xf0, 0x11, 0x00


	//----- nvinfo : EIATTR_KPARAM_INFO
	.align		4
.L_38:
        /*00fc*/ 	.byte	0x04, 0x17
        /*00fe*/ 	.short	(.L_40 - .L_39)
.L_39:
        /*0100*/ 	.word	0x00000000
        /*0104*/ 	.short	0x000b
        /*0106*/ 	.short	0x0040
        /*0108*/ 	.byte	0x00, 0xf0, 0x11, 0x00


	//----- nvinfo : EIATTR_KPARAM_INFO
	.align		4
.L_40:
        /*010c*/ 	.byte	0x04, 0x17
        /*010e*/ 	.short	(.L_42 - .L_41)
.L_41:
        /*0110*/ 	.word	0x00000000
        /*0114*/ 	.short	0x000a
        /*0116*/ 	.short	0x003c
        /*0118*/ 	.byte	0x00, 0xf0, 0x11, 0x00


	//----- nvinfo : EIATTR_KPARAM_INFO
	.align		4
.L_42:
        /*011c*/ 	.byte	0x04, 0x17
        /*011e*/ 	.short	(.L_44 - .L_43)
.L_43:
        /*0120*/ 	.word	0x00000000
        /*0124*/ 	.short	0x0009
        /*0126*/ 	.short	0x0038
        /*0128*/ 	.byte	0x00, 0xf0, 0x11, 0x00


	//----- nvinfo : EIATTR_KPARAM_INFO
	.align		4
.L_44:
        /*012c*/ 	.byte	0x04, 0x17
        /*012e*/ 	.short	(.L_46 - .L_45)
.L_45:
        /*0130*/ 	.word	0x00000000
        /*0134*/ 	.short	0x0008
        /*0136*/ 	.short	0x0034
        /*0138*/ 	.byte	0x00, 0xf0, 0x11, 0x00


	//----- nvinfo : EIATTR_KPARAM_INFO
	.align		4
.L_46:
        /*013c*/ 	.byte	0x04, 0x17
        /*013e*/ 	.short	(.L_48 - .L_47)
.L_47:
        /*0140*/ 	.word	0x00000000
        /*0144*/ 	.short	0x0007
        /*0146*/ 	.short	0x0030
        /*0148*/ 	.byte	0x00, 0xf0, 0x11, 0x00


	//----- nvinfo : EIATTR_KPARAM_INFO
	.align		4
.L_48:
        /*014c*/ 	.byte	0x04, 0x17
        /*014e*/ 	.short	(.L_50 - .L_49)
.L_49:
        /*0150*/ 	.word	0x00000000
        /*0154*/ 	.short	0x0006
        /*0156*/ 	.short	0x002c
        /*0158*/ 	.byte	0x00, 0xf0, 0x11, 0x00


	//----- nvinfo : EIATTR_KPARAM_INFO
	.align		4
.L_50:
        /*015c*/ 	.byte	0x04, 0x17
        /*015e*/ 	.short	(.L_52 - .L_51)
.L_51:
        /*0160*/ 	.word	0x00000000
        /*0164*/ 	.short	0x0005
        /*0166*/ 	.short	0x0028
        /*0168*/ 	.byte	0x00, 0xf0, 0x11, 0x00


	//----- nvinfo : EIATTR_KPARAM_INFO
	.align		4
.L_52:
        /*016c*/ 	.byte	0x04, 0x17
        /*016e*/ 	.short	(.L_54 - .L_53)
.L_53:
        /*0170*/ 	.word	0x00000000
        /*0174*/ 	.short	0x0004
        /*0176*/ 	.short	0x0020
        /*0178*/ 	.byte	0x00, 0xf4, 0x21, 0x00


	//----- nvinfo : EIATTR_KPARAM_INFO
	.align		4
.L_54:
        /*017c*/ 	.byte	0x04, 0x17
        /*017e*/ 	.short	(.L_56 - .L_55)
.L_55:
        /*0180*/ 	.word	0x00000000
        /*0184*/ 	.short	0x0003
        /*0186*/ 	.short	0x0018
        /*0188*/ 	.byte	0x00, 0xf4, 0x21, 0x00


	//----- nvinfo : EIATTR_KPARAM_INFO
	.align		4
.L_56:
        /*018c*/ 	.byte	0x04, 0x17
        /*018e*/ 	.short	(.L_58 - .L_57)
.L_57:
        /*0190*/ 	.word	0x00000000
        /*0194*/ 	.short	0x0002
        /*0196*/ 	.short	0x0010
        /*0198*/ 	.byte	0x00, 0xf4, 0x21, 0x00


	//----- nvinfo : EIATTR_KPARAM_INFO
	.align		4
.L_58:
        /*019c*/ 	.byte	0x04, 0x17
        /*019e*/ 	.short	(.L_60 - .L_59)
.L_59:
        /*01a0*/ 	.word	0x00000000
        /*01a4*/ 	.short	0x0001
        /*01a6*/ 	.short	0x0008
        /*01a8*/ 	.byte	0x00, 0xf4, 0x21, 0x00


	//----- nvinfo : EIATTR_KPARAM_INFO
	.align		4
.L_60:
        /*01ac*/ 	.byte	0x04, 0x17
        /*01ae*/ 	.short	(.L_62 - .L_61)
.L_61:
        /*01b0*/ 	.word	0x00000000
        /*01b4*/ 	.short	0x0000
        /*01b6*/ 	.short	0x0000
        /*01b8*/ 	.byte	0x00, 0xf4, 0x21, 0x00


	//----- nvinfo : EIATTR_MAXREG_COUNT
	.align		4
.L_62:
        /*01bc*/ 	.byte	0x03, 0x1b
        /*01be*/ 	.short	0x00ff


	//----- nvinfo : EIATTR_NUM_BARRIERS
	.align		4
        /*01c0*/ 	.byte	0x02, 0x4c
        /*01c2*/ 	.byte	0x01
	.zero		1


	//----- nvinfo : EIATTR_ANNOTATIONS
	.align		4
        /*01c4*/ 	.byte	0x04, 0x55
        /*01c6*/ 	.short	(.L_64 - .L_63)


	//   ....[0]....
.L_63:
        /*01c8*/ 	.word	0x00000001
        /*01cc*/ 	.byte	0x60, 0x13, 0x00, 0x00, 0x01, 0x00, 0x00, 0x00, 0x30, 0x14, 0x00, 0x00, 0x01, 0x00, 0x00, 0x00
        /* <DEDUP_REMOVED lines=220> */
        /*0f9c*/ 	.byte	0x10, 0x50, 0x01, 0x00


	//----- nvinfo : EIATTR_MERCURY_ISA_VERSION
	.align		4
.L_64:
        /*0fa0*/ 	.byte	0x03, 0x5f
        /*0fa2*/ 	.short	0x0000


	//----- nvinfo : EIATTR_COOP_GROUP_MASK_REGIDS
	.align		4
        /*0fa4*/ 	.byte	0x04, 0x29
        /*0fa6*/ 	.short	(.L_66 - .L_65)


	//   ....[0]....
.L_65:
        /*0fa8*/ 	.word	0xffffffff


	//   ....[1]....
        /*0fac*/ 	.word	0xffffffff


	//   ....[2]....
        /*0fb0*/ 	.word	0xffffffff


	//   ....[3]....
        /*0fb4*/ 	.word	0xffffffff


	//   ....[4]....
        /*0fb8*/ 	.word	0xffffffff


	//   ....[5]....
        /*0fbc*/ 	.word	0xffffffff


	//   ....[6]....
        /*0fc0*/ 	.word	0xffffffff


	//   ....[7]....
        /*0fc4*/ 	.word	0xffffffff


	//   ....[8]....
        /*0fc8*/ 	.word	0xffffffff


	//   ....[9]....
        /*0fcc*/ 	.word	0xffffffff


	//   ....[10]....
        /*0fd0*/ 	.word	0xffffffff


	//   ....[11]....
        /*0fd4*/ 	.word	0xffffffff


	//   ....[12]....
        /*0fd8*/ 	.word	0xffffffff


	//   ....[13]....
        /*0fdc*/ 	.word	0xffffffff


	//   ....[14]....
        /*0fe0*/ 	.word	0xffffffff


	//   ....[15]....
        /*0fe4*/ 	.word	0xffffffff


	//----- nvinfo : EIATTR_COOP_GROUP_INSTR_OFFSETS
	.align		4
.L_66:
        /*0fe8*/ 	.byte	0x04, 0x28
        /*0fea*/ 	.short	(.L_68 - .L_67)


	//   ....[0]....
.L_67:
        /*0fec*/ 	.word	0x00008d50


	//   ....[1]....
        /*0ff0*/ 	.word	0x00008dd0


	//   ....[2]....
        /*0ff4*/ 	.word	0x00008ee0


	//   ....[3]....
        /*0ff8*/ 	.word	0x00008f90


	//   ....[4]....
        /*0ffc*/ 	.word	0x00008fa0


	//   ....[5]....
        /*1000*/ 	.word	0x00009060


	//   ....[6]....
        /*1004*/ 	.word	0x00009080


	//   ....[7]....
        /*1008*/ 	.word	0x000090b0


	//   ....[8]....
        /*100c*/ 	.word	0x0000b000


	//   ....[9]....
        /*1010*/ 	.word	0x0000b010


	//   ....[10]....
        /*1014*/ 	.word	0x0000b020


	//   ....[11]....
        /*1018*/ 	.word	0x0000b030


	//   ....[12]....
        /*101c*/ 	.word	0x0000b110


	//   ....[13]....
        /*1020*/ 	.word	0x0000b130


	//   ....[14]....
        /*1024*/ 	.word	0x0000b140


	//   ....[15]....
        /*1028*/ 	.word	0x0000b150


	//----- nvinfo : EIATTR_EXIT_INSTR_OFFSETS
	.align		4
.L_68:
        /*102c*/ 	.byte	0x04, 0x1c
        /*102e*/ 	.short	(.L_70 - .L_69)


	//   ....[0]....
.L_69:
        /*1030*/ 	.word	0x00015bb0


	//----- nvinfo : EIATTR_REQNTID
	.align		4
.L_70:
        /*1034*/ 	.byte	0x04, 0x10
        /*1036*/ 	.short	(.L_72 - .L_71)
.L_71:
        /*1038*/ 	.word	0x00000100
        /*103c*/ 	.word	0x00000001
        /*1040*/ 	.word	0x00000001
.L_72:


//--------------------- .nv.callgraph             --------------------------
	.section	.nv.callgraph,"",@"SHT_CUDA_CALLGRAPH"
	.align	4
	.sectionentsize	8
	.align		4
        /*0000*/ 	.word	0x00000000
	.align		4
        /*0004*/ 	.word	0xffffffff
	.align		4
        /*0008*/ 	.word	0x00000000
	.align		4
        /*000c*/ 	.word	0xfffffffe
	.align		4
        /*0010*/ 	.word	0x00000000
	.align		4
        /*0014*/ 	.word	0xfffffffd
	.align		4
        /*0018*/ 	.word	0x00000000
	.align		4
        /*001c*/ 	.word	0xfffffffc


//--------------------- .nv.rel.action            --------------------------
	.section	.nv.rel.action,"",@"SHT_CUDA_RELOCINFO"
	.align	8
	.sectionentsize	8
        /*0000*/ 	.byte	0x73, 0x00, 0x00, 0x00, 0x00, 0x00, 0x00, 0x00, 0x00, 0x00, 0x00, 0x11, 0x25, 0x00, 0x05, 0x36


//--------------------- .nv.constant4             --------------------------
	.section	.nv.constant4,"a",@progbits
	.align	8
	.align		8
.nv.constant4:
        /*0000*/ 	.dword	_$_str


//--------------------- .nv.constant0.attn_fwd    --------------------------
	.section	.nv.constant0.attn_fwd,"a",@progbits
	.sectionflags	@""
	.align	4
.nv.constant0.attn_fwd:
	.zero		488


//--------------------- .text.attn_fwd            --------------------------
	.section	.text.attn_fwd,"ax",@progbits
	.sectioninfo	@"SHI_REGISTERS=255"
	.align	128
        .global         attn_fwd
        .type           attn_fwd,@function
        .size           attn_fwd,(.L_x_4 - attn_fwd)
        .other          attn_fwd,@"STO_CUDA_ENTRY STV_DEFAULT"
attn_fwd:
.text.attn_fwd:
[----:B------:R-:W-:Y:S02]  /*0000*/  MOV R1, c[0x0][0x28] ;  /* 0x00000a0000017a02 */ /* 0x000fe40000000f00 */
[----:B------:R-:W0:Y:S01]  /*0010*/  S2R R2, SR_TID.X ;  /* 0x0000000000027919 */ /* 0x000e220000002100 */
[----:B------:R-:W-:Y:S01]  /*0020*/  MOV R29, c[0x0][0x198] ;  /* 0x00006600001d7a02 */ /* 0x000fe20000000f00 */
[----:B------:R-:W-:Y:S01]  /*0030*/  ULDC.64 UR4, c[0x0][0x118] ;  /* 0x0000460000047ab9 */ /* 0x000fe20000000a00 */
[----:B------:R-:W-:Y:S01]  /*0040*/  IADD3 R1, R1, -0x240, RZ ;  /* 0xfffffdc001017810 */ /* 0x000fe20007ffe0ff */
[----:B------:R-:W1:Y:S01]  /*0050*/  S2R R0, SR_CTAID.X ;  /* 0x0000000000007919 */ /* 0x000e620000002500 */
[C---:B------:R-:W-:Y:S02]  /*0060*/  SHF.L.U32 R5, R29.reuse, 0x3, RZ ;  /* 0x000000031d057819 */ /* 0x040fe400000006ff */
[----:B------:R-:W-:Y:S01]  /*0070*/  SHF.L.U32 R7, R29, 0x4, RZ ;  /* 0x000000041d077819 */ /* 0x000fe200000006ff */
[----:B------:R-:W2:Y:S01]  /*0080*/  S2R R3, SR_CTAID.Y ;  /* 0x0000000000037919 */ /* 0x000ea20000002600 */
[----:B0-----:R-:W-:-:S04]  /*0090*/  LOP3.LUT R122, R2, 0xff, RZ, 0xc0, !PT ;  /* 0x000000ff027a7812 */ /* 0x001fc800078ec0ff */
[----:B-1----:R-:W-:Y:S01]  /*00a0*/  LEA R2, R0, R122, 0x8 ;  /* 0x0000007a00027211 */ /* 0x002fe200078e40ff */
[----:B--2---:R-:W-:-:S04]  /*00b0*/  IMAD R0, R3, c[0x0][0x190], RZ ;  /* 0x0000640003007a24 */ /* 0x004fc800078e02ff */
[----:B------:R-:W-:Y:S01]  /*00c0*/  IMAD R2, R2, c[0x0][0x194], RZ ;  /* 0x0000650002027a24 */ /* 0x000fe200078e02ff */
[C---:B------:R-:W-:Y:S01]  /*00d0*/  SHF.L.U32 R164, R0.reuse, 0x1, RZ ;  /* 0x0000000100a47819 */ /* 0x040fe200000006ff */
[----:B------:R-:W-:-:S03]  /*00e0*/  IMAD.HI R0, R0, 0x2, RZ ;  /* 0x0000000200007827 */ /* 0x000fc600078e02ff */
[C---:B------:R-:W-:Y:S01]  /*00f0*/  SHF.L.U32 R165, R2.reuse, 0x1, RZ ;  /* 0x0000000102a57819 */ /* 0x040fe200000006ff */
[----:B------:R-:W-:-:S03]  /*0100*/  IMAD.HI R3, R2, 0x2, RZ ;  /* 0x0000000202037827 */ /* 0x000fc600078e02ff */
[----:B------:R-:W-:-:S04]  /*0110*/  IADD3 R164, P0, P1, R165, c[0x0][0x160], R164 ;  /* 0x00005800a5a47a10 */ /* 0x000fc8000791e0a4 */
[----:B------:R-:W-:Y:S02]  /*0120*/  IADD3.X R165, R3, c[0x0][0x164], R0, P0, P1 ;  /* 0x0000590003a57a10 */ /* 0x000fe400007e2400 */
[CC--:B------:R-:W-:Y:S02]  /*0130*/  LEA R102, P0, R29.reuse, R164.reuse, 0x4 ;  /* 0x000000a41d667211 */ /* 0x0c0fe400078020ff */
[CC--:B------:R-:W-:Y:S01]  /*0140*/  LEA R2, P1, R29.reuse, R164.reuse, 0x5 ;  /* 0x000000a41d027211 */ /* 0x0c0fe200078228ff */
[----:B------:R-:W-:Y:S01]  /*0150*/  IMAD R105, R29, 0x110, RZ ;  /* 0x000001101d697824 */ /* 0x000fe200078e02ff */
[-C--:B------:R-:W-:Y:S01]  /*0160*/  LEA.HI.X.SX32 R103, R5, R165.reuse, 0x1, P0 ;  /* 0x000000a505677211 */ /* 0x080fe200000f0eff */
[----:B------:R-:W-:Y:S01]  /*0170*/  IMAD R37, R29, 0x88, RZ ;  /* 0x000000881d257824 */ /* 0x000fe200078e02ff */
[----:B------:R-:W-:Y:S01]  /*0180*/  LEA.HI.X.SX32 R3, R7, R165, 0x1, P1 ;  /* 0x000000a507037211 */ /* 0x000fe200008f0eff */
[C---:B------:R-:W-:Y:S01]  /*0190*/  IMAD R11, R29.reuse, 0x24, RZ ;  /* 0x000000241d0b7824 */ /* 0x040fe200078e02ff */
[C---:B------:R-:W-:Y:S01]  /*01a0*/  SHF.L.U32 R5, R29.reuse, 0x5, RZ ;  /* 0x000000051d057819 */ /* 0x040fe200000006ff */
[C---:B------:R-:W-:Y:S01]  /*01b0*/  IMAD R15, R29.reuse, 0x90, RZ ;  /* 0x000000901d0f7824 */ /* 0x040fe200078e02ff */
[C---:B------:R-:W-:Y:S01]  /*01c0*/  SHF.L.U32 R7, R29.reuse, 0x6, RZ ;  /* 0x000000061d077819 */ /* 0x040fe200000006ff */
[----:B------:R0:W2:Y:S01]  /*01d0*/  LDG.E.U16 R101, [R2.64] ;  /* 0x0000000402657981 */ /* 0x0000a2000c1e1500 */
[----:B------:R-:W-:-:S02]  /*01e0*/  LEA R94, P0, R29, R164, 0x6 ;  /* 0x000000a41d5e7211 */ /* 0x000fc400078030ff */
[CC--:B------:R-:W-:Y:S01]  /*01f0*/  LEA R96, P1, R29.reuse, R164.reuse, 0x7 ;  /* 0x000000a41d607211 */ /* 0x0c0fe200078238ff */
[----:B------:R-:W-:Y:S01]  /*0200*/  IMAD R13, R29, 0x48, RZ ;  /* 0x000000481d0d7824 */ /* 0x000fe200078e02ff */
[-C--:B------:R-:W-:Y:S01]  /*0210*/  LEA.HI.X.SX32 R95, R5, R165.reuse, 0x1, P0 ;  /* 0x000000a5055f7211 */ /* 0x080fe200000f0eff */
[----:B------:R1:W3:Y:S01]  /*0220*/  LDG.E.U16 R102, [R102.64] ;  /* 0x0000000466667981 */ /* 0x0002e2000c1e1500 */
[-C--:B------:R-:W-:Y:S01]  /*0230*/  LEA.HI.X.SX32 R97, R7, R165.reuse, 0x1, P1 ;  /* 0x000000a507617211 */ /* 0x080fe200008f0eff */
[----:B------:R-:W-:Y:S01]  /*0240*/  IMAD R7, R29, 0x12, RZ ;  /* 0x000000121d077824 */ /* 0x000fe200078e02ff */
[-C--:B------:R-:W-:Y:S01]  /*0250*/  IADD3 R104, P0, R105, R164.reuse, RZ ;  /* 0x000000a469687210 */ /* 0x080fe20007f1e0ff */
[C---:B------:R-:W-:Y:S01]  /*0260*/  IMAD R17, R29.reuse, 0x28, RZ ;  /* 0x000000281d117824 */ /* 0x040fe200078e02ff */
[C---:B------:R-:W-:Y:S01]  /*0270*/  SHF.L.U32 R9, R29.reuse, 0x7, RZ ;  /* 0x000000071d097819 */ /* 0x040fe200000006ff */
[----:B------:R-:W-:Y:S01]  /*0280*/  IMAD R19, R29, 0x50, RZ ;  /* 0x000000501d137824 */ /* 0x000fe200078e02ff */
[----:B------:R-:W-:Y:S01]  /*0290*/  LEA.HI.X.SX32 R105, R37, R165, 0x1, P0 ;  /* 0x000000a525697211 */ /* 0x000fe200000f0eff */
[C---:B------:R-:W-:Y:S01]  /*02a0*/  IMAD R21, R29.reuse, 0x140, RZ ;  /* 0x000001401d157824 */ /* 0x040fe200078e02ff */
[CC--:B------:R-:W-:Y:S01]  /*02b0*/  LEA R8, P2, R29.reuse, R164.reuse, 0x8 ;  /* 0x000000a41d087211 */ /* 0x0c0fe200078440ff */
[C---:B------:R-:W-:Y:S01]  /*02c0*/  IMAD R115, R29.reuse, 0x160, RZ ;  /* 0x000001601d737824 */ /* 0x040fe200078e02ff */
[C---:B0-----:R-:W-:Y:S01]  /*02d0*/  LEA R3, R29.reuse, R29, 0x3 ;  /* 0x0000001d1d037211 */ /* 0x041fe200078e18ff */
[----:B------:R-:W-:Y:S01]  /*02e0*/  IMAD R23, R29, 0x150, RZ ;  /* 0x000001501d177824 */ /* 0x000fe200078e02ff */
[-C--:B------:R-:W-:Y:S01]  /*02f0*/  IADD3 R4, P0, R7, R164.reuse, RZ ;  /* 0x000000a407047210 */ /* 0x080fe20007f1e0ff */
[----:B------:R-:W-:Y:S01]  /*0300*/  IMAD R69, R29, 0xa8, RZ ;  /* 0x000000a81d457824 */ /* 0x000fe200078e02ff */
[-C--:B------:R-:W-:Y:S01]  /*0310*/  LEA.HI.X.SX32 R9, R9, R165.reuse, 0x1, P2 ;  /* 0x000000a509097211 */ /* 0x080fe200010f0eff */
[----:B------:R0:W4:Y:S01]  /*0320*/  LDG.E.U16 R104, [R104.64] ;  /* 0x0000000468687981 */ /* 0x000122000c1e1500 */
[----:B------:R-:W-:Y:S01]  /*0330*/  LEA.HI.X.SX32 R5, R3, R165, 0x1, P0 ;  /* 0x000000a503057211 */ /* 0x000fe200000f0eff */
[----:B------:R-:W-:Y:S01]  /*0340*/  IMAD R3, R29, 0x120, RZ ;  /* 0x000001201d037824 */ /* 0x000fe200078e02ff */
[-C--:B------:R-:W-:Y:S01]  /*0350*/  IADD3 R6, P1, R11, R164.reuse, RZ ;  /* 0x000000a40b067210 */ /* 0x080fe20007f3e0ff */
[----:B-1----:R1:W5:Y:S01]  /*0360*/  LDG.E.U16 R103, [R8.64] ;  /* 0x0000000408677981 */ /* 0x002362000c1e1500 */
[----:B------:R-:W-:-:S02]  /*0370*/  IADD3 R106, P2, R15, R164, RZ ;  /* 0x000000a40f6a7210 */ /* 0x000fc40007f5e0ff */
[-C--:B------:R-:W-:Y:S01]  /*0380*/  IADD3 R236, P0, R13, R164.reuse, RZ ;  /* 0x000000a40dec7210 */ /* 0x080fe20007f1e0ff */
[----:B------:R0:W2:Y:S01]  /*0390*/  LDG.E.U16 R2, [R4.64] ;  /* 0x0000000404027981 */ /* 0x0000a2000c1e1500 */
[-C--:B------:R-:W-:Y:S02]  /*03a0*/  LEA.HI.X.SX32 R7, R7, R165.reuse, 0x1, P1 ;  /* 0x000000a507077211 */ /* 0x080fe400008f0eff */
[-C--:B------:R-:W-:Y:S01]  /*03b0*/  LEA.HI.X.SX32 R107, R13, R165.reuse, 0x1, P2 ;  /* 0x000000a50d6b7211 */ /* 0x080fe200010f0eff */
[----:B------:R-:W-:Y:S01]  /*03c0*/  IMAD R13, R29, 0x130, RZ ;  /* 0x000001301d0d7824 */ /* 0x000fe200078e02ff */
[----:B------:R0:W2:Y:S01]  /*03d0*/  LDG.E.U16 R94, [R94.64] ;  /* 0x000000045e5e7981 */ /* 0x0000a2000c1e1500 */
[-C--:B-1----:R-:W-:Y:S01]  /*03e0*/  IADD3 R8, P1, R3, R164.reuse, RZ ;  /* 0x000000a403087210 */ /* 0x082fe20007f3e0ff */
[----:B------:R-:W-:Y:S01]  /*03f0*/  IMAD R3, R29, 0x98, RZ ;  /* 0x000000981d037824 */ /* 0x000fe200078e02ff */
[-C--:B------:R-:W-:Y:S01]  /*0400*/  LEA.HI.X.SX32 R237, R11, R165.reuse, 0x1, P0 ;  /* 0x000000a50bed7211 */ /* 0x080fe200000f0eff */
[----:B------:R1:W2:Y:S01]  /*0410*/  LDG.E.U16 R247, [R6.64] ;  /* 0x0000000406f77981 */ /* 0x0002a2000c1e1500 */
[-C--:B------:R-:W-:Y:S01]  /*0420*/  LEA.HI.X.SX32 R9, R15, R165.reuse, 0x1, P1 ;  /* 0x000000a50f097211 */ /* 0x080fe200008f0eff */
[----:B------:R-:W-:Y:S01]  /*0430*/  IMAD R15, R29, 0x14, RZ ;  /* 0x000000141d0f7824 */ /* 0x000fe200078e02ff */
[-C--:B------:R-:W-:Y:S01]  /*0440*/  IADD3 R12, P1, R13, R164.reuse, RZ ;  /* 0x000000a40d0c7210 */ /* 0x080fe20007f3e0ff */
[----:B------:R-:W-:Y:S01]  /*0450*/  IMAD R11, R29, 0xa, RZ ;  /* 0x0000000a1d0b7824 */ /* 0x000fe200078e02ff */
[----:B------:R-:W-:Y:S01]  /*0460*/  IADD3 R10, P2, R17, R164, RZ ;  /* 0x000000a4110a7210 */ /* 0x000fe20007f5e0ff */
[----:B------:R-:W2:Y:S01]  /*0470*/  LDG.E.U16 R236, [R236.64] ;  /* 0x00000004ecec7981 */ /* 0x000ea2000c1e1500 */
[----:B------:R-:W-:-:S02]  /*0480*/  LEA.HI.X.SX32 R13, R3, R165, 0x1, P1 ;  /* 0x000000a5030d7211 */ /* 0x000fc400008f0eff */
[-C--:B-1----:R-:W-:Y:S01]  /*0490*/  IADD3 R6, P1, R15, R164.reuse, RZ ;  /* 0x000000a40f067210 */ /* 0x082fe20007f3e0ff */
[----:B------:R1:W3:Y:S01]  /*04a0*/  LDG.E.U16 R106, [R106.64] ;  /* 0x000000046a6a7981 */ /* 0x0002e2000c1e1500 */
[----:B0-----:R-:W-:Y:S02]  /*04b0*/  LEA R5, R29, R29, 0x2 ;  /* 0x0000001d1d057211 */ /* 0x001fe400078e10ff */
[CC--:B------:R-:W-:Y:S01]  /*04c0*/  IADD3 R4, P0, R11.reuse, R164.reuse, RZ ;  /* 0x000000a40b047210 */ /* 0x0c0fe20007f1e0ff */
[----:B------:R0:W3:Y:S01]  /*04d0*/  LDG.E.U16 R105, [R8.64] ;  /* 0x0000000408697981 */ /* 0x0000e2000c1e1500 */
[-C--:B------:R-:W-:Y:S02]  /*04e0*/  LEA.HI.X.SX32 R7, R11, R165.reuse, 0x1, P1 ;  /* 0x000000a50b077211 */ /* 0x080fe400008f0eff */
[-C--:B------:R-:W-:Y:S01]  /*04f0*/  LEA.HI.X.SX32 R11, R15, R165.reuse, 0x1, P2 ;  /* 0x000000a50f0b7211 */ /* 0x080fe200010f0eff */
[----:B------:R-:W-:Y:S01]  /*0500*/  IMAD R65, R29, 0x18, RZ ;  /* 0x000000181d417824 */ /* 0x000fe200078e02ff */
[----:B------:R-:W-:Y:S01]  /*0510*/  LEA.HI.X.SX32 R5, R5, R165, 0x1, P0 ;  /* 0x000000a505057211 */ /* 0x000fe200000f0eff */
[----:B------:R0:W3:Y:S04]  /*0520*/  LDG.E.U16 R252, [R6.64] ;  /* 0x0000000406fc7981 */ /* 0x0000e8000c1e1500 */
[----:B------:R0:W3:Y:S04]  /*0530*/  LDG.E.U16 R245, [R10.64] ;  /* 0x000000040af57981 */ /* 0x0000e8000c1e1500 */
[----:B------:R0:W3:Y:S01]  /*0540*/  LDG.E.U16 R0, [R4.64] ;  /* 0x0000000404007981 */ /* 0x0000e2000c1e1500 */
[----:B------:R-:W-:Y:S01]  /*0550*/  IADD3 R108, P0, R19, R164, RZ ;  /* 0x000000a4136c7210 */ /* 0x000fe20007f1e0ff */
[----:B------:R-:W-:-:S02]  /*0560*/  IMAD R15, R29, 0xa0, RZ ;  /* 0x000000a01d0f7824 */ /* 0x000fc400078e02ff */
[----:B-1----:R1:W3:Y:S01]  /*0570*/  LDG.E.U16 R107, [R12.64] ;  /* 0x000000040c6b7981 */ /* 0x0022e2000c1e1500 */
[-C--:B------:R-:W-:Y:S01]  /*0580*/  LEA.HI.X.SX32 R109, R17, R165.reuse, 0x1, P0 ;  /* 0x000000a5116d7211 */ /* 0x080fe200000f0eff */
[C---:B------:R-:W-:Y:S02]  /*0590*/  IMAD R17, R29.reuse, 0xb0, RZ ;  /* 0x000000b01d117824 */ /* 0x040fe400078e02ff */
[----:B------:R-:W-:Y:S01]  /*05a0*/  IMAD R77, R29, 0xc8, RZ ;  /* 0x000000c81d4d7824 */ /* 0x000fe200078e02ff */
[----:B------:R1:W4:Y:S01]  /*05b0*/  LDG.E.U16 R96, [R96.64] ;  /* 0x0000000460607981 */ /* 0x000322000c1e1500 */
[-C--:B0-----:R-:W-:Y:S02]  /*05c0*/  IADD3 R4, P1, R21, R164.reuse, RZ ;  /* 0x000000a415047210 */ /* 0x081fe40007f3e0ff */
[-C--:B------:R-:W-:Y:S01]  /*05d0*/  IADD3 R10, P2, R23, R164.reuse, RZ ;  /* 0x000000a4170a7210 */ /* 0x080fe20007f5e0ff */
[----:B------:R-:W-:Y:S01]  /*05e0*/  IMAD R9, R29, 0x58, RZ ;  /* 0x000000581d097824 */ /* 0x000fe200078e02ff */
[C---:B-1----:R-:W-:Y:S01]  /*05f0*/  IADD3 R12, P0, R15.reuse, R164, RZ ;  /* 0x000000a40f0c7210 */ /* 0x042fe20007f1e0ff */
[----:B------:R0:W4:Y:S01]  /*0600*/  LDG.E.U16 R108, [R108.64] ;  /* 0x000000046c6c7981 */ /* 0x000122000c1e1500 */
[----:B------:R-:W-:-:S02]  /*0610*/  LEA.HI.X.SX32 R5, R15, R165, 0x1, P1 ;  /* 0x000000a50f057211 */ /* 0x000fc400008f0eff */
[-C--:B------:R-:W-:Y:S01]  /*0620*/  IADD3 R114, P1, R115, R164.reuse, RZ ;  /* 0x000000a473727210 */ /* 0x080fe20007f3e0ff */
[----:B------:R-:W-:Y:S01]  /*0630*/  IMAD R93, R29, 0x68, RZ ;  /* 0x000000681d5d7824 */ /* 0x000fe200078e02ff */
[-C--:B------:R-:W-:Y:S01]  /*0640*/  LEA.HI.X.SX32 R13, R19, R165.reuse, 0x1, P0 ;  /* 0x000000a5130d7211 */ /* 0x080fe200000f0eff */
[----:B------:R-:W-:Y:S01]  /*0650*/  IMAD R43, R29, 0xd8, RZ ;  /* 0x000000d81d2b7824 */ /* 0x000fe200078e02ff */
[----:B------:R-:W-:Y:S01]  /*0660*/  IADD3 R112, P0, R17, R164, RZ ;  /* 0x000000a411707210 */ /* 0x000fe20007f1e0ff */
[----:B------:R-:W-:Y:S01]  /*0670*/  IMAD R67, R29, 0x38, RZ ;  /* 0x000000381d437824 */ /* 0x000fe200078e02ff */
[-C--:B------:R-:W-:Y:S01]  /*0680*/  LEA.HI.X.SX32 R115, R17, R165.reuse, 0x1, P1 ;  /* 0x000000a511737211 */ /* 0x080fe200008f0eff */
[----:B------:R-:W-:Y:S01]  /*0690*/  IMAD R17, R29, 0x170, RZ ;  /* 0x000001701d117824 */ /* 0x000fe200078e02ff */
[-C--:B------:R-:W-:Y:S01]  /*06a0*/  LEA.HI.X.SX32 R11, R69, R165.reuse, 0x1, P2 ;  /* 0x000000a5450b7211 */ /* 0x080fe200010f0eff */
[C---:B------:R-:W-:Y:S01]  /*06b0*/  IMAD R15, R29.reuse, 0x30, RZ ;  /* 0x000000301d0f7824 */ /* 0x040fe200078e02ff */
[----:B------:R1:W4:Y:S01]  /*06c0*/  LDG.E.U16 R110, [R12.64] ;  /* 0x000000040c6e7981 */ /* 0x000322000c1e1500 */
[----:B------:R-:W-:Y:S01]  /*06d0*/  IMAD R7, R29, 0xb8, RZ ;  /* 0x000000b81d077824 */ /* 0x000fe200078e02ff */
[----:B------:R-:W-:-:S02]  /*06e0*/  LEA.HI.X.SX32 R113, R9, R165, 0x1, P0 ;  /* 0x000000a509717211 */ /* 0x000fc400000f0eff */
[----:B0-----:R0:W4:Y:S01]  /*06f0*/  LDG.E.U16 R109, [R4.64] ;  /* 0x00000004046d7981 */ /* 0x001122000c1e1500 */
[----:B------:R-:W-:-:S03]  /*0700*/  IMAD R19, R29, 0xc0, RZ ;  /* 0x000000c01d137824 */ /* 0x000fc600078e02ff */
[----:B------:R0:W4:Y:S01]  /*0710*/  LDG.E.U16 R111, [R10.64] ;  /* 0x000000040a6f7981 */ /* 0x000122000c1e1500 */
[-C--:B-1----:R-:W-:Y:S01]  /*0720*/  IADD3 R12, P1, R17, R164.reuse, RZ ;  /* 0x000000a4110c7210 */ /* 0x082fe20007f3e0ff */
[----:B------:R-:W-:Y:S02]  /*0730*/  IMAD R17, R29, 0x60, RZ ;  /* 0x000000601d117824 */ /* 0x000fe400078e02ff */
[----:B------:R1:W4:Y:S01]  /*0740*/  LDG.E.U16 R112, [R112.64] ;  /* 0x0000000470707981 */ /* 0x000322000c1e1500 */
[----:B0-----:R-:W-:-:S03]  /*0750*/  IADD3 R4, P0, R15, R164, RZ ;  /* 0x000000a40f047210 */ /* 0x001fc60007f1e0ff */
[----:B------:R0:W4:Y:S01]  /*0760*/  LDG.E.U16 R114, [R114.64] ;  /* 0x0000000472727981 */ /* 0x000122000c1e1500 */
[----:B------:R-:W-:Y:S01]  /*0770*/  IMAD R11, R29, 0x180, RZ ;  /* 0x000001801d0b7824 */ /* 0x000fe200078e02ff */
[-C--:B------:R-:W-:Y:S01]  /*0780*/  LEA.HI.X.SX32 R13, R7, R165.reuse, 0x1, P1 ;  /* 0x000000a5070d7211 */ /* 0x080fe200008f0eff */
[----:B------:R-:W-:Y:S01]  /*0790*/  IMAD R73, R29, 0xe8, RZ ;  /* 0x000000e81d497824 */ /* 0x000fe200078e02ff */
[-C--:B------:R-:W-:Y:S01]  /*07a0*/  LEA.HI.X.SX32 R5, R65, R165.reuse, 0x1, P0 ;  /* 0x000000a541057211 */ /* 0x080fe200000f0eff */
[----:B------:R-:W-:Y:S01]  /*07b0*/  IMAD R35, R29, 0x78, RZ ;  /* 0x000000781d237824 */ /* 0x000fe200078e02ff */
[-C--:B------:R-:W-:Y:S01]  /*07c0*/  IADD3 R116, P1, R17, R164.reuse, RZ ;  /* 0x000000a411747210 */ /* 0x080fe20007f3e0ff */
[----:B-1----:R1:W4:Y:S01]  /*07d0*/  LDG.E.U16 R113, [R12.64] ;  /* 0x000000040c717981 */ /* 0x002322000c1e1500 */
[-C--:B------:R-:W-:Y:S01]  /*07e0*/  IADD3 R14, P0, R11, R164.reuse, RZ ;  /* 0x000000a40b0e7210 */ /* 0x080fe20007f1e0ff */
[----:B------:R-:W-:Y:S01]  /*07f0*/  IMAD R11, R29, 0x190, RZ ;  /* 0x000001901d0b7824 */ /* 0x000fe200078e02ff */
[----:B------:R-:W-:Y:S01]  /*0800*/  IADD3 R98, P2, R19, R164, RZ ;  /* 0x000000a413627210 */ /* 0x000fe20007f5e0ff */
[----:B0-----:R0:W4:Y:S01]  /*0810*/  LDG.E.U16 R115, [R4.64] ;  /* 0x0000000404737981 */ /* 0x001122000c1e1500 */
[----:B------:R-:W-:-:S02]  /*0820*/  LEA.HI.X.SX32 R117, R15, R165, 0x1, P1 ;  /* 0x000000a50f757211 */ /* 0x000fc400008f0eff */
[-C--:B------:R-:W-:Y:S01]  /*0830*/  LEA.HI.X.SX32 R99, R17, R165.reuse, 0x1, P2 ;  /* 0x000000a511637211 */ /* 0x080fe200010f0eff */
[----:B------:R-:W-:Y:S01]  /*0840*/  IMAD R17, R29, 0xd0, RZ ;  /* 0x000000d01d117824 */ /* 0x000fe200078e02ff */
[-C--:B------:R-:W-:Y:S01]  /*0850*/  LEA.HI.X.SX32 R15, R19, R165.reuse, 0x1, P0 ;  /* 0x000000a5130f7211 */ /* 0x080fe200000f0eff */
[----:B-1----:R-:W-:Y:S01]  /*0860*/  IMAD R13, R29, 0x1a0, RZ ;  /* 0x000001a01d0d7824 */ /* 0x002fe200078e02ff */
[-C--:B------:R-:W-:Y:S01]  /*0870*/  IADD3 R12, P1, R11, R164.reuse, RZ ;  /* 0x000000a40b0c7210 */ /* 0x080fe20007f3e0ff */
[C---:B------:R-:W-:Y:S01]  /*0880*/  IMAD R41, R29.reuse, 0x112, RZ ;  /* 0x000001121d297824 */ /* 0x040fe200078e02ff */
[----:B------:R-:W4:Y:S01]  /*0890*/  LDG.E.U16 R100, [R164.64] ;  /* 0x00000004a4647981 */ /* 0x000f22000c1e1500 */
[----:B0-----:R-:W-:Y:S01]  /*08a0*/  IMAD R5, R29, 0x1b0, RZ ;  /* 0x000001b01d057824 */ /* 0x001fe200078e02ff */
[----:B------:R-:W-:Y:S01]  /*08b0*/  IADD3 R16, P2, R13, R164, RZ ;  /* 0x000000a40d107210 */ /* 0x000fe20007f5e0ff */
[----:B------:R-:W-:Y:S01]  /*08c0*/  IMAD R19, R29, 0x70, RZ ;  /* 0x000000701d137824 */ /* 0x000fe200078e02ff */
[----:B------:R0:W4:Y:S01]  /*08d0*/  LDG.E.U16 R95, [R14.64] ;  /* 0x000000040e5f7981 */ /* 0x000122000c1e1500 */
[----:B------:R-:W-:-:S02]  /*08e0*/  LEA.HI.X.SX32 R13, R77, R165, 0x1, P1 ;  /* 0x000000a54d0d7211 */ /* 0x000fc400008f0eff */
[-C--:B------:R-:W-:Y:S01]  /*08f0*/  IADD3 R10, P0, R17, R164.reuse, RZ ;  /* 0x000000a4110a7210 */ /* 0x080fe20007f1e0ff */
[----:B------:R-:W-:Y:S01]  /*0900*/  IMAD R21, R29, 0xe0, RZ ;  /* 0x000000e01d157824 */ /* 0x000fe200078e02ff */
[-C--:B------:R-:W-:Y:S01]  /*0910*/  LEA.HI.X.SX32 R17, R17, R165.reuse, 0x1, P2 ;  /* 0x000000a511117211 */ /* 0x080fe200010f0eff */
[----:B------:R-:W-:Y:S01]  /*0920*/  IMAD R23, R29, 0x1d0, RZ ;  /* 0x000001d01d177824 */ /* 0x000fe200078e02ff */
[----:B------:R1:W4:Y:S01]  /*0930*/  LDG.E.U16 R116, [R116.64] ;  /* 0x0000000474747981 */ /* 0x000322000c1e1500 */
[-C--:B0-----:R-:W-:Y:S01]  /*0940*/  IADD3 R14, P1, R5, R164.reuse, RZ ;  /* 0x000000a4050e7210 */ /* 0x081fe20007f3e0ff */
[----:B------:R-:W-:Y:S01]  /*0950*/  IMAD R5, R29, 0x1c0, RZ ;  /* 0x000001c01d057824 */ /* 0x000fe200078e02ff */
[-C--:B------:R-:W-:Y:S01]  /*0960*/  LEA.HI.X.SX32 R11, R93, R165.reuse, 0x1, P0 ;  /* 0x000000a55d0b7211 */ /* 0x080fe200000f0eff */
[----:B------:R0:W4:Y:S01]  /*0970*/  LDG.E.U16 R118, [R16.64] ;  /* 0x0000000410767981 */ /* 0x000122000c1e1500 */
[----:B------:R-:W-:Y:S02]  /*0980*/  LEA.HI.X.SX32 R15, R43, R165, 0x1, P1 ;  /* 0x000000a52b0f7211 */ /* 0x000fe400008f0eff */
[-C--:B------:R-:W-:Y:S01]  /*0990*/  IADD3 R4, P0, R19, R164.reuse, RZ ;  /* 0x000000a413047210 */ /* 0x080fe20007f1e0ff */
[----:B-1----:R1:W4:Y:S01]  /*09a0*/  LDG.E.U16 R117, [R12.64] ;  /* 0x000000040c757981 */ /* 0x002322000c1e1500 */
[----:B------:R-:W-:-:S02]  /*09b0*/  IADD3 R18, P2, R5, R164, RZ ;  /* 0x000000a405127210 */ /* 0x000fc40007f5e0ff */
[----:B------:R-:W-:Y:S01]  /*09c0*/  LEA.HI.X.SX32 R5, R67, R165, 0x1, P0 ;  /* 0x000000a543057211 */ /* 0x000fe200000f0eff */
[----:B------:R1:W4:Y:S01]  /*09d0*/  LDG.E.U16 R119, [R14.64] ;  /* 0x000000040e777981 */ /* 0x000322000c1e1500 */
[----:B0-----:R-:W-:-:S03]  /*09e0*/  IADD3 R16, P0, R23, R164, RZ ;  /* 0x000000a417107210 */ /* 0x001fc60007f1e0ff */
[----:B------:R0:W4:Y:S01]  /*09f0*/  LDG.E.U16 R97, [R10.64] ;  /* 0x000000040a617981 */ /* 0x000122000c1e1500 */
[----:B-1----:R-:W-:-:S03]  /*0a00*/  IADD3 R12, P1, R21, R164, RZ ;  /* 0x000000a4150c7210 */ /* 0x002fc60007f3e0ff */
[----:B------:R1:W4:Y:S01]  /*0a10*/  LDG.E.U16 R120, [R4.64] ;  /* 0x0000000404787981 */ /* 0x000322000c1e1500 */
[----:B------:R-:W-:Y:S01]  /*0a20*/  IMAD R15, R29, 0xf0, RZ ;  /* 0x000000f01d0f7824 */ /* 0x000fe200078e02ff */
[-C--:B------:R-:W-:Y:S01]  /*0a30*/  LEA.HI.X.SX32 R13, R19, R165.reuse, 0x1, P1 ;  /* 0x000000a5130d7211 */ /* 0x080fe200008f0eff */
[----:B------:R-:W-:Y:S01]  /*0a40*/  IMAD R23, R29, 0x1e0, RZ ;  /* 0x000001e01d177824 */ /* 0x000fe200078e02ff */
[-C--:B------:R-:W-:Y:S01]  /*0a50*/  LEA.HI.X.SX32 R19, R21, R165.reuse, 0x1, P2 ;  /* 0x000000a515137211 */ /* 0x080fe200010f0eff */
[----:B0-----:R-:W-:Y:S01]  /*0a60*/  IMAD R11, R29, 0x1f0, RZ ;  /* 0x000001f01d0b7824 */ /* 0x001fe200078e02ff */
[-C--:B------:R-:W-:Y:S01]  /*0a70*/  LEA.HI.X.SX32 R17, R73, R165.reuse, 0x1, P0 ;  /* 0x000000a549117211 */ /* 0x080fe200000f0eff */
[----:B------:R-:W-:Y:S01]  /*0a80*/  IMAD R21, R29, 0x102, RZ ;  /* 0x000001021d157824 */ /* 0x000fe200078e02ff */
[-C--:B------:R-:W-:Y:S01]  /*0a90*/  IADD3 R10, P0, R15, R164.reuse, RZ ;  /* 0x000000a40f0a7210 */ /* 0x080fe20007f1e0ff */
[----:B------:R-:W-:Y:S01]  /*0aa0*/  IMAD R27, R29, 0x122, RZ ;  /* 0x000001221d1b7824 */ /* 0x000fe200078e02ff */
[----:B------:R-:W-:Y:S01]  /*0ab0*/  IADD3 R20, P2, R11, R164, RZ ;  /* 0x000000a40b147210 */ /* 0x000fe20007f5e0ff */
[----:B------:R0:W4:Y:S01]  /*0ac0*/  LDG.E.U16 R14, [R16.64] ;  /* 0x00000004100e7981 */ /* 0x000122000c1e1500 */
[----:B------:R-:W-:-:S02]  /*0ad0*/  LEA.HI.X.SX32 R11, R35, R165, 0x1, P0 ;  /* 0x000000a5230b7211 */ /* 0x000fc400000f0eff */
[-C--:B------:R-:W-:Y:S01]  /*0ae0*/  IADD3 R22, P1, R23, R164.reuse, RZ ;  /* 0x000000a417167210 */ /* 0x080fe20007f3e0ff */
[----:B------:R0:W4:Y:S01]  /*0af0*/  LDG.E.U16 R98, [R98.64] ;  /* 0x0000000462627981 */ /* 0x000122000c1e1500 */
[----:B-1----:R-:W-:Y:S02]  /*0b00*/  LEA R5, R29, R29, 0x7 ;  /* 0x0000001d1d057211 */ /* 0x002fe400078e38ff */
[-C--:B------:R-:W-:Y:S01]  /*0b10*/  IADD3 R4, P0, R21, R164.reuse, RZ ;  /* 0x000000a415047210 */ /* 0x080fe20007f1e0ff */
[----:B------:R1:W4:Y:S01]  /*0b20*/  LDG.E.U16 R121, [R18.64] ;  /* 0x0000000412797981 */ /* 0x000322000c1e1500 */
[-C--:B------:R-:W-:Y:S01]  /*0b30*/  LEA.HI.X.SX32 R23, R15, R165.reuse, 0x1, P1 ;  /* 0x000000a50f177211 */ /* 0x080fe200008f0eff */
[----:B------:R-:W-:Y:S01]  /*0b40*/  IMAD R15, R29, 0x89, RZ ;  /* 0x000000891d0f7824 */ /* 0x000fe200078e02ff */
[----:B------:R-:W-:Y:S01]  /*0b50*/  LEA.HI.X.SX32 R5, R5, R165, 0x1, P0 ;  /* 0x000000a505057211 */ /* 0x000fe200000f0eff */
[----:B0-----:R0:W4:Y:S01]  /*0b60*/  LDG.E.U16 R16, [R10.64] ;  /* 0x000000040a107981 */ /* 0x001122000c1e1500 */
[----:B------:R-:W-:Y:S01]  /*0b70*/  IADD3 R40, P0, R41, R164, RZ ;  /* 0x000000a429287210 */ /* 0x000fe20007f1e0ff */
[----:B------:R-:W-:-:S02]  /*0b80*/  IMAD R39, R29, 0xf8, RZ ;  /* 0x000000f81d277824 */ /* 0x000fc400078e02ff */
[----:B------:R0:W4:Y:S01]  /*0b90*/  LDG.E.U16 R17, [R4.64] ;  /* 0x0000000404117981 */ /* 0x000122000c1e1500 */
[-C--:B------:R-:W-:Y:S01]  /*0ba0*/  LEA.HI.X.SX32 R41, R15, R165.reuse, 0x1, P0 ;  /* 0x000000a50f297211 */ /* 0x080fe200000f0eff */
[C---:B-1----:R-:W-:Y:S02]  /*0bb0*/  IMAD R19, R29.reuse, 0x91, RZ ;  /* 0x000000911d137824 */ /* 0x042fe400078e02ff */
[----:B------:R1:W4:Y:S01]  /*0bc0*/  LDG.E.U16 R99, [R12.64] ;  /* 0x000000040c637981 */ /* 0x000322000c1e1500 */
[----:B0-----:R-:W-:Y:S01]  /*0bd0*/  IMAD R11, R29, 0x142, RZ ;  /* 0x000001421d0b7824 */ /* 0x001fe200078e02ff */
[-C--:B------:R-:W-:Y:S01]  /*0be0*/  IADD3 R10, P1, R27, R164.reuse, RZ ;  /* 0x000000a41b0a7210 */ /* 0x080fe20007f3e0ff */
[----:B------:R-:W-:Y:S01]  /*0bf0*/  IMAD R31, R29, 0x132, RZ ;  /* 0x000001321d1f7824 */ /* 0x000fe200078e02ff */
[-C--:B------:R-:W-:Y:S01]  /*0c00*/  LEA.HI.X.SX32 R21, R39, R165.reuse, 0x1, P2 ;  /* 0x000000a527157211 */ /* 0x080fe200010f0eff */
[----:B------:R-:W-:Y:S01]  /*0c10*/  IMAD R5, R29, 0xa1, RZ ;  /* 0x000000a11d057824 */ /* 0x000fe200078e02ff */
[-C--:B------:R-:W-:Y:S01]  /*0c20*/  IADD3 R4, P0, R11, R164.reuse, RZ ;  /* 0x000000a40b047210 */ /* 0x080fe20007f1e0ff */
[----:B------:R-:W-:Y:S01]  /*0c30*/  IMAD R25, R29, 0x99, RZ ;  /* 0x000000991d197824 */ /* 0x000fe200078e02ff */
[----:B------:R0:W4:Y:S04]  /*0c40*/  LDG.E.U16 R40, [R40.64] ;  /* 0x0000000428287981 */ /* 0x000128000c1e1500 */
[----:B-1----:R1:W4:Y:S01]  /*0c50*/  LDG.E.U16 R13, [R22.64] ;  /* 0x00000004160d7981 */ /* 0x002322000c1e1500 */
[-C--:B------:R-:W-:Y:S01]  /*0c60*/  LEA.HI.X.SX32 R11, R19, R165.reuse, 0x1, P1 ;  /* 0x000000a5130b7211 */ /* 0x080fe200008f0eff */
[----:B------:R-:W-:Y:S01]  /*0c70*/  IMAD R15, R29, 0xa9, RZ ;  /* 0x000000a91d0f7824 */ /* 0x000fe200078e02ff */
[----:B------:R-:W-:Y:S01]  /*0c80*/  LEA.HI.X.SX32 R5, R5, R165, 0x1, P0 ;  /* 0x000000a505057211 */ /* 0x000fe200000f0eff */
[----:B------:R-:W-:Y:S01]  /*0c90*/  IMAD R47, R29, 0x172, RZ ;  /* 0x000001721d2f7824 */ /* 0x000fe200078e02ff */
[----:B------:R-:W-:Y:S01]  /*0ca0*/  IADD3 R18, P2, R31, R164, RZ ;  /* 0x000000a41f127210 */ /* 0x000fe20007f5e0ff */
[C---:B------:R-:W-:Y:S01]  /*0cb0*/  IMAD R45, R29.reuse, 0x162, RZ ;  /* 0x000001621d2d7824 */ /* 0x040fe200078e02ff */
[----:B------:R0:W4:Y:S01]  /*0cc0*/  LDG.E.U16 R33, [R10.64] ;  /* 0x000000040a217981 */ /* 0x000122000c1e1500 */
[----:B-1----:R-:W-:-:S03]  /*0cd0*/  IMAD R23, R29, 0x152, RZ ;  /* 0x000001521d177824 */ /* 0x002fc600078e02ff */
[----:B------:R1:W4:Y:S01]  /*0ce0*/  LDG.E.U16 R21, [R20.64] ;  /* 0x0000000414157981 */ /* 0x000322000c1e1500 */
[----:B0-----:R-:W-:Y:S01]  /*0cf0*/  IMAD R41, R29, 0x182, RZ ;  /* 0x000001821d297824 */ /* 0x001fe200078e02ff */
[-C--:B------:R-:W-:Y:S02]  /*0d00*/  IADD3 R22, P0, R23, R164.reuse, RZ ;  /* 0x000000a417167210 */ /* 0x080fe40007f1e0ff */
[----:B------:R0:W4:Y:S01]  /*0d10*/  LDG.E.U16 R27, [R4.64] ;  /* 0x00000004041b7981 */ /* 0x000122000c1e1500 */
[-C--:B------:R-:W-:Y:S01]  /*0d20*/  LEA.HI.X.SX32 R19, R25, R165.reuse, 0x1, P2 ;  /* 0x000000a519137211 */ /* 0x080fe200010f0eff */
[----:B------:R-:W-:Y:S01]  /*0d30*/  IMAD R31, R29, 0xb9, RZ ;  /* 0x000000b91d1f7824 */ /* 0x000fe200078e02ff */
[-C--:B------:R-:W-:Y:S01]  /*0d40*/  IADD3 R10, P2, R47, R164.reuse, RZ ;  /* 0x000000a42f0a7210 */ /* 0x080fe20007f5e0ff */
[----:B------:R-:W-:Y:S01]  /*0d50*/  IMAD R25, R29, 0xb1, RZ ;  /* 0x000000b11d197824 */ /* 0x000fe200078e02ff */
[-C--:B------:R-:W-:Y:S01]  /*0d60*/  LEA.HI.X.SX32 R23, R15, R165.reuse, 0x1, P0 ;  /* 0x000000a50f177211 */ /* 0x080fe200000f0eff */
[----:B------:R-:W-:Y:S01]  /*0d70*/  IMAD R49, R29, 0x1b2, RZ ;  /* 0x000001b21d317824 */ /* 0x000fe200078e02ff */
[-C--:B------:R-:W-:Y:S01]  /*0d80*/  IADD3 R24, P1, R45, R164.reuse, RZ ;  /* 0x000000a42d187210 */ /* 0x080fe20007f3e0ff */
[----:B------:R-:W-:Y:S01]  /*0d90*/  IMAD R45, R29, 0x192, RZ ;  /* 0x000001921d2d7824 */ /* 0x000fe200078e02ff */
[-C--:B------:R-:W-:Y:S01]  /*0da0*/  IADD3 R30, P0, R41, R164.reuse, RZ ;  /* 0x000000a4291e7210 */ /* 0x080fe20007f1e0ff */
[----:B0-----:R-:W-:Y:S01]  /*0db0*/  IMAD R5, R29, 0xc1, RZ ;  /* 0x000000c11d057824 */ /* 0x001fe200078e02ff */
[-C--:B------:R-:W-:Y:S01]  /*0dc0*/  LEA.HI.X.SX32 R11, R31, R165.reuse, 0x1, P2 ;  /* 0x000000a51f0b7211 */ /* 0x080fe200010f0eff */
[----:B------:R0:W4:Y:S01]  /*0dd0*/  LDG.E.U16 R22, [R22.64] ;  /* 0x0000000416167981 */ /* 0x000122000c1e1500 */
[-C--:B------:R-:W-:Y:S01]  /*0de0*/  LEA.HI.X.SX32 R25, R25, R165.reuse, 0x1, P1 ;  /* 0x000000a519197211 */ /* 0x080fe200008f0eff */
[----:B------:R-:W-:Y:S01]  /*0df0*/  IMAD R47, R29, 0x1a2, RZ ;  /* 0x000001a21d2f7824 */ /* 0x000fe200078e02ff */
[-C--:B------:R-:W-:Y:S01]  /*0e00*/  LEA.HI.X.SX32 R31, R5, R165.reuse, 0x1, P0 ;  /* 0x000000a5051f7211 */ /* 0x080fe200000f0eff */
[----:B------:R-:W-:Y:S01]  /*0e10*/  IMAD R5, R29, 0xc9, RZ ;  /* 0x000000c91d057824 */ /* 0x000fe200078e02ff */
[-C--:B------:R-:W-:Y:S01]  /*0e20*/  IADD3 R4, P0, R45, R164.reuse, RZ ;  /* 0x000000a42d047210 */ /* 0x080fe20007f1e0ff */
[----:B------:R-:W-:Y:S01]  /*0e30*/  IMAD R41, R29, 0xd9, RZ ;  /* 0x000000d91d297824 */ /* 0x000fe200078e02ff */
[----:B------:R-:W-:Y:S01]  /*0e40*/  IADD3 R44, P2, R49, R164, RZ ;  /* 0x000000a4312c7210 */ /* 0x000fe20007f5e0ff */
[----:B------:R1:W4:Y:S01]  /*0e50*/  LDG.E.U16 R18, [R18.64] ;  /* 0x0000000412127981 */ /* 0x000322000c1e1500 */
[----:B0-----:R-:W-:Y:S01]  /*0e60*/  IMAD R23, R29, 0x1c2, RZ ;  /* 0x000001c21d177824 */ /* 0x001fe200078e02ff */
[----:B------:R-:W-:-:S02]  /*0e70*/  LEA.HI.X.SX32 R5, R5, R165, 0x1, P0 ;  /* 0x000000a505057211 */ /* 0x000fc400000f0eff */
[----:B------:R0:W4:Y:S01]  /*0e80*/  LDG.E.U16 R10, [R10.64] ;  /* 0x000000040a0a7981 */ /* 0x000122000c1e1500 */
[----:B------:R-:W-:Y:S01]  /*0e90*/  IMAD R15, R29, 0xd1, RZ ;  /* 0x000000d11d0f7824 */ /* 0x000fe200078e02ff */
[----:B------:R-:W-:Y:S01]  /*0ea0*/  LEA.HI.X.SX32 R45, R41, R165, 0x1, P2 ;  /* 0x000000a5292d7211 */ /* 0x000fe200010f0eff */
[----:B------:R-:W-:Y:S01]  /*0eb0*/  IMAD R41, R29, 0x1d2, RZ ;  /* 0x000001d21d297824 */ /* 0x000fe200078e02ff */
[----:B------:R-:W-:Y:S01]  /*0ec0*/  IADD3 R46, P0, R23, R164, RZ ;  /* 0x000000a4172e7210 */ /* 0x000fe20007f1e0ff */
[----:B-1----:R1:W4:Y:S04]  /*0ed0*/  LDG.E.U16 R20, [R4.64] ;  /* 0x0000000404147981 */ /* 0x002328000c1e1500 */
[----:B------:R1:W4:Y:S01]  /*0ee0*/  LDG.E.U16 R19, [R24.64] ;  /* 0x0000000418137981 */ /* 0x000322000c1e1500 */
[----:B0-----:R-:W-:-:S02]  /*0ef0*/  IMAD R11, R29, 0xe1, RZ ;  /* 0x000000e11d0b7824 */ /* 0x001fc400078e02ff */
[C---:B------:R-:W-:Y:S01]  /*0f00*/  IMAD R49, R29.reuse, 0x1e2, RZ ;  /* 0x000001e21d317824 */ /* 0x040fe200078e02ff */
[----:B------:R0:W4:Y:S01]  /*0f10*/  LDG.E.U16 R30, [R30.64] ;  /* 0x000000041e1e7981 */ /* 0x000122000c1e1500 */
[C---:B------:R-:W-:Y:S02]  /*0f20*/  IMAD R91, R29.reuse, 0x22, RZ ;  /* 0x000000221d5b7824 */ /* 0x040fe400078e02ff */
[----:B------:R-:W-:Y:S01]  /*0f30*/  IMAD R123, R29, 0x32, RZ ;  /* 0x000000321d7b7824 */ /* 0x000fe200078e02ff */
[----:B------:R0:W4:Y:S01]  /*0f40*/  LDG.E.U16 R32, [R44.64] ;  /* 0x000000042c207981 */ /* 0x000122000c1e1500 */
[-C--:B-1----:R-:W-:Y:S02]  /*0f50*/  IADD3 R24, P1, R47, R164.reuse, RZ ;  /* 0x000000a42f187210 */ /* 0x082fe40007f3e0ff */
[-C--:B------:R-:W-:Y:S02]  /*0f60*/  LEA.HI.X.SX32 R47, R11, R165.reuse, 0x1, P0 ;  /* 0x000000a50b2f7211 */ /* 0x080fe400000f0eff */
[-C--:B------:R-:W-:Y:S01]  /*0f70*/  LEA.HI.X.SX32 R25, R15, R165.reuse, 0x1, P1 ;  /* 0x000000a50f197211 */ /* 0x080fe200008f0eff */
[----:B------:R-:W-:Y:S01]  /*0f80*/  IMAD R15, R29, 0xe9, RZ ;  /* 0x000000e91d0f7824 */ /* 0x000fe200078e02ff */
[-C--:B------:R-:W-:Y:S01]  /*0f90*/  IADD3 R4, P0, R41, R164.reuse, RZ ;  /* 0x000000a429047210 */ /* 0x080fe20007f1e0ff */
[----:B------:R-:W-:Y:S01]  /*0fa0*/  IMAD R23, R29, 0xf1, RZ ;  /* 0x000000f11d177824 */ /* 0x000fe200078e02ff */
[-C--:B------:R-:W-:Y:S01]  /*0fb0*/  IADD3 R48, P1, R49, R164.reuse, RZ ;  /* 0x000000a431307210 */ /* 0x080fe20007f3e0ff */
[----:B------:R-:W-:Y:S01]  /*0fc0*/  IMAD R51, R29, 0x1f2, RZ ;  /* 0x000001f21d337824 */ /* 0x000fe200078e02ff */
[----:B------:R-:W-:Y:S01]  /*0fd0*/  LEA.HI.X.SX32 R5, R15, R165, 0x1, P0 ;  /* 0x000000a50f057211 */ /* 0x000fe200000f0eff */
[C---:B------:R-:W-:Y:S01]  /*0fe0*/  IMAD R55, R29.reuse, 0x62, RZ ;  /* 0x000000621d377824 */ /* 0x040fe200078e02ff */
[----:B------:R-:W-:Y:S01]  /*0ff0*/  LEA R15, R29, R29, 0x4 ;  /* 0x0000001d1d0f7211 */ /* 0x000fe200078e20ff */
[----:B------:R1:W4:Y:S01]  /*1000*/  LDG.E.U16 R28, [R24.64] ;  /* 0x00000004181c7981 */ /* 0x000322000c1e1500 */
[----:B------:R-:W-:-:S02]  /*1010*/  IADD3 R248, P0, R91, R164, RZ ;  /* 0x000000a45bf87210 */ /* 0x000fc40007f1e0ff */
[-C--:B------:R-:W-:Y:S01]  /*1020*/  LEA.HI.X.SX32 R49, R23, R165.reuse, 0x1, P1 ;  /* 0x000000a517317211 */ /* 0x080fe200008f0eff */
[----:B0-----:R-:W-:Y:S01]  /*1030*/  IMAD R31, R29, 0xf9, RZ ;  /* 0x000000f91d1f7824 */ /* 0x001fe200078e02ff */
[----:B------:R-:W-:Y:S01]  /*1040*/  LEA.HI.X.SX32 R249, R15, R165, 0x1, P0 ;  /* 0x000000a50ff97211 */ /* 0x000fe200000f0eff */
[----:B------:R0:W4:Y:S01]  /*1050*/  LDG.E.U16 R23, [R4.64] ;  /* 0x0000000404177981 */ /* 0x000122000c1e1500 */
[C---:B------:R-:W-:Y:S02]  /*1060*/  IMAD R15, R29.reuse, 0x19, RZ ;  /* 0x000000191d0f7824 */ /* 0x040fe400078e02ff */
[----:B------:R-:W-:Y:S01]  /*1070*/  IMAD R41, R29, 0x42, RZ ;  /* 0x000000421d297824 */ /* 0x000fe200078e02ff */
[-C--:B-1----:R-:W-:Y:S01]  /*1080*/  IADD3 R24, P2, R51, R164.reuse, RZ ;  /* 0x000000a433187210 */ /* 0x082fe20007f5e0ff */
[----:B------:R-:W-:Y:S01]  /*1090*/  IMAD R53, R29, 0x52, RZ ;  /* 0x000000521d357824 */ /* 0x000fe200078e02ff */
[----:B------:R1:W4:Y:S01]  /*10a0*/  LDG.E.U16 R12, [R48.64] ;  /* 0x00000004300c7981 */ /* 0x000322000c1e1500 */
[----:B0-----:R-:W-:Y:S01]  /*10b0*/  IADD3 R4, P0, R123, R164, RZ ;  /* 0x000000a47b047210 */ /* 0x001fe20007f1e0ff */
[----:B------:R-:W-:-:S02]  /*10c0*/  IMAD R51, R29, 0x72, RZ ;  /* 0x000000721d337824 */ /* 0x000fc400078e02ff */
[----:B------:R0:W4:Y:S01]  /*10d0*/  LDG.E.U16 R11, [R46.64] ;  /* 0x000000042e0b7981 */ /* 0x000122000c1e1500 */
[-C--:B------:R-:W-:Y:S01]  /*10e0*/  LEA.HI.X.SX32 R5, R15, R165.reuse, 0x1, P0 ;  /* 0x000000a50f057211 */ /* 0x080fe200000f0eff */
[----:B------:R-:W-:Y:S01]  /*10f0*/  IMAD R15, R29, 0x31, RZ ;  /* 0x000000311d0f7824 */ /* 0x000fe200078e02ff */
[-C--:B------:R-:W-:Y:S01]  /*1100*/  IADD3 R228, P0, R55, R164.reuse, RZ ;  /* 0x000000a437e47210 */ /* 0x080fe20007f1e0ff */
[----:B------:R-:W-:Y:S01]  /*1110*/  IMAD R45, R29, 0x29, RZ ;  /* 0x000000291d2d7824 */ /* 0x000fe200078e02ff */
[----:B------:R-:W-:Y:S01]  /*1120*/  LEA.HI.X.SX32 R25, R31, R165, 0x1, P2 ;  /* 0x000000a51f197211 */ /* 0x000fe200010f0eff */
[C---:B-1----:R-:W-:Y:S01]  /*1130*/  IMAD R49, R29.reuse, 0x92, RZ ;  /* 0x000000921d317824 */ /* 0x042fe200078e02ff */
[----:B------:R-:W-:Y:S01]  /*1140*/  LEA R31, R29, R29, 0x5 ;  /* 0x0000001d1d1f7211 */ /* 0x000fe200078e28ff */
[----:B------:R1:W4:Y:S01]  /*1150*/  LDG.E.U16 R243, [R4.64] ;  /* 0x0000000404f37981 */ /* 0x000322000c1e1500 */
[-C--:B------:R-:W-:Y:S02]  /*1160*/  IADD3 R238, P1, R41, R164.reuse, RZ ;  /* 0x000000a429ee7210 */ /* 0x080fe40007f3e0ff */
[-C--:B------:R-:W-:Y:S01]  /*1170*/  IADD3 R234, P2, R53, R164.reuse, RZ ;  /* 0x000000a435ea7210 */ /* 0x080fe20007f5e0ff */
[----:B------:R-:W-:Y:S01]  /*1180*/  IMAD R63, R29, 0x82, RZ ;  /* 0x000000821d3f7824 */ /* 0x000fe200078e02ff */
[-C--:B------:R-:W-:Y:S01]  /*1190*/  LEA.HI.X.SX32 R229, R15, R165.reuse, 0x1, P0 ;  /* 0x000000a50fe57211 */ /* 0x080fe200000f0eff */
[----:B------:R-:W-:Y:S01]  /*11a0*/  IMAD R15, R29, 0x39, RZ ;  /* 0x000000391d0f7824 */ /* 0x000fe200078e02ff */
[-C--:B------:R-:W-:Y:S01]  /*11b0*/  LEA.HI.X.SX32 R239, R31, R165.reuse, 0x1, P1 ;  /* 0x000000a51fef7211 */ /* 0x080fe200008f0eff */
[----:B------:R-:W-:Y:S01]  /*11c0*/  IMAD R31, R29, 0x49, RZ ;  /* 0x000000491d1f7824 */ /* 0x000fe200078e02ff */
[----:B------:R-:W-:Y:S01]  /*11d0*/  LEA.HI.X.SX32 R235, R45, R165, 0x1, P2 ;  /* 0x000000a52deb7211 */ /* 0x000fe200010f0eff */
[----:B0-----:R-:W-:Y:S01]  /*11e0*/  IMAD R47, R29, 0xa2, RZ ;  /* 0x000000a21d2f7824 */ /* 0x001fe200078e02ff */
[-C--:B-1----:R-:W-:Y:S01]  /*11f0*/  IADD3 R4, P0, R51, R164.reuse, RZ ;  /* 0x000000a433047210 */ /* 0x082fe20007f1e0ff */
[----:B------:R0:W4:Y:S01]  /*1200*/  LDG.E.U16 R24, [R24.64] ;  /* 0x0000000418187981 */ /* 0x000122000c1e1500 */
[----:B------:R-:W-:-:S02]  /*1210*/  IADD3 R58, P2, R49, R164, RZ ;  /* 0x000000a4313a7210 */ /* 0x000fc40007f5e0ff */
[-C--:B------:R-:W-:Y:S01]  /*1220*/  LEA.HI.X.SX32 R5, R15, R165.reuse, 0x1, P0 ;  /* 0x000000a50f057211 */ /* 0x080fe200000f0eff */
[----:B------:R-:W-:Y:S01]  /*1230*/  IMAD R15, R29, 0x51, RZ ;  /* 0x000000511d0f7824 */ /* 0x000fe200078e02ff */
[-C--:B------:R-:W-:Y:S01]  /*1240*/  IADD3 R56, P1, R63, R164.reuse, RZ ;  /* 0x000000a43f387210 */ /* 0x080fe20007f3e0ff */
[----:B------:R-:W-:Y:S01]  /*1250*/  IMAD R71, R29, 0xc2, RZ ;  /* 0x000000c21d477824 */ /* 0x000fe200078e02ff */
[----:B------:R-:W-:Y:S01]  /*1260*/  IADD3 R74, P0, R47, R164, RZ ;  /* 0x000000a42f4a7210 */ /* 0x000fe20007f1e0ff */
[----:B------:R-:W-:Y:S01]  /*1270*/  IMAD R45, R29, 0xb2, RZ ;  /* 0x000000b21d2d7824 */ /* 0x000fe200078e02ff */
[----:B------:R-:W-:Y:S01]  /*1280*/  LEA.HI.X.SX32 R59, R31, R165, 0x1, P2 ;  /* 0x000000a51f3b7211 */ /* 0x000fe200010f0eff */
[C---:B------:R-:W-:Y:S01]  /*1290*/  IMAD R81, R29.reuse, 0x61, RZ ;  /* 0x000000611d517824 */ /* 0x040fe200078e02ff */
[C---:B0-----:R-:W-:Y:S01]  /*12a0*/  LEA R25, R29.reuse, R29, 0x6 ;  /* 0x0000001d1d197211 */ /* 0x041fe200078e30ff */
[----:B------:R-:W-:Y:S01]  /*12b0*/  IMAD R61, R29, 0xd2, RZ ;  /* 0x000000d21d3d7824 */ /* 0x000fe200078e02ff */
[-C--:B------:R-:W-:Y:S01]  /*12c0*/  LEA.HI.X.SX32 R75, R15, R165.reuse, 0x1, P0 ;  /* 0x000000a50f4b7211 */ /* 0x080fe200000f0eff */
[----:B------:R0:W4:Y:S01]  /*12d0*/  LDG.E.U16 R223, [R4.64] ;  /* 0x0000000404df7981 */ /* 0x000122000c1e1500 */
[----:B------:R-:W-:-:S02]  /*12e0*/  LEA.HI.X.SX32 R57, R25, R165, 0x1, P1 ;  /* 0x000000a519397211 */ /* 0x000fc400008f0eff */
[-C--:B------:R-:W-:Y:S01]  /*12f0*/  IADD3 R80, P1, R71, R164.reuse, RZ ;  /* 0x000000a447507210 */ /* 0x080fe20007f3e0ff */
[----:B------:R1:W4:Y:S01]  /*1300*/  LDG.E.U16 R25, [R58.64] ;  /* 0x000000043a197981 */ /* 0x000322000c1e1500 */
[----:B------:R-:W-:Y:S01]  /*1310*/  IMAD R15, R29, 0x59, RZ ;  /* 0x000000591d0f7824 */ /* 0x000fe200078e02ff */
[----:B------:R-:W-:Y:S02]  /*1320*/  IADD3 R78, P0, R45, R164, RZ ;  /* 0x000000a42d4e7210 */ /* 0x000fe40007f1e0ff */
[----:B------:R5:W4:Y:S01]  /*1330*/  LDG.E.U16 R26, [R74.64] ;  /* 0x000000044a1a7981 */ /* 0x000b22000c1e1500 */
[-C--:B------:R-:W-:Y:S01]  /*1340*/  LEA.HI.X.SX32 R81, R81, R165.reuse, 0x1, P1 ;  /* 0x000000a551517211 */ /* 0x080fe200008f0eff */
[C---:B0-----:R-:W-:Y:S02]  /*1350*/  IMAD R5, R29.reuse, 0x69, RZ ;  /* 0x000000691d057824 */ /* 0x041fe400078e02ff */
[----:B--2---:R-:W-:Y:S01]  /*1360*/  STL [R1+0x200], R247 ;  /* 0x000200f701007387 */ /* 0x004fe20000100800 */
[----:B-1----:R-:W-:Y:S01]  /*1370*/  IMAD R59, R29, 0xe2, RZ ;  /* 0x000000e21d3b7824 */ /* 0x002fe200078e02ff */
[----:B------:R-:W-:-:S02]  /*1380*/  LEA.HI.X.SX32 R79, R15, R165, 0x1, P0 ;  /* 0x000000a50f4f7211 */ /* 0x000fc400000f0eff */
[----:B------:R0:W2:Y:S01]  /*1390*/  LDG.E.U16 R31, [R56.64] ;  /* 0x00000004381f7981 */ /* 0x0000a2000c1e1500 */
[----:B-----5:R-:W-:Y:S01]  /*13a0*/  IMAD R75, R29, 0x71, RZ ;  /* 0x000000711d4b7824 */ /* 0x020fe200078e02ff */
[-C--:B------:R-:W-:Y:S02]  /*13b0*/  IADD3 R84, P1, R59, R164.reuse, RZ ;  /* 0x000000a43b547210 */ /* 0x080fe40007f3e0ff */
[----:B------:R1:W5:Y:S01]  /*13c0*/  LDG.E.U16 R15, [R78.64] ;  /* 0x000000044e0f7981 */ /* 0x000362000c1e1500 */
[-C--:B------:R-:W-:Y:S02]  /*13d0*/  IADD3 R4, P0, R61, R164.reuse, RZ ;  /* 0x000000a43d047210 */ /* 0x080fe40007f1e0ff */
[-C--:B------:R-:W-:Y:S01]  /*13e0*/  LEA.HI.X.SX32 R85, R75, R165.reuse, 0x1, P1 ;  /* 0x000000a54b557211 */ /* 0x080fe200008f0eff */
[C---:B------:R-:W-:Y:S01]  /*13f0*/  IMAD R87, R29.reuse, 0x79, RZ ;  /* 0x000000791d577824 */ /* 0x040fe200078e02ff */
[C---:B------:R-:W-:Y:S01]  /*1400*/  SHF.L.U32 R75, R29.reuse, 0x1, RZ ;  /* 0x000000011d4b7819 */ /* 0x040fe200000006ff */
[----:B------:R-:W-:Y:S01]  /*1410*/  IMAD R83, R29, 0x1a, RZ ;  /* 0x0000001a1d537824 */ /* 0x000fe200078e02ff */
[----:B------:R-:W-:Y:S01]  /*1420*/  LEA.HI.X.SX32 R5, R5, R165, 0x1, P0 ;  /* 0x000000a505057211 */ /* 0x000fe200000f0eff */
[----:B------:R-:W-:Y:S01]  /*1430*/  STL [R1+0x1f8], R236 ;  /* 0x0001f8ec01007387 */ /* 0x000fe20000100800 */
[----:B-1----:R-:W-:-:S03]  /*1440*/  IADD3 R78, P0, R75, R164, RZ ;  /* 0x000000a44b4e7210 */ /* 0x002fc60007f1e0ff */
[----:B------:R-:W-:Y:S01]  /*1450*/  STL [R1], R2 ;  /* 0x0000000201007387 */ /* 0x000fe20000100800 */
[----:B------:R-:W-:-:S03]  /*1460*/  LEA.HI.X.SX32 R79, R29, R165, 0x1, P0 ;  /* 0x000000a51d4f7211 */ /* 0x000fc600000f0eff */
[----:B---3--:R-:W-:Y:S04]  /*1470*/  STL [R1+0x204], R252 ;  /* 0x000204fc01007387 */ /* 0x008fe80000100800 */
[----:B------:R-:W-:Y:S04]  /*1480*/  STL [R1+0x1fc], R245 ;  /* 0x0001fcf501007387 */ /* 0x000fe80000100800 */
[----:B------:R1:W-:Y:S01]  /*1490*/  STL [R1+0x4], R0 ;  /* 0x0000040001007387 */ /* 0x0003e20000100800 */
[C---:B0-----:R-:W-:Y:S02]  /*14a0*/  IMAD R57, R29.reuse, 0xf2, RZ ;  /* 0x000000f21d397824 */ /* 0x041fe400078e02ff */
[----:B------:R-:W-:Y:S01]  /*14b0*/  IMAD R125, R29, 0x44, RZ ;  /* 0x000000441d7d7824 */ /* 0x000fe200078e02ff */
[----:B------:R0:W3:Y:S01]  /*14c0*/  LDG.E.U16 R199, [R80.64] ;  /* 0x0000000450c77981 */ /* 0x0000e2000c1e1500 */
[----:B------:R-:W-:-:S03]  /*14d0*/  IADD3 R86, P2, R93, R164, RZ ;  /* 0x000000a45d567210 */ /* 0x000fc60007f5e0ff */
[----:B------:R0:W2:Y:S04]  /*14e0*/  LDG.E.U16 R198, [R84.64] ;  /* 0x0000000454c67981 */ /* 0x0000a8000c1e1500 */
[----:B-1----:R1:W2:Y:S01]  /*14f0*/  LDG.E.U16 R0, [R78.64] ;  /* 0x000000044e007981 */ /* 0x0022a2000c1e1500 */
[----:B------:R-:W-:-:S03]  /*1500*/  IADD3 R88, P1, R57, R164, RZ ;  /* 0x000000a439587210 */ /* 0x000fc60007f3e0ff */
[----:B------:R1:W3:Y:S01]  /*1510*/  LDG.E.U16 R248, [R248.64] ;  /* 0x00000004f8f87981 */ /* 0x0002e2000c1e1500 */
[-C--:B------:R-:W-:Y:S01]  /*1520*/  LEA.HI.X.SX32 R89, R87, R165.reuse, 0x1, P1 ;  /* 0x000000a557597211 */ /* 0x080fe200008f0eff */
[----:B------:R-:W-:Y:S01]  /*1530*/  IMAD R87, R29, 0x34, RZ ;  /* 0x000000341d577824 */ /* 0x000fe200078e02ff */
[-C--:B0-----:R-:W-:Y:S01]  /*1540*/  IADD3 R80, P1, R83, R164.reuse, RZ ;  /* 0x000000a453507210 */ /* 0x081fe20007f3e0ff */
[----:B------:R-:W-:Y:S01]  /*1550*/  IMAD R81, R29, 0xd, RZ ;  /* 0x0000000d1d517824 */ /* 0x000fe200078e02ff */
[----:B------:R0:W3:Y:S02]  /*1560*/  LDG.E.U16 R238, [R238.64] ;  /* 0x00000004eeee7981 */ /* 0x0000e4000c1e1500 */
[----:B------:R-:W-:Y:S01]  /*1570*/  IADD3 R82, P0, R87, R164, RZ ;  /* 0x000000a457527210 */ /* 0x000fe20007f1e0ff */
[----:B------:R-:W-:Y:S01]  /*1580*/  IMAD R93, R29, 0x2a, RZ ;  /* 0x0000002a1d5d7824 */ /* 0x000fe200078e02ff */
[----:B------:R0:W3:Y:S02]  /*1590*/  LDG.E.U16 R197, [R88.64] ;  /* 0x0000000458c57981 */ /* 0x0000e4000c1e1500 */
[----:B------:R-:W-:-:S02]  /*15a0*/  LEA.HI.X.SX32 R83, R83, R165, 0x1, P0 ;  /* 0x000000a553537211 */ /* 0x000fc400000f0eff */
[-C--:B------:R-:W-:Y:S01]  /*15b0*/  IADD3 R84, P0, R125, R164.reuse, RZ ;  /* 0x000000a47d547210 */ /* 0x080fe20007f1e0ff */
[----:B------:R1:W3:Y:S01]  /*15c0*/  LDG.E.U16 R5, [R4.64] ;  /* 0x0000000404057981 */ /* 0x0002e2000c1e1500 */
[-C--:B------:R-:W-:Y:S02]  /*15d0*/  LEA.HI.X.SX32 R81, R81, R165.reuse, 0x1, P1 ;  /* 0x000000a551517211 */ /* 0x080fe400008f0eff */
[-C--:B------:R-:W-:Y:S01]  /*15e0*/  LEA.HI.X.SX32 R85, R91, R165.reuse, 0x1, P0 ;  /* 0x000000a55b557211 */ /* 0x080fe200000f0eff */
[----:B------:R-:W-:Y:S01]  /*15f0*/  IMAD R91, R29, 0x54, RZ ;  /* 0x000000541d5b7824 */ /* 0x000fe200078e02ff */
[-C--:B0-----:R-:W-:Y:S01]  /*1600*/  IADD3 R88, P1, R37, R164.reuse, RZ ;  /* 0x000000a425587210 */ /* 0x081fe20007f3e0ff */
[----:B------:R0:W3:Y:S01]  /*1610*/  LDG.E.U16 R242, [R82.64] ;  /* 0x0000000452f27981 */ /* 0x0000e2000c1e1500 */
[----:B------:R-:W-:Y:S01]  /*1620*/  IMAD R37, R29, 0x15, RZ ;  /* 0x000000151d257824 */ /* 0x000fe200078e02ff */
[----:B------:R-:W-:Y:S02]  /*1630*/  IADD3 R36, P0, R93, R164, RZ ;  /* 0x000000a45d247210 */ /* 0x000fe40007f1e0ff */
[-C--:B------:R-:W-:Y:S01]  /*1640*/  LEA.HI.X.SX32 R89, R125, R165.reuse, 0x1, P1 ;  /* 0x000000a57d597211 */ /* 0x080fe200008f0eff */
[----:B-1----:R1:W3:Y:S01]  /*1650*/  LDG.E.U16 R249, [R80.64] ;  /* 0x0000000450f97981 */ /* 0x0022e2000c1e1500 */
[----:B------:R-:W-:-:S03]  /*1660*/  LEA.HI.X.SX32 R87, R87, R165, 0x1, P2 ;  /* 0x000000a557577211 */ /* 0x000fc600010f0eff */
[----:B------:R1:W3:Y:S01]  /*1670*/  LDG.E.U16 R237, [R84.64] ;  /* 0x0000000454ed7981 */ /* 0x0002e2000c1e1500 */
[----:B0-----:R-:W-:Y:S01]  /*1680*/  IMAD R83, R29, 0x64, RZ ;  /* 0x000000641d537824 */ /* 0x001fe200078e02ff */
[-C--:B------:R-:W-:Y:S02]  /*1690*/  IADD3 R78, P1, R91, R164.reuse, RZ ;  /* 0x000000a45b4e7210 */ /* 0x080fe40007f3e0ff */
[-C--:B------:R-:W-:Y:S01]  /*16a0*/  LEA.HI.X.SX32 R37, R37, R165.reuse, 0x1, P0 ;  /* 0x000000a525257211 */ /* 0x080fe200000f0eff */
[----:B------:R0:W3:Y:S01]  /*16b0*/  LDG.E.U16 R225, [R86.64] ;  /* 0x0000000456e17981 */ /* 0x0000e2000c1e1500 */
[-C--:B------:R-:W-:Y:S02]  /*16c0*/  IADD3 R68, P2, R69, R164.reuse, RZ ;  /* 0x000000a445447210 */ /* 0x080fe40007f5e0ff */
[----:B-1----:R-:W-:Y:S01]  /*16d0*/  IADD3 R80, P0, R83, R164, RZ ;  /* 0x000000a453507210 */ /* 0x002fe20007f1e0ff */
[----:B------:R1:W3:Y:S01]  /*16e0*/  LDG.E.U16 R244, [R36.64] ;  /* 0x0000000424f47981 */ /* 0x0002e2000c1e1500 */
[----:B------:R-:W-:Y:S01]  /*16f0*/  IMAD R85, R29, 0x3a, RZ ;  /* 0x0000003a1d557824 */ /* 0x000fe200078e02ff */
[----:B------:R-:W-:-:S02]  /*1700*/  LEA.HI.X.SX32 R79, R93, R165, 0x1, P1 ;  /* 0x000000a55d4f7211 */ /* 0x000fc400008f0eff */
[-C--:B------:R-:W-:Y:S01]  /*1710*/  IADD3 R82, P1, R77, R164.reuse, RZ ;  /* 0x000000a44d527210 */ /* 0x080fe20007f3e0ff */
[----:B------:R-:W-:Y:S01]  /*1720*/  IMAD R77, R29, 0x1d, RZ ;  /* 0x0000001d1d4d7824 */ /* 0x000fe200078e02ff */
[-C--:B------:R-:W-:Y:S01]  /*1730*/  LEA.HI.X.SX32 R69, R91, R165.reuse, 0x1, P2 ;  /* 0x000000a55b457211 */ /* 0x080fe200010f0eff */
[----:B0-----:R-:W-:Y:S01]  /*1740*/  IMAD R87, R29, 0x74, RZ ;  /* 0x000000741d577824 */ /* 0x001fe200078e02ff */
[-C--:B------:R-:W-:Y:S01]  /*1750*/  LEA.HI.X.SX32 R81, R123, R165.reuse, 0x1, P0 ;  /* 0x000000a57b517211 */ /* 0x080fe200000f0eff */
[----:B------:R0:W3:Y:S01]  /*1760*/  LDG.E.U16 R233, [R78.64] ;  /* 0x000000044ee97981 */ /* 0x0000e2000c1e1500 */
[----:B------:R-:W-:Y:S02]  /*1770*/  IADD3 R76, P0, R85, R164, RZ ;  /* 0x000000a4554c7210 */ /* 0x000fe40007f1e0ff */
[-C--:B------:R-:W-:Y:S01]  /*1780*/  LEA.HI.X.SX32 R83, R83, R165.reuse, 0x1, P1 ;  /* 0x000000a553537211 */ /* 0x080fe200008f0eff */
[----:B------:R1:W3:Y:S01]  /*1790*/  LDG.E.U16 R68, [R68.64] ;  /* 0x0000000444447981 */ /* 0x0002e2000c1e1500 */
[----:B------:R-:W-:-:S02]  /*17a0*/  LEA.HI.X.SX32 R77, R77, R165, 0x1, P0 ;  /* 0x000000a54d4d7211 */ /* 0x000fc400000f0eff */
[-C--:B------:R-:W-:Y:S01]  /*17b0*/  IADD3 R84, P0, R73, R164.reuse, RZ ;  /* 0x000000a449547210 */ /* 0x080fe20007f1e0ff */
[----:B------:R1:W3:Y:S01]  /*17c0*/  LDG.E.U16 R227, [R80.64] ;  /* 0x0000000450e37981 */ /* 0x0002e2000c1e1500 */
[----:B0-----:R-:W-:-:S03]  /*17d0*/  IADD3 R78, P1, R87, R164, RZ ;  /* 0x000000a4574e7210 */ /* 0x001fc60007f3e0ff */
[----:B------:R0:W3:Y:S01]  /*17e0*/  LDG.E.U16 R66, [R82.64] ;  /* 0x0000000452427981 */ /* 0x0000e2000c1e1500 */
[----:B-1----:R-:W-:Y:S01]  /*17f0*/  IMAD R69, R29, 0x6, RZ ;  /* 0x000000061d457824 */ /* 0x002fe200078e02ff */
[-C--:B------:R-:W-:Y:S02]  /*1800*/  LEA.HI.X.SX32 R79, R85, R165.reuse, 0x1, P1 ;  /* 0x000000a5554f7211 */ /* 0x080fe400008f0eff */
[----:B------:R1:W3:Y:S01]  /*1810*/  LDG.E.U16 R239, [R76.64] ;  /* 0x000000044cef7981 */ /* 0x0002e2000c1e1500 */
[----:B------:R-:W-:Y:S01]  /*1820*/  LEA.HI.X.SX32 R85, R87, R165, 0x1, P0 ;  /* 0x000000a557557211 */ /* 0x000fe200000f0eff */
[C---:B------:R-:W-:Y:S01]  /*1830*/  IMAD R81, R29.reuse, 0xc, RZ ;  /* 0x0000000c1d517824 */ /* 0x040fe200078e02ff */
[----:B------:R-:W-:Y:S01]  /*1840*/  LEA R37, R29, R29, 0x1 ;  /* 0x0000001d1d257211 */ /* 0x000fe200078e08ff */
[----:B------:R2:W3:Y:S01]  /*1850*/  LDG.E.U16 R222, [R78.64] ;  /* 0x000000044ede7981 */ /* 0x0004e2000c1e1500 */
[-C--:B------:R-:W-:Y:S01]  /*1860*/  IADD3 R36, P0, R69, R164.reuse, RZ ;  /* 0x000000a445247210 */ /* 0x080fe20007f1e0ff */
[----:B0-----:R-:W-:Y:S01]  /*1870*/  IMAD R83, R29, 0xe, RZ ;  /* 0x0000000e1d537824 */ /* 0x001fe200078e02ff */
[----:B------:R-:W-:Y:S01]  /*1880*/  IADD3 R72, P1, R81, R164, RZ ;  /* 0x000000a451487210 */ /* 0x000fe20007f3e0ff */
[----:B------:R-:W-:Y:S01]  /*1890*/  IMAD R52, R29, 0xa4, RZ ;  /* 0x000000a41d347824 */ /* 0x000fe200078e02ff */
[----:B------:R-:W-:Y:S01]  /*18a0*/  LEA.HI.X.SX32 R37, R37, R165, 0x1, P0 ;  /* 0x000000a525257211 */ /* 0x000fe200000f0eff */
[----:B------:R0:W3:Y:S01]  /*18b0*/  LDG.E.U16 R228, [R228.64] ;  /* 0x00000004e4e47981 */ /* 0x0000e2000c1e1500 */
[----:B-1----:R-:W-:-:S02]  /*18c0*/  LEA R77, R29, -R29, 0x3 ;  /* 0x8000001d1d4d7211 */ /* 0x002fc400078e18ff */
[----:B------:R-:W-:Y:S01]  /*18d0*/  IADD3 R76, P0, R83, R164, RZ ;  /* 0x000000a4534c7210 */ /* 0x000fe20007f1e0ff */
[----:B------:R1:W3:Y:S01]  /*18e0*/  LDG.E.U16 R236, [R36.64] ;  /* 0x0000000424ec7981 */ /* 0x0002e2000c1e1500 */
[-C--:B------:R-:W-:Y:S02]  /*18f0*/  LEA.HI.X.SX32 R73, R69, R165.reuse, 0x1, P1 ;  /* 0x000000a545497211 */ /* 0x080fe400008f0eff */
[----:B------:R-:W-:Y:S01]  /*1900*/  LEA.HI.X.SX32 R77, R77, R165, 0x1, P0 ;  /* 0x000000a54d4d7211 */ /* 0x000fe200000f0eff */
[----:B------:R0:W3:Y:S04]  /*1910*/  LDG.E.U16 R70, [R88.64] ;  /* 0x0000000458467981 */ /* 0x0000e8000c1e1500 */
[----:B------:R-:W3:Y:S01]  /*1920*/  LDG.E.U16 R4, [R72.64] ;  /* 0x0000000448047981 */ /* 0x000ee2000c1e1500 */
[----:B------:R-:W-:-:S03]  /*1930*/  IMAD R54, R29, 0xc4, RZ ;  /* 0x000000c41d367824 */ /* 0x000fc600078e02ff */
[----:B------:R0:W4:Y:S04]  /*1940*/  LDG.E.U16 R234, [R234.64] ;  /* 0x00000004eaea7981 */ /* 0x000128000c1e1500 */
[----:B--2---:R2:W-:Y:S01]  /*1950*/  STL [R1+0x10], R0 ;  /* 0x0000100001007387 */ /* 0x0045e20000100800 */
[----:B------:R-:W-:Y:S01]  /*1960*/  IADD3 R250, P2, R65, R164, RZ ;  /* 0x000000a441fa7210 */ /* 0x000fe20007f5e0ff */
[C---:B------:R-:W-:Y:S02]  /*1970*/  IMAD R92, R29.reuse, 0xf4, RZ ;  /* 0x000000f41d5c7824 */ /* 0x040fe400078e02ff */
[----:B------:R0:W4:Y:S04]  /*1980*/  LDG.E.U16 R64, [R84.64] ;  /* 0x0000000454407981 */ /* 0x000128000c1e1500 */
[----:B--2---:R2:W4:Y:S01]  /*1990*/  LDG.E.U16 R0, [R76.64] ;  /* 0x000000044c007981 */ /* 0x004522000c1e1500 */
[----:B------:R-:W-:-:S05]  /*19a0*/  IMAD R69, R29, 0x1c, RZ ;  /* 0x0000001c1d457824 */ /* 0x000fca00078e02ff */
[----:B------:R-:W-:-:S04]  /*19b0*/  IADD3 R78, P0, R69, R164, RZ ;  /* 0x000000a4454e7210 */ /* 0x000fc80007f1e0ff */
[----:B------:R-:W-:-:S05]  /*19c0*/  LEA.HI.X.SX32 R79, R83, R165, 0x1, P0 ;  /* 0x000000a5534f7211 */ /* 0x000fca00000f0eff */
[----:B------:R0:W5:Y:S01]  /*19d0*/  LDG.E.U16 R2, [R78.64] ;  /* 0x000000044e027981 */ /* 0x000162000c1e1500 */
[----:B------:R-:W-:Y:S01]  /*19e0*/  IMAD R65, R29, 0x16, RZ ;  /* 0x000000161d417824 */ /* 0x000fe200078e02ff */
[-C--:B------:R-:W-:Y:S01]  /*19f0*/  LEA.HI.X.SX32 R251, R81, R165.reuse, 0x1, P2 ;  /* 0x000000a551fb7211 */ /* 0x080fe200010f0eff */
[----:B-1----:R-:W-:Y:S01]  /*1a00*/  IMAD R37, R29, 0xb, RZ ;  /* 0x0000000b1d257824 */ /* 0x002fe200078e02ff */
[-C--:B------:R-:W-:Y:S01]  /*1a10*/  IADD3 R240, P1, R67, R164.reuse, RZ ;  /* 0x000000a443f07210 */ /* 0x080fe20007f3e0ff */
[----:B------:R-:W-:Y:S01]  /*1a20*/  IMAD R81, R29, 0x2c, RZ ;  /* 0x0000002c1d517824 */ /* 0x000fe200078e02ff */
[-C--:B------:R-:W-:Y:S01]  /*1a30*/  IADD3 R36, P0, R65, R164.reuse, RZ ;  /* 0x000000a441247210 */ /* 0x080fe20007f1e0ff */
[----:B------:R-:W-:Y:S01]  /*1a40*/  IMAD R67, R29, 0x1e, RZ ;  /* 0x0000001e1d437824 */ /* 0x000fe200078e02ff */
[-C--:B------:R-:W-:Y:S01]  /*1a50*/  LEA.HI.X.SX32 R241, R69, R165.reuse, 0x1, P1 ;  /* 0x000000a545f17211 */ /* 0x080fe200008f0eff */
[----:B------:R1:W5:Y:S01]  /*1a60*/  LDG.E.U16 R250, [R250.64] ;  /* 0x00000004fafa7981 */ /* 0x000362000c1e1500 */
[----:B------:R-:W-:Y:S01]  /*1a70*/  LEA.HI.X.SX32 R37, R37, R165, 0x1, P0 ;  /* 0x000000a525257211 */ /* 0x000fe200000f0eff */
[----:B0-----:R-:W-:Y:S01]  /*1a80*/  IMAD R79, R29, 0x3c, RZ ;  /* 0x0000003c1d4f7824 */ /* 0x001fe200078e02ff */
[-C--:B------:R-:W-:Y:S01]  /*1a90*/  IADD3 R8, P1, R81, R164.reuse, RZ ;  /* 0x000000a451087210 */ /* 0x080fe20007f3e0ff */
[----:B---3--:R0:W-:Y:S01]  /*1aa0*/  STL [R1+0x30], R4 ;  /* 0x0000300401007387 */ /* 0x0081e20000100800 */
[----:B------:R-:W-:-:S02]  /*1ab0*/  IADD3 R80, P0, R9, R164, RZ ;  /* 0x000000a409507210 */ /* 0x000fc40007f1e0ff */
[-C--:B------:R-:W-:Y:S01]  /*1ac0*/  LEA.HI.X.SX32 R9, R65, R165.reuse, 0x1, P1 ;  /* 0x000000a541097211 */ /* 0x080fe200008f0eff */
[----:B------:R-:W-:Y:S01]  /*1ad0*/  IMAD R69, R29, 0x26, RZ ;  /* 0x000000261d457824 */ /* 0x000fe200078e02ff */
[----:B------:R-:W-:Y:S01]  /*1ae0*/  LEA.HI.X.SX32 R81, R81, R165, 0x1, P0 ;  /* 0x000000a551517211 */ /* 0x000fe200000f0eff */
[----:B-1----:R1:W2:Y:S01]  /*1af0*/  LDG.E.U16 R251, [R36.64] ;  /* 0x0000000424fb7981 */ /* 0x0022a2000c1e1500 */
[----:B------:R-:W-:Y:S02]  /*1b00*/  LEA R65, R29, -R29, 0x4 ;  /* 0x8000001d1d417211 */ /* 0x000fe400078e20ff */
[-C--:B------:R-:W-:Y:S01]  /*1b10*/  IADD3 R72, P0, R67, R164.reuse, RZ ;  /* 0x000000a443487210 */ /* 0x080fe20007f1e0ff */
[----:B------:R1:W2:Y:S02]  /*1b20*/  LDG.E.U16 R42, [R8.64] ;  /* 0x00000004082a7981 */ /* 0x0002a4000c1e1500 */
[----:B--2---:R-:W-:Y:S02]  /*1b30*/  IADD3 R76, P1, R79, R164, RZ ;  /* 0x000000a44f4c7210 */ /* 0x004fe40007f3e0ff */
[-C--:B------:R-:W-:Y:S01]  /*1b40*/  LEA.HI.X.SX32 R73, R65, R165.reuse, 0x1, P0 ;  /* 0x000000a541497211 */ /* 0x080fe200000f0eff */
[----:B------:R2:W2:Y:S01]  /*1b50*/  LDG.E.U16 R232, [R80.64] ;  /* 0x0000000450e87981 */ /* 0x0004a2000c1e1500 */
[----:B------:R-:W-:-:S03]  /*1b60*/  LEA.HI.X.SX32 R77, R67, R165, 0x1, P1 ;  /* 0x000000a5434d7211 */ /* 0x000fc600008f0eff */
[----:B0-----:R0:W2:Y:S01]  /*1b70*/  LDG.E.U16 R4, [R72.64] ;  /* 0x0000000448047981 */ /* 0x0010a2000c1e1500 */
[----:B-1----:R-:W-:Y:S01]  /*1b80*/  IMAD R37, R29, 0x13, RZ ;  /* 0x000000131d257824 */ /* 0x002fe200078e02ff */
[-C--:B------:R-:W-:Y:S01]  /*1b90*/  IADD3 R34, P0, R69, R164.reuse, RZ ;  /* 0x000000a445227210 */ /* 0x080fe20007f1e0ff */
[----:B------:R-:W-:Y:S01]  /*1ba0*/  IMAD R9, R29, 0x4c, RZ ;  /* 0x0000004c1d097824 */ /* 0x000fe200078e02ff */
[----:B------:R-:W-:Y:S01]  /*1bb0*/  IADD3 R218, P2, R35, R164, RZ ;  /* 0x000000a423da7210 */ /* 0x000fe20007f5e0ff */
[----:B------:R-:W-:Y:S01]  /*1bc0*/  IMAD R83, R29, 0x7c, RZ ;  /* 0x0000007c1d537824 */ /* 0x000fe200078e02ff */
[----:B------:R1:W2:Y:S04]  /*1bd0*/  LDG.E.U16 R240, [R240.64] ;  /* 0x00000004f0f07981 */ /* 0x0002a8000c1e1500 */
[----:B----4-:R4:W-:Y:S04]  /*1be0*/  STL [R1+0x40], R0 ;  /* 0x0000400001007387 */ /* 0x0109e80000100800 */
[----:B----4-:R4:W3:Y:S01]  /*1bf0*/  LDG.E.U16 R0, [R76.64] ;  /* 0x000000044c007981 */ /* 0x0108e2000c1e1500 */
[----:B------:R-:W-:-:S02]  /*1c00*/  LEA.HI.X.SX32 R35, R37, R165, 0x1, P0 ;  /* 0x000000a525237211 */ /* 0x000fc400000f0eff */
[-C--:B------:R-:W-:Y:S01]  /*1c10*/  IADD3 R36, P0, R9, R164.reuse, RZ ;  /* 0x000000a409247210 */ /* 0x080fe20007f1e0ff */
[----:B------:R-:W-:Y:S01]  /*1c20*/  IMAD R65, R29, 0x2e, RZ ;  /* 0x0000002e1d417824 */ /* 0x000fe200078e02ff */
[-C--:B------:R-:W-:Y:S01]  /*1c30*/  LEA.HI.X.SX32 R219, R79, R165.reuse, 0x1, P2 ;  /* 0x000000a54fdb7211 */ /* 0x080fe200010f0eff */
[----:B------:R-:W-:Y:S01]  /*1c40*/  IMAD R67, R29, 0x5c, RZ ;  /* 0x0000005c1d437824 */ /* 0x000fe200078e02ff */
[----:B------:R-:W-:Y:S01]  /*1c50*/  LEA.HI.X.SX32 R37, R69, R165, 0x1, P0 ;  /* 0x000000a545257211 */ /* 0x000fe200000f0eff */
[----:B-----5:R5:W-:Y:S01]  /*1c60*/  STL [R1+0x2c], R2 ;  /* 0x00002c0201007387 */ /* 0x020be20000100800 */
[----:B------:R-:W-:-:S03]  /*1c70*/  IADD3 R8, P2, R3, R164, RZ ;  /* 0x000000a403087210 */ /* 0x000fc60007f5e0ff */
[----:B------:R1:W3:Y:S01]  /*1c80*/  LDG.E.U16 R38, [R36.64] ;  /* 0x0000000424267981 */ /* 0x0002e2000c1e1500 */
[----:B------:R-:W-:Y:S01]  /*1c90*/  IMAD R3, R29, 0x17, RZ ;  /* 0x000000171d037824 */ /* 0x000fe200078e02ff */
[-C--:B------:R-:W-:Y:S02]  /*1ca0*/  IADD3 R6, P0, R65, R164.reuse, RZ ;  /* 0x000000a441067210 */ /* 0x080fe40007f1e0ff */
[-C--:B------:R-:W-:Y:S01]  /*1cb0*/  LEA.HI.X.SX32 R9, R9, R165.reuse, 0x1, P2 ;  /* 0x000000a509097211 */ /* 0x080fe200010f0eff */
[----:B----4-:R-:W-:Y:S01]  /*1cc0*/  IMAD R77, R29, 0x36, RZ ;  /* 0x000000361d4d7824 */ /* 0x010fe200078e02ff */
[-C--:B0-----:R-:W-:Y:S01]  /*1cd0*/  IADD3 R72, P2, R7, R164.reuse, RZ ;  /* 0x000000a407487210 */ /* 0x081fe20007f5e0ff */
[----:B--2---:R-:W-:Y:S01]  /*1ce0*/  IMAD R81, R29, 0x6c, RZ ;  /* 0x0000006c1d517824 */ /* 0x004fe200078e02ff */
[----:B------:R-:W-:Y:S01]  /*1cf0*/  LEA.HI.X.SX32 R7, R3, R165, 0x1, P0 ;  /* 0x000000a503077211 */ /* 0x000fe200000f0eff */
[----:B------:R0:W2:Y:S04]  /*1d00*/  LDG.E.U16 R246, [R34.64] ;  /* 0x0000000422f67981 */ /* 0x0000a8000c1e1500 */
[----:B------:R4:W2:Y:S01]  /*1d10*/  LDG.E.U16 R48, [R6.64] ;  /* 0x0000000406307981 */ /* 0x0008a2000c1e1500 */
[----:B-----5:R-:W-:Y:S01]  /*1d20*/  IADD3 R2, P1, R67, R164, RZ ;  /* 0x000000a443027210 */ /* 0x020fe20007f3e0ff */
[----:B------:R-:W-:-:S02]  /*1d30*/  IMAD R79, R29, 0x3e, RZ ;  /* 0x0000003e1d4f7824 */ /* 0x000fc400078e02ff */
[----:B------:R5:W2:Y:S01]  /*1d40*/  LDG.E.U16 R69, [R8.64] ;  /* 0x0000000408457981 */ /* 0x000aa2000c1e1500 */
[-C--:B------:R-:W-:Y:S01]  /*1d50*/  LEA.HI.X.SX32 R3, R65, R165.reuse, 0x1, P1 ;  /* 0x000000a541037211 */ /* 0x080fe200008f0eff */
[C---:B------:R-:W-:Y:S02]  /*1d60*/  IMAD R88, R29.reuse, 0xd4, RZ ;  /* 0x000000d41d587824 */ /* 0x040fe400078e02ff */
[C---:B------:R-:W-:Y:S02]  /*1d70*/  IMAD R89, R29.reuse, 0xe4, RZ ;  /* 0x000000e41d597824 */ /* 0x040fe400078e02ff */
[C---:B------:R-:W-:Y:S01]  /*1d80*/  IMAD R136, R29.reuse, 0x96, RZ ;  /* 0x000000961d887824 */ /* 0x040fe200078e02ff */
[----:B------:R4:W2:Y:S01]  /*1d90*/  LDG.E.U16 R46, [R2.64] ;  /* 0x00000004022e7981 */ /* 0x0008a2000c1e1500 */
[----:B0-----:R-:W-:Y:S01]  /*1da0*/  IMAD R35, R29, 0x1b, RZ ;  /* 0x0000001b1d237824 */ /* 0x001fe200078e02ff */
[-C--:B-1----:R-:W-:Y:S02]  /*1db0*/  IADD3 R36, P0, R77, R164.reuse, RZ ;  /* 0x000000a44d247210 */ /* 0x082fe40007f1e0ff */
[-C--:B------:R-:W-:Y:S01]  /*1dc0*/  IADD3 R34, P1, R81, R164.reuse, RZ ;  /* 0x000000a451227210 */ /* 0x080fe20007f3e0ff */
[----:B------:R-:W-:Y:S01]  /*1dd0*/  IMAD R135, R29, 0x86, RZ ;  /* 0x000000861d877824 */ /* 0x000fe200078e02ff */
[-C--:B------:R-:W-:Y:S01]  /*1de0*/  LEA.HI.X.SX32 R37, R35, R165.reuse, 0x1, P0 ;  /* 0x000000a523257211 */ /* 0x080fe200000f0eff */
[----:B------:R-:W-:Y:S01]  /*1df0*/  IMAD R137, R29, 0xa6, RZ ;  /* 0x000000a61d897824 */ /* 0x000fe200078e02ff */
[----:B------:R-:W-:Y:S01]  /*1e00*/  LEA.HI.X.SX32 R35, R77, R165, 0x1, P1 ;  /* 0x000000a54d237211 */ /* 0x000fe200008f0eff */
[C---:B------:R-:W-:Y:S01]  /*1e10*/  IMAD R138, R29.reuse, 0xb6, RZ ;  /* 0x000000b61d8a7824 */ /* 0x040fe200078e02ff */
[C---:B------:R-:W-:Y:S01]  /*1e20*/  LEA R65, R29.reuse, -R29, 0x5 ;  /* 0x8000001d1d417211 */ /* 0x040fe200078e28ff */
[----:B------:R-:W-:Y:S01]  /*1e30*/  IMAD R139, R29, 0xc6, RZ ;  /* 0x000000c61d8b7824 */ /* 0x000fe200078e02ff */
[-C--:B-----5:R-:W-:Y:S01]  /*1e40*/  IADD3 R8, P0, R79, R164.reuse, RZ ;  /* 0x000000a44f087210 */ /* 0x0a0fe20007f1e0ff */
[----:B------:R0:W5:Y:S01]  /*1e50*/  LDG.E.U16 R44, [R34.64] ;  /* 0x00000004222c7981 */ /* 0x000162000c1e1500 */
[----:B----4-:R-:W-:-:S02]  /*1e60*/  IADD3 R6, P1, R83, R164, RZ ;  /* 0x000000a453067210 */ /* 0x010fc40007f3e0ff */
[-C--:B------:R-:W-:Y:S01]  /*1e70*/  LEA.HI.X.SX32 R9, R65, R165.reuse, 0x1, P0 ;  /* 0x000000a541097211 */ /* 0x080fe200000f0eff */
[----:B------:R-:W-:Y:S01]  /*1e80*/  IMAD R141, R29, 0xd6, RZ ;  /* 0x000000d61d8d7824 */ /* 0x000fe200078e02ff */
[----:B------:R-:W-:Y:S01]  /*1e90*/  LEA.HI.X.SX32 R7, R79, R165, 0x1, P1 ;  /* 0x000000a54f077211 */ /* 0x000fe200008f0eff */
[C---:B------:R-:W-:Y:S02]  /*1ea0*/  IMAD R56, R29.reuse, 0xe6, RZ ;  /* 0x000000e61d387824 */ /* 0x040fe400078e02ff */
[C---:B------:R-:W-:Y:S02]  /*1eb0*/  IMAD R50, R29.reuse, 0xf6, RZ ;  /* 0x000000f61d327824 */ /* 0x040fe400078e02ff */
[C---:B------:R-:W-:Y:S02]  /*1ec0*/  IMAD R201, R29.reuse, 0x1e8, RZ ;  /* 0x000001e81dc97824 */ /* 0x040fe400078e02ff */
[C---:B------:R-:W-:Y:S02]  /*1ed0*/  IMAD R203, R29.reuse, 0x1f8, RZ ;  /* 0x000001f81dcb7824 */ /* 0x040fe400078e02ff */
[----:B------:R-:W-:-:S02]  /*1ee0*/  IMAD R127, R29, 0x11a, RZ ;  /* 0x0000011a1d7f7824 */ /* 0x000fc400078e02ff */
[C---:B------:R-:W-:Y:S02]  /*1ef0*/  IMAD R129, R29.reuse, 0x12a, RZ ;  /* 0x0000012a1d817824 */ /* 0x040fe400078e02ff */
[C---:B------:R-:W-:Y:S02]  /*1f00*/  IMAD R133, R29.reuse, 0x16a, RZ ;  /* 0x0000016a1d857824 */ /* 0x040fe400078e02ff */
[C---:B------:R-:W-:Y:S01]  /*1f10*/  IMAD R131, R29.reuse, 0x15a, RZ ;  /* 0x0000015a1d837824 */ /* 0x040fe200078e02ff */
[----:B------:R-:W-:Y:S01]  /*1f20*/  SHF.L.U32 R247, R122, 0x1, RZ ;  /* 0x000000017af77819 */ /* 0x000fe200000006ff */
[----:B------:R-:W-:Y:S01]  /*1f30*/  IMAD R87, R29, 0x138, RZ ;  /* 0x000001381d577824 */ /* 0x000fe200078e02ff */
[----:B------:R1:W5:Y:S04]  /*1f40*/  LDG.E.U16 R218, [R218.64] ;  /* 0x00000004dada7981 */ /* 0x000368000c1e1500 */
[----:B------:R0:W-:Y:S01]  /*1f50*/  STL [R1+0x28], R42 ;  /* 0x0000282a01007387 */ /* 0x0001e20000100800 */
[----:B------:R-:W-:Y:S01]  /*1f60*/  LEA.HI.X.SX32 R73, R67, R165, 0x1, P2 ;  /* 0x000000a543497211 */ /* 0x000fe200010f0eff */
[----:B------:R-:W-:-:S02]  /*1f70*/  IMAD R3, R29, 0x104, RZ ;  /* 0x000001041d037824 */ /* 0x000fc400078e02ff */
[----:B------:R1:W5:Y:S04]  /*1f80*/  LDG.E.U16 R241, [R36.64] ;  /* 0x0000000424f17981 */ /* 0x000368000c1e1500 */
[----:B------:R1:W-:Y:S01]  /*1f90*/  STL [R1+0x3c], R4 ;  /* 0x00003c0401007387 */ /* 0x0003e20000100800 */
[----:B0-----:R-:W-:Y:S01]  /*1fa0*/  IADD3 R42, P2, R43, R164, RZ ;  /* 0x000000a42b2a7210 */ /* 0x001fe20007f5e0ff */
[C---:B------:R-:W-:Y:S02]  /*1fb0*/  IMAD R77, R29.reuse, 0x8a, RZ ;  /* 0x0000008a1d4d7824 */ /* 0x040fe400078e02ff */
[----:B------:R0:W5:Y:S04]  /*1fc0*/  LDG.E.U16 R67, [R72.64] ;  /* 0x0000000448437981 */ /* 0x000168000c1e1500 */
[----:B-1----:R1:W5:Y:S04]  /*1fd0*/  LDG.E.U16 R4, [R8.64] ;  /* 0x0000000408047981 */ /* 0x002368000c1e1500 */
[----:B---3--:R3:W-:Y:S04]  /*1fe0*/  STL [R1+0x24], R0 ;  /* 0x0000240001007387 */ /* 0x0087e80000100800 */
[----:B---3--:R3:W4:Y:S01]  /*1ff0*/  LDG.E.U16 R0, [R6.64] ;  /* 0x0000000406007981 */ /* 0x008722000c1e1500 */
[----:B------:R-:W-:-:S03]  /*2000*/  IMAD R37, R29, 0x114, RZ ;  /* 0x000001141d257824 */ /* 0x000fc600078e02ff */
[----:B------:R0:W-:Y:S01]  /*2010*/  STL [R1+0x20], R38 ;  /* 0x0000202601007387 */ /* 0x0001e20000100800 */
[----:B------:R-:W-:Y:S01]  /*2020*/  LEA.HI.X.SX32 R43, R81, R165, 0x1, P2 ;  /* 0x000000a5512b7211 */ /* 0x000fe200010f0eff */
[C---:B-1----:R-:W-:Y:S01]  /*2030*/  IMAD R9, R29.reuse, 0x124, RZ ;  /* 0x000001241d097824 */ /* 0x042fe200078e02ff */
[-C--:B------:R-:W-:Y:S02]  /*2040*/  LEA R36, P0, R29, R164.reuse, 0x2 ;  /* 0x000000a41d247211 */ /* 0x080fe400078010ff */
[-C--:B------:R-:W-:Y:S01]  /*2050*/  IADD3 R2, P2, R3, R164.reuse, RZ ;  /* 0x000000a403027210 */ /* 0x080fe20007f5e0ff */
[----:B---3--:R-:W-:Y:S01]  /*2060*/  IMAD R7, R29, 0x9a, RZ ;  /* 0x0000009a1d077824 */ /* 0x008fe200078e02ff */
[----:B------:R1:W3:Y:S01]  /*2070*/  LDG.E.U16 R65, [R42.64] ;  /* 0x000000042a417981 */ /* 0x0002e2000c1e1500 */
[----:B0-----:R-:W-:-:S04]  /*2080*/  IADD3 R38, P1, R39, R164, RZ ;  /* 0x000000a427267210 */ /* 0x001fc80007f3e0ff */
[-C--:B------:R-:W-:Y:S02]  /*2090*/  LEA.HI.X.SX32 R39, R83, R165.reuse, 0x1, P1 ;  /* 0x000000a553277211 */ /* 0x080fe400008f0eff */
[-C--:B------:R-:W-:Y:S02]  /*20a0*/  IADD3 R34, P1, R37, R164.reuse, RZ ;  /* 0x000000a425227210 */ /* 0x080fe40007f3e0ff */
[-C--:B------:R-:W-:Y:S01]  /*20b0*/  LEA.HI.X.SX32 R37, R75, R165.reuse, 0x1, P0 ;  /* 0x000000a54b257211 */ /* 0x080fe200000f0eff */
[----:B------:R-:W-:Y:S01]  /*20c0*/  IMAD R75, R29, 0x134, RZ ;  /* 0x000001341d4b7824 */ /* 0x000fe200078e02ff */
[-C--:B------:R-:W-:Y:S02]  /*20d0*/  LEA.HI.X.SX32 R3, R63, R165.reuse, 0x1, P2 ;  /* 0x000000a53f037211 */ /* 0x080fe400010f0eff */
[-C--:B------:R-:W-:Y:S01]  /*20e0*/  IADD3 R8, P0, R9, R164.reuse, RZ ;  /* 0x000000a409087210 */ /* 0x080fe20007f1e0ff */
[----:B------:R0:W3:Y:S01]  /*20f0*/  LDG.E.U16 R63, [R38.64] ;  /* 0x00000004263f7981 */ /* 0x0000e2000c1e1500 */
[-C--:B------:R-:W-:Y:S01]  /*2100*/  LEA.HI.X.SX32 R35, R77, R165.reuse, 0x1, P1 ;  /* 0x000000a54d237211 */ /* 0x080fe200008f0eff */
[----:B------:R-:W-:Y:S01]  /*2110*/  IMAD R73, R29, 0x4d, RZ ;  /* 0x0000004d1d497824 */ /* 0x000fe200078e02ff */
[----:B------:R-:W-:Y:S01]  /*2120*/  IADD3 R6, P2, R75, R164, RZ ;  /* 0x000000a44b067210 */ /* 0x000fe20007f5e0ff */
[----:B------:R0:W3:Y:S01]  /*2130*/  LDG.E.U16 R196, [R2.64] ;  /* 0x0000000402c47981 */ /* 0x0000e2000c1e1500 */
[----:B------:R-:W-:Y:S01]  /*2140*/  LEA.HI.X.SX32 R9, R49, R165, 0x1, P0 ;  /* 0x000000a531097211 */ /* 0x000fe200000f0eff */
[----:B-1----:R-:W-:-:S02]  /*2150*/  IMAD R43, R29, 0x45, RZ ;  /* 0x000000451d2b7824 */ /* 0x002fc400078e02ff */
[----:B--2---:R1:W-:Y:S01]  /*2160*/  STL [R1+0x38], R48 ;  /* 0x0000383001007387 */ /* 0x0043e20000100800 */
[----:B0-----:R-:W-:-:S03]  /*2170*/  IMAD R39, R29, 0x144, RZ ;  /* 0x000001441d277824 */ /* 0x001fc600078e02ff */
[----:B------:R0:W2:Y:S01]  /*2180*/  LDG.E.U16 R245, [R36.64] ;  /* 0x0000000424f57981 */ /* 0x0000a2000c1e1500 */
[----:B------:R-:W-:-:S03]  /*2190*/  IADD3 R2, P1, R7, R164, RZ ;  /* 0x000000a407027210 */ /* 0x000fc60007f3e0ff */
[----:B------:R0:W2:Y:S01]  /*21a0*/  LDG.E.U16 R195, [R34.64] ;  /* 0x0000000422c37981 */ /* 0x0000a2000c1e1500 */
[-C--:B-1----:R-:W-:Y:S02]  /*21b0*/  IADD3 R48, P0, R77, R164.reuse, RZ ;  /* 0x000000a44d307210 */ /* 0x082fe40007f1e0ff */
[-C--:B------:R-:W-:Y:S01]  /*21c0*/  LEA.HI.X.SX32 R7, R7, R165.reuse, 0x1, P2 ;  /* 0x000000a507077211 */ /* 0x080fe200010f0eff */
[----:B------:R1:W2:Y:S01]  /*21d0*/  LDG.E.U16 R194, [R8.64] ;  /* 0x0000000408c27981 */ /* 0x0002a2000c1e1500 */
[----:B0-----:R-:W-:Y:S01]  /*21e0*/  IMAD R37, R29, 0xaa, RZ ;  /* 0x000000aa1d257824 */ /* 0x001fe200078e02ff */
[-C--:B------:R-:W-:Y:S02]  /*21f0*/  IADD3 R38, P2, R39, R164.reuse, RZ ;  /* 0x000000a427267210 */ /* 0x080fe40007f5e0ff */
[-C--:B------:R-:W-:Y:S01]  /*2200*/  LEA.HI.X.SX32 R3, R73, R165.reuse, 0x1, P1 ;  /* 0x000000a549037211 */ /* 0x080fe200008f0eff */
[----:B------:R-:W-:Y:S01]  /*2210*/  IMAD R35, R29, 0x154, RZ ;  /* 0x000001541d237824 */ /* 0x000fe200078e02ff */
[-C--:B------:R-:W-:Y:S01]  /*2220*/  LEA.HI.X.SX32 R49, R43, R165.reuse, 0x1, P0 ;  /* 0x000000a52b317211 */ /* 0x080fe200000f0eff */
[----:B------:R-:W-:Y:S01]  /*2230*/  IMAD R43, R29, 0xba, RZ ;  /* 0x000000ba1d2b7824 */ /* 0x000fe200078e02ff */
[----:B------:R-:W-:Y:S01]  /*2240*/  IADD3 R34, P0, R37, R164, RZ ;  /* 0x000000a425227210 */ /* 0x000fe20007f1e0ff */
[----:B------:R0:W2:Y:S01]  /*2250*/  LDG.E.U16 R193, [R6.64] ;  /* 0x0000000406c17981 */ /* 0x0000a2000c1e1500 */
[----:B-1----:R-:W-:Y:S01]  /*2260*/  IMAD R9, R29, 0x55, RZ ;  /* 0x000000551d097824 */ /* 0x002fe200078e02ff */
[----:B------:R-:W-:-:S02]  /*2270*/  LEA.HI.X.SX32 R39, R47, R165, 0x1, P2 ;  /* 0x000000a52f277211 */ /* 0x000fc400010f0eff */
[----:B------:R1:W2:Y:S01]  /*2280*/  LDG.E.U16 R47, [R2.64] ;  /* 0x00000004022f7981 */ /* 0x0002a2000c1e1500 */
[-C--:B------:R-:W-:Y:S02]  /*2290*/  IADD3 R8, P1, R35, R164.reuse, RZ ;  /* 0x000000a423087210 */ /* 0x080fe40007f3e0ff */
[-C--:B------:R-:W-:Y:S01]  /*22a0*/  LEA.HI.X.SX32 R35, R9, R165.reuse, 0x1, P0 ;  /* 0x000000a509237211 */ /* 0x080fe200000f0eff */
[----:B------:R-:W-:Y:S01]  /*22b0*/  IMAD R73, R29, 0x164, RZ ;  /* 0x000001641d497824 */ /* 0x000fe200078e02ff */
[-C--:B------:R-:W-:Y:S01]  /*22c0*/  IADD3 R36, P0, R43, R164.reuse, RZ ;  /* 0x000000a42b247210 */ /* 0x080fe20007f1e0ff */
[----:B------:R0:W2:Y:S01]  /*22d0*/  LDG.E.U16 R48, [R48.64] ;  /* 0x0000000430307981 */ /* 0x0000a2000c1e1500 */
[----:B-1----:R-:W-:Y:S01]  /*22e0*/  IMAD R3, R29, 0x5d, RZ ;  /* 0x0000005d1d037824 */ /* 0x002fe200078e02ff */
[-C--:B------:R-:W-:Y:S02]  /*22f0*/  LEA.HI.X.SX32 R9, R37, R165.reuse, 0x1, P1 ;  /* 0x000000a525097211 */ /* 0x080fe400008f0eff */
[----:B------:R1:W-:Y:S02]  /*2300*/  STL [R1+0x1c], R46 ;  /* 0x00001c2e01007387 */ /* 0x0003e40000100800 */
[-C--:B------:R-:W-:Y:S01]  /*2310*/  LEA.HI.X.SX32 R37, R3, R165.reuse, 0x1, P0 ;  /* 0x000000a503257211 */ /* 0x080fe200000f0eff */
[----:B------:R-:W-:Y:S01]  /*2320*/  IMAD R3, R29, 0x174, RZ ;  /* 0x000001741d037824 */ /* 0x000fe200078e02ff */
[-C--:B0-----:R-:W-:Y:S01]  /*2330*/  IADD3 R6, P2, R73, R164.reuse, RZ ;  /* 0x000000a449067210 */ /* 0x081fe20007f5e0ff */
[----:B------:R-:W-:Y:S01]  /*2340*/  IMAD R73, R29, 0x184, RZ ;  /* 0x000001841d497824 */ /* 0x000fe200078e02ff */
[----:B------:R0:W2:Y:S02]  /*2350*/  LDG.E.U16 R191, [R8.64] ;  /* 0x0000000408bf7981 */ /* 0x0000a4000c1e1500 */
[----:B------:R-:W-:Y:S01]  /*2360*/  IADD3 R2, P0, R3, R164, RZ ;  /* 0x000000a403027210 */ /* 0x000fe20007f1e0ff */
[----:B------:R-:W-:Y:S01]  /*2370*/  IMAD R49, R29, 0xca, RZ ;  /* 0x000000ca1d317824 */ /* 0x000fe200078e02ff */
[----:B-1----:R1:W2:Y:S02]  /*2380*/  LDG.E.U16 R46, [R34.64] ;  /* 0x00000004222e7981 */ /* 0x0022a4000c1e1500 */
[----:B------:R-:W-:-:S02]  /*2390*/  LEA.HI.X.SX32 R3, R43, R165, 0x1, P0 ;  /* 0x000000a52b037211 */ /* 0x000fc400000f0eff */
[----:B------:R5:W2:Y:S01]  /*23a0*/  LDG.E.U16 R192, [R38.64] ;  /* 0x0000000426c07981 */ /* 0x000aa2000c1e1500 */
[----:B0-----:R-:W-:Y:S01]  /*23b0*/  IMAD R9, R29, 0x1a4, RZ ;  /* 0x000001a41d097824 */ /* 0x001fe200078e02ff */
[-C--:B------:R-:W-:Y:S01]  /*23c0*/  LEA.HI.X.SX32 R7, R45, R165.reuse, 0x1, P2 ;  /* 0x000000a52d077211 */ /* 0x080fe200010f0eff */
[----:B------:R-:W-:Y:S01]  /*23d0*/  IMAD R75, R29, 0x194, RZ ;  /* 0x000001941d4b7824 */ /* 0x000fe200078e02ff */
[-C--:B-1----:R-:W-:Y:S01]  /*23e0*/  IADD3 R34, P1, R73, R164.reuse, RZ ;  /* 0x000000a449227210 */ /* 0x082fe20007f3e0ff */
[----:B------:R0:W2:Y:S01]  /*23f0*/  LDG.E.U16 R189, [R2.64] ;  /* 0x0000000402bd7981 */ /* 0x0000a2000c1e1500 */
[----:B------:R-:W-:Y:S01]  /*2400*/  IADD3 R8, P0, R49, R164, RZ ;  /* 0x000000a431087210 */ /* 0x000fe20007f1e0ff */
[----:B-----5:R-:W-:Y:S01]  /*2410*/  IMAD R39, R29, 0x65, RZ ;  /* 0x000000651d277824 */ /* 0x020fe200078e02ff */
[----:B------:R-:W-:Y:S01]  /*2420*/  LEA.HI.X.SX32 R35, R71, R165, 0x1, P1 ;  /* 0x000000a547237211 */ /* 0x000fe200008f0eff */
[----:B------:R1:W5:Y:S01]  /*2430*/  LDG.E.U16 R190, [R6.64] ;  /* 0x0000000406be7981 */ /* 0x000362000c1e1500 */
[----:B------:R-:W-:-:S03]  /*2440*/  IMAD R43, R29, 0x1b4, RZ ;  /* 0x000001b41d2b7824 */ /* 0x000fc600078e02ff */
[----:B------:R1:W2:Y:S01]  /*2450*/  LDG.E.U16 R45, [R36.64] ;  /* 0x00000004242d7981 */ /* 0x0002a2000c1e1500 */
[-C--:B0-----:R-:W-:Y:S02]  /*2460*/  IADD3 R2, P1, R9, R164.reuse, RZ ;  /* 0x000000a409027210 */ /* 0x081fe40007f3e0ff */
[-C--:B------:R-:W-:Y:S01]  /*2470*/  LEA.HI.X.SX32 R9, R39, R165.reuse, 0x1, P0 ;  /* 0x000000a527097211 */ /* 0x080fe200000f0eff */
[----:B------:R-:W-:Y:S01]  /*2480*/  IMAD R39, R29, 0xda, RZ ;  /* 0x000000da1d277824 */ /* 0x000fe200078e02ff */
[----:B------:R0:W2:Y:S01]  /*2490*/  LDG.E.U16 R188, [R34.64] ;  /* 0x0000000422bc7981 */ /* 0x0000a2000c1e1500 */
[-C--:B-1----:R-:W-:Y:S02]  /*24a0*/  IADD3 R6, P2, R75, R164.reuse, RZ ;  /* 0x000000a44b067210 */ /* 0x082fe40007f5e0ff */
[-C--:B------:R-:W-:Y:S01]  /*24b0*/  LEA.HI.X.SX32 R3, R61, R165.reuse, 0x1, P1 ;  /* 0x000000a53d037211 */ /* 0x080fe200008f0eff */
[----:B------:R-:W-:Y:S01]  /*24c0*/  IMAD R37, R29, 0x6d, RZ ;  /* 0x0000006d1d257824 */ /* 0x000fe200078e02ff */
[----:B------:R-:W-:Y:S01]  /*24d0*/  LEA.HI.X.SX32 R7, R49, R165, 0x1, P2 ;  /* 0x000000a531077211 */ /* 0x000fe200010f0eff */
[----:B------:R-:W-:Y:S01]  /*24e0*/  IMAD R49, R29, 0xea, RZ ;  /* 0x000000ea1d317824 */ /* 0x000fe200078e02ff */
[----:B------:R1:W-:Y:S01]  /*24f0*/  STL [R1+0x18], R44 ;  /* 0x0000182c01007387 */ /* 0x0003e20000100800 */
[----:B0-----:R-:W-:Y:S01]  /*2500*/  IADD3 R34, P0, R39, R164, RZ ;  /* 0x000000a427227210 */ /* 0x001fe20007f1e0ff */
[----:B------:R-:W-:-:S02]  /*2510*/  IMAD R61, R29, 0x1c4, RZ ;  /* 0x000001c41d3d7824 */ /* 0x000fc400078e02ff */
[----:B------:R0:W2:Y:S01]  /*2520*/  LDG.E.U16 R186, [R2.64] ;  /* 0x0000000402ba7981 */ /* 0x0000a2000c1e1500 */
[----:B------:R-:W-:Y:S01]  /*2530*/  LEA.HI.X.SX32 R35, R37, R165, 0x1, P0 ;  /* 0x000000a525237211 */ /* 0x000fe200000f0eff */
[----:B------:R-:W-:Y:S02]  /*2540*/  IMAD R37, R29, 0x75, RZ ;  /* 0x000000751d257824 */ /* 0x000fe400078e02ff */
[----:B------:R0:W2:Y:S04]  /*2550*/  LDG.E.U16 R187, [R6.64] ;  /* 0x0000000406bb7981 */ /* 0x0000a8000c1e1500 */
[----:B-1----:R1:W2:Y:S01]  /*2560*/  LDG.E.U16 R44, [R8.64] ;  /* 0x00000004082c7981 */ /* 0x0022a2000c1e1500 */
[----:B0-----:R-:W-:-:S04]  /*2570*/  IADD3 R2, P0, R49, R164, RZ ;  /* 0x000000a431027210 */ /* 0x001fc80007f1e0ff */
[----:B------:R-:W-:Y:S02]  /*2580*/  LEA.HI.X.SX32 R3, R37, R165, 0x1, P0 ;  /* 0x000000a525037211 */ /* 0x000fe400000f0eff */
[----:B-1----:R-:W-:-:S03]  /*2590*/  IADD3 R8, P1, R43, R164, RZ ;  /* 0x000000a42b087210 */ /* 0x002fc60007f3e0ff */
[----:B------:R0:W2:Y:S01]  /*25a0*/  LDG.E.U16 R42, [R2.64] ;  /* 0x00000004022a7981 */ /* 0x0000a2000c1e1500 */
[-C--:B------:R-:W-:Y:S02]  /*25b0*/  IADD3 R6, P2, R61, R164.reuse, RZ ;  /* 0x000000a43d067210 */ /* 0x080fe40007f5e0ff */
[-C--:B------:R-:W-:Y:S01]  /*25c0*/  LEA.HI.X.SX32 R9, R39, R165.reuse, 0x1, P1 ;  /* 0x000000a527097211 */ /* 0x080fe200008f0eff */
[----:B------:R-:W-:Y:S01]  /*25d0*/  IMAD R39, R29, 0x1d4, RZ ;  /* 0x000001d41d277824 */ /* 0x000fe200078e02ff */
[-C--:B------:R-:W-:Y:S01]  /*25e0*/  LEA.HI.X.SX32 R7, R59, R165.reuse, 0x1, P2 ;  /* 0x000000a53b077211 */ /* 0x080fe200010f0eff */
[C---:B------:R-:W-:Y:S01]  /*25f0*/  IMAD R59, R29.reuse, 0x1e4, RZ ;  /* 0x000001e41d3b7824 */ /* 0x040fe200078e02ff */
[----:B------:R1:W2:Y:S01]  /*2600*/  LDG.E.U16 R43, [R34.64] ;  /* 0x00000004222b7981 */ /* 0x0002a2000c1e1500 */
[----:B------:R-:W-:Y:S01]  /*2610*/  IMAD R61, R29, 0x1f4, RZ ;  /* 0x000001f41d3d7824 */ /* 0x000fe200078e02ff */
[-C--:B0-----:R-:W-:Y:S02]  /*2620*/  IADD3 R2, P0, R39, R164.reuse, RZ ;  /* 0x000000a427027210 */ /* 0x081fe40007f1e0ff */
[----:B------:R0:W2:Y:S01]  /*2630*/  LDG.E.U16 R184, [R6.64] ;  /* 0x0000000406b87981 */ /* 0x0000a2000c1e1500 */
[----:B------:R-:W-:Y:S01]  /*2640*/  IMAD R39, R29, 0xfa, RZ ;  /* 0x000000fa1d277824 */ /* 0x000fe200078e02ff */
[----:B------:R-:W-:Y:S01]  /*2650*/  LEA.HI.X.SX32 R3, R49, R165, 0x1, P0 ;  /* 0x000000a531037211 */ /* 0x000fe200000f0eff */
[----:B------:R-:W-:Y:S01]  /*2660*/  IMAD R38, R29, 0x84, RZ ;  /* 0x000000841d267824 */ /* 0x000fe200078e02ff */
[----:B------:R0:W2:Y:S01]  /*2670*/  LDG.E.U16 R185, [R8.64] ;  /* 0x0000000408b97981 */ /* 0x0000a2000c1e1500 */
[----:B-1----:R-:W-:Y:S01]  /*2680*/  IADD3 R34, P2, R59, R164, RZ ;  /* 0x000000a43b227210 */ /* 0x002fe20007f5e0ff */
[----:B------:R-:W-:-:S02]  /*2690*/  IMAD R37, R29, 0x7d, RZ ;  /* 0x0000007d1d257824 */ /* 0x000fc400078e02ff */
[----:B------:R1:W2:Y:S01]  /*26a0*/  LDG.E.U16 R183, [R2.64] ;  /* 0x0000000402b77981 */ /* 0x0002a2000c1e1500 */
[-C--:B0-----:R-:W-:Y:S02]  /*26b0*/  IADD3 R6, P3, R61, R164.reuse, RZ ;  /* 0x000000a43d067210 */ /* 0x081fe40007f7e0ff */
[-C--:B------:R-:W-:Y:S02]  /*26c0*/  LEA.HI.X.SX32 R35, R57, R165.reuse, 0x1, P2 ;  /* 0x000000a539237211 */ /* 0x080fe400010f0eff */
[C---:B------:R-:W-:Y:S02]  /*26d0*/  LEA.HI.X.SX32 R7, R39.reuse, R165, 0x1, P3 ;  /* 0x000000a527077211 */ /* 0x040fe400018f0eff */
[-C--:B------:R-:W-:Y:S01]  /*26e0*/  IADD3 R8, P1, R39, R164.reuse, RZ ;  /* 0x000000a427087210 */ /* 0x080fe20007f3e0ff */
[----:B------:R-:W-:Y:S01]  /*26f0*/  IMAD R39, R29, 0x4a, RZ ;  /* 0x0000004a1d277824 */ /* 0x000fe200078e02ff */
[----:B------:R0:W2:Y:S01]  /*2700*/  LDG.E.U16 R182, [R34.64] ;  /* 0x0000000422b67981 */ /* 0x0000a2000c1e1500 */
[----:B-1----:R-:W-:-:S02]  /*2710*/  IADD3 R2, P0, R38, R164, RZ ;  /* 0x000000a426027210 */ /* 0x002fc40007f1e0ff */
[-C--:B------:R-:W-:Y:S01]  /*2720*/  LEA.HI.X.SX32 R9, R37, R165.reuse, 0x1, P1 ;  /* 0x000000a525097211 */ /* 0x080fe200008f0eff */
[----:B------:R-:W-:Y:S01]  /*2730*/  IMAD R37, R29, 0x25, RZ ;  /* 0x000000251d257824 */ /* 0x000fe200078e02ff */
[----:B------:R-:W-:Y:S01]  /*2740*/  LEA.HI.X.SX32 R3, R41, R165, 0x1, P0 ;  /* 0x000000a529037211 */ /* 0x000fe200000f0eff */
[----:B------:R-:W-:Y:S01]  /*2750*/  IMAD R49, R29, 0x5a, RZ ;  /* 0x0000005a1d317824 */ /* 0x000fe200078e02ff */
[----:B------:R-:W-:Y:S01]  /*2760*/  STL [R1+0x34], R4 ;  /* 0x0000340401007387 */ /* 0x000fe20000100800 */
[----:B0-----:R-:W-:-:S03]  /*2770*/  IADD3 R34, P0, R39, R164, RZ ;  /* 0x000000a427227210 */ /* 0x001fc60007f1e0ff */
[----:B------:R0:W2:Y:S01]  /*2780*/  LDG.E.U16 R181, [R6.64] ;  /* 0x0000000406b57981 */ /* 0x0000a2000c1e1500 */
[----:B------:R-:W-:-:S03]  /*2790*/  LEA.HI.X.SX32 R35, R37, R165, 0x1, P0 ;  /* 0x000000a525237211 */ /* 0x000fc600000f0eff */
[----:B------:R1:W2:Y:S01]  /*27a0*/  LDG.E.U16 R180, [R2.64] ;  /* 0x0000000402b47981 */ /* 0x0002a2000c1e1500 */
[----:B------:R-:W-:-:S03]  /*27b0*/  IMAD R37, R29, 0x2d, RZ ;  /* 0x0000002d1d257824 */ /* 0x000fc600078e02ff */
[----:B------:R4:W2:Y:S01]  /*27c0*/  LDG.E.U16 R41, [R8.64] ;  /* 0x0000000408297981 */ /* 0x0008a2000c1e1500 */
[----:B0-----:R-:W-:-:S03]  /*27d0*/  IADD3 R6, P2, R52, R164, RZ ;  /* 0x000000a434067210 */ /* 0x001fc60007f5e0ff */
[----:B------:R0:W2:Y:S01]  /*27e0*/  LDG.E.U16 R235, [R34.64] ;  /* 0x0000000422eb7981 */ /* 0x0000a2000c1e1500 */
[----:B-1----:R-:W-:Y:S02]  /*27f0*/  IADD3 R2, P0, R49, R164, RZ ;  /* 0x000000a431027210 */ /* 0x002fe40007f1e0ff */
[-C--:B------:R-:W-:Y:S01]  /*2800*/  LEA.HI.X.SX32 R7, R53, R165.reuse, 0x1, P2 ;  /* 0x000000a535077211 */ /* 0x080fe200010f0eff */
[----:B------:R-:W-:Y:S01]  /*2810*/  IMAD R53, R29, 0xb4, RZ ;  /* 0x000000b41d357824 */ /* 0x000fe200078e02ff */
[----:B------:R-:W-:-:S03]  /*2820*/  LEA.HI.X.SX32 R3, R37, R165, 0x1, P0 ;  /* 0x000000a525037211 */ /* 0x000fc600000f0eff */
[----:B------:R1:W2:Y:S04]  /*2830*/  LDG.E.U16 R178, [R6.64] ;  /* 0x0000000406b27981 */ /* 0x0002a8000c1e1500 */
[----:B------:R0:W2:Y:S01]  /*2840*/  LDG.E.U16 R229, [R2.64] ;  /* 0x0000000402e57981 */ /* 0x0000a2000c1e1500 */
[----:B------:R-:W-:Y:S01]  /*2850*/  IMAD R37, R29, 0x35, RZ ;  /* 0x000000351d257824 */ /* 0x000fe200078e02ff */
[----:B0-----:R-:W-:-:S04]  /*2860*/  IADD3 R2, P0, R53, R164, RZ ;  /* 0x000000a435027210 */ /* 0x001fc80007f1e0ff */
[----:B------:R-:W-:-:S05]  /*2870*/  LEA.HI.X.SX32 R3, R49, R165, 0x1, P0 ;  /* 0x000000a531037211 */ /* 0x000fca00000f0eff */
[----:B------:R0:W2:Y:S01]  /*2880*/  LDG.E.U16 R177, [R2.64] ;  /* 0x0000000402b17981 */ /* 0x0000a2000c1e1500 */
[C---:B------:R-:W-:Y:S02]  /*2890*/  IMAD R49, R29.reuse, 0x83, RZ ;  /* 0x000000831d317824 */ /* 0x040fe400078e02ff */
[C---:B------:R-:W-:Y:S01]  /*28a0*/  IMAD R57, R29.reuse, 0x156, RZ ;  /* 0x000001561d397824 */ /* 0x040fe200078e02ff */
[----:B----4-:R4:W-:Y:S02]  /*28b0*/  STL [R1+0x14], R0 ;  /* 0x0000140001007387 */ /* 0x0109e40000100800 */
[----:B----4-:R-:W-:-:S05]  /*28c0*/  IMAD R0, R29, 0x94, RZ ;  /* 0x000000941d007824 */ /* 0x010fca00078e02ff */
[----:B------:R-:W-:-:S04]  /*28d0*/  IADD3 R8, P1, R0, R164, RZ ;  /* 0x000000a400087210 */ /* 0x000fc80007f3e0ff */
[----:B------:R-:W-:Y:S01]  /*28e0*/  LEA.HI.X.SX32 R9, R39, R165, 0x1, P1 ;  /* 0x000000a527097211 */ /* 0x000fe200008f0eff */
[----:B------:R-:W-:Y:S01]  /*28f0*/  IMAD R39, R29, 0x6a, RZ ;  /* 0x0000006a1d277824 */ /* 0x000fe200078e02ff */
[----:B-1----:R-:W-:-:S03]  /*2900*/  IADD3 R6, P1, R54, R164, RZ ;  /* 0x000000a436067210 */ /* 0x002fc60007f3e0ff */
[----:B------:R1:W4:Y:S01]  /*2910*/  LDG.E.U16 R179, [R8.64] ;  /* 0x0000000408b37981 */ /* 0x000322000c1e1500 */
[----:B------:R-:W-:Y:S02]  /*2920*/  LEA.HI.X.SX32 R7, R55, R165, 0x1, P1 ;  /* 0x000000a537077211 */ /* 0x000fe400008f0eff */
[-C--:B------:R-:W-:Y:S02]  /*2930*/  IADD3 R34, P0, R39, R164.reuse, RZ ;  /* 0x000000a427227210 */ /* 0x080fe40007f1e0ff */
[-C--:B0-----:R-:W-:Y:S01]  /*2940*/  IADD3 R2, P1, R89, R164.reuse, RZ ;  /* 0x000000a459027210 */ /* 0x081fe20007f3e0ff */
[----:B------:R0:W2:Y:S01]  /*2950*/  LDG.E.U16 R6, [R6.64] ;  /* 0x0000000406067981 */ /* 0x0000a2000c1e1500 */
[----:B-1----:R-:W-:-:S04]  /*2960*/  IADD3 R8, P2, R88, R164, RZ ;  /* 0x000000a458087210 */ /* 0x002fc80007f5e0ff */
[-C--:B------:R-:W-:Y:S01]  /*2970*/  LEA.HI.X.SX32 R9, R39, R165.reuse, 0x1, P2 ;  /* 0x000000a527097211 */ /* 0x080fe200010f0eff */
[----:B------:R-:W-:Y:S01]  /*2980*/  IMAD R39, R29, 0x7a, RZ ;  /* 0x0000007a1d277824 */ /* 0x000fe200078e02ff */
[-C--:B------:R-:W-:Y:S01]  /*2990*/  LEA.HI.X.SX32 R35, R37, R165.reuse, 0x1, P0 ;  /* 0x000000a525237211 */ /* 0x080fe200000f0eff */
[----:B------:R-:W-:Y:S01]  /*29a0*/  IMAD R37, R29, 0x3d, RZ ;  /* 0x0000003d1d257824 */ /* 0x000fe200078e02ff */
[-C--:B------:R-:W-:Y:S01]  /*29b0*/  LEA.HI.X.SX32 R3, R51, R165.reuse, 0x1, P1 ;  /* 0x000000a533037211 */ /* 0x080fe200008f0eff */
[----:B0-----:R-:W-:Y:S01]  /*29c0*/  IMAD R7, R29, 0x116, RZ ;  /* 0x000001161d077824 */ /* 0x001fe200078e02ff */
[----:B------:R-:W-:Y:S01]  /*29d0*/  IADD3 R216, P0, R39, R164, RZ ;  /* 0x000000a427d87210 */ /* 0x000fe20007f1e0ff */
[----:B------:R0:W2:Y:S01]  /*29e0*/  LDG.E.U16 R224, [R34.64] ;  /* 0x0000000422e07981 */ /* 0x0000a2000c1e1500 */
[----:B------:R-:W-:Y:S02]  /*29f0*/  IMAD R51, R29, 0x106, RZ ;  /* 0x000001061d337824 */ /* 0x000fe400078e02ff */
[----:B------:R-:W-:Y:S01]  /*2a00*/  LEA.HI.X.SX32 R217, R37, R165, 0x1, P0 ;  /* 0x000000a525d97211 */ /* 0x000fe200000f0eff */
[----:B------:R1:W2:Y:S01]  /*2a10*/  LDG.E.U16 R175, [R2.64] ;  /* 0x0000000402af7981 */ /* 0x0002a2000c1e1500 */
[----:B------:R-:W-:-:S03]  /*2a20*/  IMAD R37, R29, 0x126, RZ ;  /* 0x000001261d257824 */ /* 0x000fc600078e02ff */
[----:B------:R3:W2:Y:S01]  /*2a30*/  LDG.E.U16 R176, [R8.64] ;  /* 0x0000000408b07981 */ /* 0x0006a2000c1e1500 */
[-C--:B0-----:R-:W-:Y:S01]  /*2a40*/  IADD3 R34, P1, R92, R164.reuse, RZ ;  /* 0x000000a45c227210 */ /* 0x081fe20007f3e0ff */
[C---:B------:R-:W-:Y:S02]  /*2a50*/  IMAD R55, R29.reuse, 0x146, RZ ;  /* 0x000001461d377824 */ /* 0x040fe400078e02ff */
[----:B------:R-:W-:Y:S01]  /*2a60*/  IMAD R91, R29, 0xac, RZ ;  /* 0x000000ac1d5b7824 */ /* 0x000fe200078e02ff */
[-C--:B-1----:R-:W-:Y:S01]  /*2a70*/  IADD3 R2, P0, R7, R164.reuse, RZ ;  /* 0x000000a407027210 */ /* 0x082fe20007f1e0ff */
[----:B------:R-:W-:Y:S01]  /*2a80*/  IMAD R3, R29, 0x8b, RZ ;  /* 0x0000008b1d037824 */ /* 0x000fe200078e02ff */
[-C--:B------:R-:W-:Y:S01]  /*2a90*/  LEA.HI.X.SX32 R35, R39, R165.reuse, 0x1, P1 ;  /* 0x000000a527237211 */ /* 0x080fe200008f0eff */
[----:B------:R-:W-:Y:S01]  /*2aa0*/  IMAD R7, R29, 0x93, RZ ;  /* 0x000000931d077824 */ /* 0x000fe200078e02ff */
[-C--:B---3--:R-:W-:Y:S01]  /*2ab0*/  IADD3 R8, P2, R51, R164.reuse, RZ ;  /* 0x000000a433087210 */ /* 0x088fe20007f5e0ff */
[----:B------:R-:W-:Y:S01]  /*2ac0*/  IMAD R51, R29, 0x136, RZ ;  /* 0x000001361d337824 */ /* 0x000fe200078e02ff */
[----:B------:R-:W-:Y:S01]  /*2ad0*/  LEA.HI.X.SX32 R3, R3, R165, 0x1, P0 ;  /* 0x000000a503037211 */ /* 0x000fe200000f0eff */
[----:B------:R0:W3:Y:S01]  /*2ae0*/  LDG.E.U16 R174, [R34.64] ;  /* 0x0000000422ae7981 */ /* 0x0000e2000c1e1500 */
[----:B------:R-:W-:-:S02]  /*2af0*/  IADD3 R36, P0, R37, R164, RZ ;  /* 0x000000a425247210 */ /* 0x000fc40007f1e0ff */
[-C--:B------:R-:W-:Y:S01]  /*2b00*/  LEA.HI.X.SX32 R9, R49, R165.reuse, 0x1, P2 ;  /* 0x000000a531097211 */ /* 0x080fe200010f0eff */
[----:B------:R1:W2:Y:S01]  /*2b10*/  LDG.E.U16 R172, [R2.64] ;  /* 0x0000000402ac7981 */ /* 0x0002a2000c1e1500 */
[----:B------:R-:W-:Y:S01]  /*2b20*/  IMAD R39, R29, 0x9b, RZ ;  /* 0x0000009b1d277824 */ /* 0x000fe200078e02ff */
[-C--:B------:R-:W-:Y:S01]  /*2b30*/  LEA.HI.X.SX32 R37, R7, R165.reuse, 0x1, P0 ;  /* 0x000000a507257211 */ /* 0x080fe200000f0eff */
[----:B------:R-:W-:Y:S01]  /*2b40*/  IMAD R49, R29, 0xa3, RZ ;  /* 0x000000a31d317824 */ /* 0x000fe200078e02ff */
[----:B------:R1:W2:Y:S01]  /*2b50*/  LDG.E.U16 R173, [R8.64] ;  /* 0x0000000408ad7981 */ /* 0x0002a2000c1e1500 */
[-C--:B0-----:R-:W-:Y:S01]  /*2b60*/  IADD3 R34, P1, R51, R164.reuse, RZ ;  /* 0x000000a433227210 */ /* 0x081fe20007f3e0ff */
[C---:B------:R-:W-:Y:S02]  /*2b70*/  IMAD R51, R29.reuse, 0x166, RZ ;  /* 0x000001661d337824 */ /* 0x040fe400078e02ff */
[----:B------:R0:W2:Y:S01]  /*2b80*/  LDG.E.U16 R171, [R36.64] ;  /* 0x0000000424ab7981 */ /* 0x0000a2000c1e1500 */
[----:B-1----:R-:W-:Y:S01]  /*2b90*/  IMAD R3, R29, 0xab, RZ ;  /* 0x000000ab1d037824 */ /* 0x002fe200078e02ff */
[-C--:B------:R-:W-:Y:S01]  /*2ba0*/  IADD3 R2, P0, R57, R164.reuse, RZ ;  /* 0x000000a439027210 */ /* 0x080fe20007f1e0ff */
[----:B------:R-:W-:Y:S01]  /*2bb0*/  IMAD R7, R29, 0xb3, RZ ;  /* 0x000000b31d077824 */ /* 0x000fe200078e02ff */
[-C--:B------:R-:W-:Y:S01]  /*2bc0*/  LEA.HI.X.SX32 R35, R39, R165.reuse, 0x1, P1 ;  /* 0x000000a527237211 */ /* 0x080fe200008f0eff */
[----:B------:R-:W-:Y:S01]  /*2bd0*/  IMAD R4, R29, 0x76, RZ ;  /* 0x000000761d047824 */ /* 0x000fe200078e02ff */
[-C--:B------:R-:W-:Y:S01]  /*2be0*/  IADD3 R8, P2, R55, R164.reuse, RZ ;  /* 0x000000a437087210 */ /* 0x080fe20007f5e0ff */
[----:B------:R-:W-:Y:S01]  /*2bf0*/  IMAD R55, R29, 0x176, RZ ;  /* 0x000001761d377824 */ /* 0x000fe200078e02ff */
[-C--:B------:R-:W-:Y:S01]  /*2c00*/  LEA.HI.X.SX32 R3, R3, R165.reuse, 0x1, P0 ;  /* 0x000000a503037211 */ /* 0x080fe200000f0eff */
[----:B------:R-:W-:Y:S01]  /*2c10*/  IMAD R57, R29, 0x186, RZ ;  /* 0x000001861d397824 */ /* 0x000fe200078e02ff */
[----:B0-----:R-:W-:Y:S01]  /*2c20*/  IADD3 R36, P0, R51, R164, RZ ;  /* 0x000000a433247210 */ /* 0x001fe20007f1e0ff */
[----:B------:R-:W-:Y:S01]  /*2c30*/  IMAD R51, R29, 0x196, RZ ;  /* 0x000001961d337824 */ /* 0x000fe200078e02ff */
[-C--:B------:R-:W-:Y:S01]  /*2c40*/  LEA.HI.X.SX32 R9, R49, R165.reuse, 0x1, P2 ;  /* 0x000000a531097211 */ /* 0x080fe200010f0eff */
[----:B------:R0:W2:Y:S01]  /*2c50*/  LDG.E.U16 R170, [R34.64] ;  /* 0x0000000422aa7981 */ /* 0x0000a2000c1e1500 */
[----:B------:R-:W-:Y:S01]  /*2c60*/  IMAD R39, R29, 0xbb, RZ ;  /* 0x000000bb1d277824 */ /* 0x000fe200078e02ff */
[----:B------:R-:W-:-:S02]  /*2c70*/  LEA.HI.X.SX32 R37, R7, R165, 0x1, P0 ;  /* 0x000000a507257211 */ /* 0x000fc400000f0eff */
[----:B------:R1:W2:Y:S01]  /*2c80*/  LDG.E.U16 R168, [R2.64] ;  /* 0x0000000402a87981 */ /* 0x0002a2000c1e1500 */
[----:B------:R-:W-:-:S03]  /*2c90*/  IMAD R49, R29, 0xc3, RZ ;  /* 0x000000c31d317824 */ /* 0x000fc600078e02ff */
        /* <DEDUP_REMOVED lines=9> */
[-C--:B-----5:R-:W-:Y:S01]  /*2d30*/  IADD3 R8, P2, R57, R164.reuse, RZ ;  /* 0x000000a439087210 */ /* 0x0a0fe20007f5e0ff */
[----:B------:R-:W-:Y:S01]  /*2d40*/  IMAD R55, R29, 0x1b6, RZ ;  /* 0x000001b61d377824 */ /* 0x000fe200078e02ff */
[-C--:B------:R-:W-:Y:S01]  /*2d50*/  LEA.HI.X.SX32 R3, R3, R165.reuse, 0x1, P0 ;  /* 0x000000a503037211 */ /* 0x080fe200000f0eff */
[----:B------:R-:W-:Y:S01]  /*2d60*/  IMAD R57, R29, 0x1c6, RZ ;  /* 0x000001c61d397824 */ /* 0x000fe200078e02ff */
[----:B------:R-:W-:Y:S01]  /*2d70*/  LEA.HI.X.SX32 R9, R49, R165, 0x1, P2 ;  /* 0x000000a531097211 */ /* 0x000fe200010f0eff */
[----:B------:R1:W5:Y:S01]  /*2d80*/  LDG.E.U16 R166, [R34.64] ;  /* 0x0000000422a67981 */ /* 0x000362000c1e1500 */
[----:B0-----:R-:W-:Y:S01]  /*2d90*/  IADD3 R36, P0, R51, R164, RZ ;  /* 0x000000a433247210 */ /* 0x001fe20007f1e0ff */
[----:B------:R-:W-:-:S02]  /*2da0*/  IMAD R51, R29, 0x1d6, RZ ;  /* 0x000001d61d337824 */ /* 0x000fc400078e02ff */
[C---:B------:R-:W-:Y:S01]  /*2db0*/  IMAD R39, R29.reuse, 0xdb, RZ ;  /* 0x000000db1d277824 */ /* 0x040fe200078e02ff */
[----:B------:R0:W2:Y:S01]  /*2dc0*/  LDG.E.U16 R84, [R2.64] ;  /* 0x0000000402547981 */ /* 0x0000a2000c1e1500 */
[----:B------:R-:W-:Y:S01]  /*2dd0*/  IMAD R49, R29, 0xe3, RZ ;  /* 0x000000e31d317824 */ /* 0x000fe200078e02ff */
[-C--:B------:R-:W-:Y:S02]  /*2de0*/  LEA.HI.X.SX32 R37, R7, R165.reuse, 0x1, P0 ;  /* 0x000000a507257211 */ /* 0x080fe400000f0eff */
[----:B------:R0:W2:Y:S01]  /*2df0*/  LDG.E.U16 R85, [R8.64] ;  /* 0x0000000408557981 */ /* 0x0000a2000c1e1500 */
[-C--:B-1----:R-:W-:Y:S01]  /*2e00*/  IADD3 R34, P1, R55, R164.reuse, RZ ;  /* 0x000000a437227210 */ /* 0x082fe20007f3e0ff */
[C---:B------:R-:W-:Y:S02]  /*2e10*/  IMAD R55, R29.reuse, 0x1e6, RZ ;  /* 0x000001e61d377824 */ /* 0x040fe400078e02ff */
[----:B------:R1:W2:Y:S01]  /*2e20*/  LDG.E.U16 R83, [R36.64] ;  /* 0x0000000424537981 */ /* 0x0002a2000c1e1500 */
[----:B0-----:R-:W-:Y:S01]  /*2e30*/  IMAD R3, R29, 0xeb, RZ ;  /* 0x000000eb1d037824 */ /* 0x001fe200078e02ff */
[-C--:B------:R-:W-:Y:S01]  /*2e40*/  IADD3 R2, P0, R51, R164.reuse, RZ ;  /* 0x000000a433027210 */ /* 0x080fe20007f1e0ff */
[----:B------:R-:W-:Y:S01]  /*2e50*/  IMAD R123, R29, 0x1b8, RZ ;  /* 0x000001b81d7b7824 */ /* 0x000fe200078e02ff */
[-C--:B------:R-:W-:Y:S01]  /*2e60*/  LEA.HI.X.SX32 R35, R39, R165.reuse, 0x1, P1 ;  /* 0x000000a527237211 */ /* 0x080fe200008f0eff */
[----:B------:R-:W-:Y:S01]  /*2e70*/  IMAD R125, R29, 0x1c8, RZ ;  /* 0x000001c81d7d7824 */ /* 0x000fe200078e02ff */
[-C--:B------:R-:W-:Y:S01]  /*2e80*/  IADD3 R8, P2, R57, R164.reuse, RZ ;  /* 0x000000a439087210 */ /* 0x080fe20007f5e0ff */
[----:B------:R-:W-:Y:S01]  /*2e90*/  IMAD R57, R29, 0x1f6, RZ ;  /* 0x000001f61d397824 */ /* 0x000fe200078e02ff */
[-C--:B------:R-:W-:Y:S01]  /*2ea0*/  LEA.HI.X.SX32 R3, R3, R165.reuse, 0x1, P0 ;  /* 0x000000a503037211 */ /* 0x080fe200000f0eff */
[----:B------:R0:W2:Y:S01]  /*2eb0*/  LDG.E.U16 R82, [R34.64] ;  /* 0x0000000422527981 */ /* 0x0000a2000c1e1500 */
[----:B------:R-:W-:Y:S01]  /*2ec0*/  LEA.HI.X.SX32 R9, R49, R165, 0x1, P2 ;  /* 0x000000a531097211 */ /* 0x000fe200010f0eff */
[----:B------:R-:W-:Y:S01]  /*2ed0*/  IMAD R49, R29, 0xf3, RZ ;  /* 0x000000f31d317824 */ /* 0x000fe200078e02ff */
[----:B-1----:R-:W-:Y:S01]  /*2ee0*/  IADD3 R36, P1, R55, R164, RZ ;  /* 0x000000a437247210 */ /* 0x002fe20007f3e0ff */
[C---:B------:R-:W-:Y:S01]  /*2ef0*/  IMAD R51, R29.reuse, 0xfb, RZ ;  /* 0x000000fb1d337824 */ /* 0x040fe200078e02ff */
[----:B------:R1:W2:Y:S01]  /*2f00*/  LDG.E.U16 R80, [R2.64] ;  /* 0x0000000402507981 */ /* 0x0002a2000c1e1500 */
[----:B------:R-:W-:-:S02]  /*2f10*/  IMAD R39, R29, 0x46, RZ ;  /* 0x000000461d277824 */ /* 0x000fc400078e02ff */
[----:B------:R-:W-:Y:S01]  /*2f20*/  IMAD R55, R29, 0x56, RZ ;  /* 0x000000561d377824 */ /* 0x000fe200078e02ff */
[----:B------:R1:W2:Y:S01]  /*2f30*/  LDG.E.U16 R81, [R8.64] ;  /* 0x0000000408517981 */ /* 0x0002a2000c1e1500 */
[-C--:B0-----:R-:W-:Y:S01]  /*2f40*/  IADD3 R34, P2, R57, R164.reuse, RZ ;  /* 0x000000a439227210 */ /* 0x081fe20007f5e0ff */
[----:B------:R-:W-:Y:S01]  /*2f50*/  IMAD R7, R29, 0x23, RZ ;  /* 0x000000231d077824 */ /* 0x000fe200078e02ff */
[-C--:B------:R-:W-:Y:S01]  /*2f60*/  LEA.HI.X.SX32 R37, R49, R165.reuse, 0x1, P1 ;  /* 0x000000a531257211 */ /* 0x080fe200008f0eff */
[----:B------:R-:W-:Y:S01]  /*2f70*/  IMAD R49, R29, 0x66, RZ ;  /* 0x000000661d317824 */ /* 0x000fe200078e02ff */
[----:B------:R-:W-:Y:S01]  /*2f80*/  LEA.HI.X.SX32 R35, R51, R165, 0x1, P2 ;  /* 0x000000a533237211 */ /* 0x000fe200010f0eff */
[----:B-1----:R-:W-:Y:S01]  /*2f90*/  IMAD R3, R29, 0x2b, RZ ;  /* 0x0000002b1d037824 */ /* 0x002fe200078e02ff */
[-C--:B------:R-:W-:Y:S01]  /*2fa0*/  IADD3 R2, P1, R55, R164.reuse, RZ ;  /* 0x000000a437027210 */ /* 0x080fe20007f3e0ff */
[----:B------:R-:W-:Y:S01]  /*2fb0*/  STS.U16 [R247], R100 ;  /* 0x00000064f7007388 */ /* 0x000fe20000000400 */
[----:B------:R-:W-:-:S02]  /*2fc0*/  IADD3 R8, P0, R39, R164, RZ ;  /* 0x000000a427087210 */ /* 0x000fc40007f1e0ff */
[-C--:B------:R-:W-:Y:S01]  /*2fd0*/  LEA.HI.X.SX32 R3, R3, R165.reuse, 0x1, P1 ;  /* 0x000000a503037211 */ /* 0x080fe200008f0eff */
[----:B------:R0:W2:Y:S01]  /*2fe0*/  LDG.E.U16 R78, [R34.64] ;  /* 0x00000004224e7981 */ /* 0x0000a2000c1e1500 */
[----:B------:R-:W-:Y:S01]  /*2ff0*/  LEA.HI.X.SX32 R9, R7, R165, 0x1, P0 ;  /* 0x000000a507097211 */ /* 0x000fe200000f0eff */
[C---:B------:R-:W-:Y:S02]  /*3000*/  IMAD R7, R29.reuse, 0x33, RZ ;  /* 0x000000331d077824 */ /* 0x040fe400078e02ff */
[----:B------:R1:W2:Y:S01]  /*3010*/  LDG.E.U16 R230, [R2.64] ;  /* 0x0000000402e67981 */ /* 0x0002a2000c1e1500 */
[C---:B------:R-:W-:Y:S01]  /*3020*/  IMAD R51, R29.reuse, 0x3b, RZ ;  /* 0x0000003b1d337824 */ /* 0x040fe200078e02ff */
[-C--:B------:R-:W-:Y:S01]  /*3030*/  IADD3 R220, P1, R4, R164.reuse, RZ ;  /* 0x000000a404dc7210 */ /* 0x080fe20007f3e0ff */
[----:B------:R-:W-:Y:S01]  /*3040*/  IMAD R57, R29, 0x43, RZ ;  /* 0x000000431d397824 */ /* 0x000fe200078e02ff */
[----:B------:R1:W2:Y:S01]  /*3050*/  LDG.E.U16 R231, [R8.64] ;  /* 0x0000000408e77981 */ /* 0x0002a2000c1e1500 */
[----:B0-----:R-:W-:-:S03]  /*3060*/  IADD3 R34, P0, R49, R164, RZ ;  /* 0x000000a431227210 */ /* 0x001fc60007f1e0ff */
[----:B------:R0:W2:Y:S01]  /*3070*/  LDG.E.U16 R79, [R36.64] ;  /* 0x00000004244f7981 */ /* 0x0000a2000c1e1500 */
[-C--:B------:R-:W-:Y:S01]  /*3080*/  LEA.HI.X.SX32 R35, R7, R165.reuse, 0x1, P0 ;  /* 0x000000a507237211 */ /* 0x080fe200000f0eff */
[C---:B-1----:R-:W-:Y:S01]  /*3090*/  IMAD R3, R29.reuse, 0x4b, RZ ;  /* 0x0000004b1d037824 */ /* 0x042fe200078e02ff */
[-C--:B------:R-:W-:Y:S01]  /*30a0*/  IADD3 R2, P0, R136, R164.reuse, RZ ;  /* 0x000000a488027210 */ /* 0x080fe20007f1e0ff */
[----:B------:R-:W-:Y:S01]  /*30b0*/  IMAD R7, R29, 0x53, RZ ;  /* 0x000000531d077824 */ /* 0x000fe200078e02ff */
[----:B------:R-:W-:Y:S01]  /*30c0*/  IADD3 R8, P2, R135, R164, RZ ;  /* 0x000000a487087210 */ /* 0x000fe20007f5e0ff */
[----:B------:R1:W2:Y:S01]  /*30d0*/  LDG.E.U16 R226, [R34.64] ;  /* 0x0000000422e27981 */ /* 0x0002a2000c1e1500 */
[----:B------:R-:W-:-:S03]  /*30e0*/  LEA.HI.X.SX32 R3, R3, R165, 0x1, P0 ;  /* 0x000000a503037211 */ /* 0x000fc600000f0eff */
[----:B------:R2:W2:Y:S04]  /*30f0*/  LDG.E.U16 R216, [R216.64] ;  /* 0x00000004d8d87981 */ /* 0x0004a8000c1e1500 */
[----:B------:R1:W2:Y:S01]  /*3100*/  LDG.E.U16 R76, [R2.64] ;  /* 0x00000004024c7981 */ /* 0x0002a2000c1e1500 */
[-C--:B------:R-:W-:Y:S01]  /*3110*/  LEA.HI.X.SX32 R221, R51, R165.reuse, 0x1, P1 ;  /* 0x000000a533dd7211 */ /* 0x080fe200008f0eff */
[----:B0-----:R-:W-:Y:S01]  /*3120*/  IMAD R37, R29, 0x5b, RZ ;  /* 0x0000005b1d257824 */ /* 0x001fe200078e02ff */
[-C--:B------:R-:W-:Y:S02]  /*3130*/  LEA.HI.X.SX32 R9, R57, R165.reuse, 0x1, P2 ;  /* 0x000000a539097211 */ /* 0x080fe400010f0eff */
[-C--:B-1----:R-:W-:Y:S02]  /*3140*/  IADD3 R34, P1, R138, R164.reuse, RZ ;  /* 0x000000a48a227210 */ /* 0x082fe40007f3e0ff */
[-C--:B------:R-:W-:Y:S01]  /*3150*/  IADD3 R2, P0, R137, R164.reuse, RZ ;  /* 0x000000a489027210 */ /* 0x080fe20007f1e0ff */
[----:B------:R0:W2:Y:S03]  /*3160*/  LDG.E.U16 R77, [R8.64] ;  /* 0x00000004084d7981 */ /* 0x0000a6000c1e1500 */
[-C--:B------:R-:W-:Y:S01]  /*3170*/  LEA.HI.X.SX32 R3, R7, R165.reuse, 0x1, P0 ;  /* 0x000000a507037211 */ /* 0x080fe200000f0eff */
[----:B------:R-:W-:Y:S01]  /*3180*/  IMAD R7, R29, 0x63, RZ ;  /* 0x000000631d077824 */ /* 0x000fe200078e02ff */
[----:B------:R-:W-:Y:S01]  /*3190*/  LEA.HI.X.SX32 R35, R37, R165, 0x1, P1 ;  /* 0x000000a525237211 */ /* 0x000fe200008f0eff */
[----:B------:R-:W-:Y:S01]  /*31a0*/  IMAD R37, R29, 0x6b, RZ ;  /* 0x0000006b1d257824 */ /* 0x000fe200078e02ff */
[----:B------:R-:W-:Y:S01]  /*31b0*/  STS.U16 [R247+0x1000], R102 ;  /* 0x00100066f7007388 */ /* 0x000fe20000000400 */
[----:B0-----:R-:W-:-:S03]  /*31c0*/  IADD3 R8, P0, R139, R164, RZ ;  /* 0x000000a48b087210 */ /* 0x001fc60007f1e0ff */
[----:B------:R0:W2:Y:S01]  /*31d0*/  LDG.E.U16 R75, [R2.64] ;  /* 0x00000004024b7981 */ /* 0x0000a2000c1e1500 */
[----:B------:R-:W-:Y:S01]  /*31e0*/  LEA.HI.X.SX32 R9, R7, R165, 0x1, P0 ;  /* 0x000000a507097211 */ /* 0x000fe200000f0eff */
[----:B------:R-:W-:Y:S02]  /*31f0*/  IMAD R51, R29, 0x7b, RZ ;  /* 0x0000007b1d337824 */ /* 0x000fe400078e02ff */
[----:B------:R1:W2:Y:S04]  /*3200*/  LDG.E.U16 R74, [R34.64] ;  /* 0x00000004224a7981 */ /* 0x0002a8000c1e1500 */
[----:B------:R1:W2:Y:S01]  /*3210*/  LDG.E.U16 R7, [R8.64] ;  /* 0x0000000408077981 */ /* 0x0002a2000c1e1500 */
[----:B0-----:R-:W-:-:S03]  /*3220*/  IADD3 R2, P1, R141, R164, RZ ;  /* 0x000000a48d027210 */ /* 0x001fc60007f3e0ff */
[----:B------:R0:W2:Y:S01]  /*3230*/  LDG.E.U16 R220, [R220.64] ;  /* 0x00000004dcdc7981 */ /* 0x0000a2000c1e1500 */
[----:B------:R-:W-:Y:S01]  /*3240*/  LEA.HI.X.SX32 R3, R37, R165, 0x1, P1 ;  /* 0x000000a525037211 */ /* 0x000fe200008f0eff */
[----:B------:R-:W-:-:S04]  /*3250*/  IMAD R37, R29, 0x73, RZ ;  /* 0x000000731d257824 */ /* 0x000fc800078e02ff */
[----:B------:R0:W2:Y:S01]  /*3260*/  LDG.E.U16 R73, [R2.64] ;  /* 0x0000000402497981 */ /* 0x0000a2000c1e1500 */
[-C--:B-1----:R-:W-:Y:S01]  /*3270*/  IADD3 R8, P0, R56, R164.reuse, RZ ;  /* 0x000000a438087210 */ /* 0x082fe20007f1e0ff */
[C---:B------:R-:W-:Y:S01]  /*3280*/  IMAD R57, R29.reuse, 0x108, RZ ;  /* 0x000001081d397824 */ /* 0x040fe200078e02ff */
[----:B------:R-:W-:Y:S02]  /*3290*/  SHF.L.U32 R35, R29, 0x2, RZ ;  /* 0x000000021d237819 */ /* 0x000fe400000006ff */
[-C--:B------:R-:W-:Y:S02]  /*32a0*/  LEA.HI.X.SX32 R9, R37, R165.reuse, 0x1, P0 ;  /* 0x000000a525097211 */ /* 0x080fe400000f0eff */
[-C--:B0-----:R-:W-:Y:S01]  /*32b0*/  IADD3 R2, P1, R50, R164.reuse, RZ ;  /* 0x000000a432027210 */ /* 0x081fe20007f3e0ff */
[C---:B------:R-:W-:Y:S01]  /*32c0*/  IMAD R37, R29.reuse, 0x8c, RZ ;  /* 0x0000008c1d257824 */ /* 0x040fe200078e02ff */
[----:B------:R-:W-:Y:S01]  /*32d0*/  LEA R34, P0, R29, R164, 0x3 ;  /* 0x000000a41d227211 */ /* 0x000fe200078018ff */
[----:B------:R0:W2:Y:S01]  /*32e0*/  LDG.E.U16 R72, [R8.64] ;  /* 0x0000000408487981 */ /* 0x0000a2000c1e1500 */
[----:B------:R-:W-:-:S02]  /*32f0*/  LEA.HI.X.SX32 R3, R51, R165, 0x1, P1 ;  /* 0x000000a533037211 */ /* 0x000fc400008f0eff */
[----:B------:R-:W-:Y:S01]  /*3300*/  LEA.HI.X.SX32 R35, R35, R165, 0x1, P0 ;  /* 0x000000a523237211 */ /* 0x000fe200000f0eff */
[----:B------:R-:W-:Y:S02]  /*3310*/  IMAD R51, R29, 0x118, RZ ;  /* 0x000001181d337824 */ /* 0x000fe400078e02ff */
[----:B------:R1:W2:Y:S01]  /*3320*/  LDG.E.U16 R71, [R2.64] ;  /* 0x0000000402477981 */ /* 0x0002a2000c1e1500 */
[----:B0-----:R-:W-:-:S03]  /*3330*/  IADD3 R8, P1, R57, R164, RZ ;  /* 0x000000a439087210 */ /* 0x001fc60007f3e0ff */
[----:B------:R0:W2:Y:S01]  /*3340*/  LDG.E.U16 R62, [R34.64] ;  /* 0x00000004223e7981 */ /* 0x0000a2000c1e1500 */
[-C--:B-1----:R-:W-:Y:S02]  /*3350*/  IADD3 R2, P0, R37, R164.reuse, RZ ;  /* 0x000000a425027210 */ /* 0x082fe40007f1e0ff */
[-C--:B------:R-:W-:Y:S02]  /*3360*/  LEA.HI.X.SX32 R9, R38, R165.reuse, 0x1, P1 ;  /* 0x000000a526097211 */ /* 0x080fe400008f0eff */
[-C--:B------:R-:W-:Y:S01]  /*3370*/  LEA.HI.X.SX32 R3, R39, R165.reuse, 0x1, P0 ;  /* 0x000000a527037211 */ /* 0x080fe200000f0eff */
[----:B------:R-:W-:Y:S01]  /*3380*/  IMAD R39, R29, 0x128, RZ ;  /* 0x000001281d277824 */ /* 0x000fe200078e02ff */
[-C--:B------:R-:W-:Y:S01]  /*3390*/  IADD3 R36, P0, R51, R164.reuse, RZ ;  /* 0x000000a433247210 */ /* 0x080fe20007f1e0ff */
[----:B------:R-:W-:Y:S01]  /*33a0*/  IMAD R51, R29, 0x4e, RZ ;  /* 0x0000004e1d337824 */ /* 0x000fe200078e02ff */
[----:B------:R1:W2:Y:S02]  /*33b0*/  LDG.E.U16 R61, [R8.64] ;  /* 0x00000004083d7981 */ /* 0x0002a4000c1e1500 */
[----:B0-----:R-:W-:Y:S01]  /*33c0*/  IADD3 R34, P1, R39, R164, RZ ;  /* 0x000000a427227210 */ /* 0x001fe20007f3e0ff */
[----:B------:R-:W-:Y:S01]  /*33d0*/  IMAD R39, R29, 0x27, RZ ;  /* 0x000000271d277824 */ /* 0x000fe200078e02ff */
[-C--:B------:R-:W-:Y:S01]  /*33e0*/  LEA.HI.X.SX32 R37, R37, R165.reuse, 0x1, P0 ;  /* 0x000000a525257211 */ /* 0x080fe200000f0eff */
[----:B------:R-:W-:Y:S01]  /*33f0*/  IMAD R57, R29, 0x9c, RZ ;  /* 0x0000009c1d397824 */ /* 0x000fe200078e02ff */
[----:B-1----:R0:W2:Y:S01]  /*3400*/  LDG.E.U16 R9, [R2.64] ;  /* 0x0000000402097981 */ /* 0x0020a2000c1e1500 */
[----:B------:R-:W-:-:S03]  /*3410*/  LEA.HI.X.SX32 R35, R0, R165, 0x1, P1 ;  /* 0x000000a500237211 */ /* 0x000fc600008f0eff */
[----:B------:R1:W2:Y:S04]  /*3420*/  LDG.E.U16 R60, [R36.64] ;  /* 0x00000004243c7981 */ /* 0x0002a8000c1e1500 */
[----:B------:R1:W2:Y:S01]  /*3430*/  LDG.E.U16 R59, [R34.64] ;  /* 0x00000004223b7981 */ /* 0x0002a2000c1e1500 */
[----:B0-----:R-:W-:-:S04]  /*3440*/  IADD3 R2, P0, R51, R164, RZ ;  /* 0x000000a433027210 */ /* 0x001fc80007f1e0ff */
[-C--:B------:R-:W-:Y:S01]  /*3450*/  LEA.HI.X.SX32 R3, R39, R165.reuse, 0x1, P0 ;  /* 0x000000a527037211 */ /* 0x080fe200000f0eff */
[----:B------:R-:W-:Y:S01]  /*3460*/  IMAD R39, R29, 0x148, RZ ;  /* 0x000001481d277824 */ /* 0x000fe200078e02ff */
[-C--:B-1----:R-:W-:Y:S02]  /*3470*/  IADD3 R36, P1, R57, R164.reuse, RZ ;  /* 0x000000a439247210 */ /* 0x082fe40007f3e0ff */
[-C--:B------:R-:W-:Y:S02]  /*3480*/  IADD3 R50, P0, R87, R164.reuse, RZ ;  /* 0x000000a457327210 */ /* 0x080fe40007f1e0ff */
[-C--:B------:R-:W-:Y:S01]  /*3490*/  LEA.HI.X.SX32 R37, R51, R165.reuse, 0x1, P1 ;  /* 0x000000a533257211 */ /* 0x080fe200008f0eff */
[----:B------:R0:W2:Y:S01]  /*34a0*/  LDG.E.U16 R3, [R2.64] ;  /* 0x0000000402037981 */ /* 0x0000a2000c1e1500 */
[----:B------:R-:W-:Y:S01]  /*34b0*/  IADD3 R34, P1, R39, R164, RZ ;  /* 0x000000a427227210 */ /* 0x000fe20007f3e0ff */
[----:B------:R-:W-:Y:S01]  /*34c0*/  IMAD R87, R29, 0x158, RZ ;  /* 0x000001581d577824 */ /* 0x000fe200078e02ff */
[-C--:B------:R-:W-:Y:S01]  /*34d0*/  LEA.HI.X.SX32 R51, R57, R165.reuse, 0x1, P0 ;  /* 0x000000a539337211 */ /* 0x080fe200000f0eff */
[----:B------:R1:W2:Y:S01]  /*34e0*/  LDG.E.U16 R39, [R36.64] ;  /* 0x0000000424277981 */ /* 0x0002a2000c1e1500 */
[----:B------:R-:W-:-:S03]  /*34f0*/  LEA.HI.X.SX32 R35, R52, R165, 0x1, P1 ;  /* 0x000000a534237211 */ /* 0x000fc600008f0eff */
[----:B------:R0:W2:Y:S04]  /*3500*/  LDG.E.U16 R58, [R50.64] ;  /* 0x00000004323a7981 */ /* 0x0000a8000c1e1500 */
[----:B------:R0:W2:Y:S01]  /*3510*/  LDG.E.U16 R57, [R34.64] ;  /* 0x0000000422397981 */ /* 0x0000a2000c1e1500 */
[----:B-1----:R-:W-:-:S04]  /*3520*/  IADD3 R36, P0, R91, R164, RZ ;  /* 0x000000a45b247210 */ /* 0x002fc80007f1e0ff */
[----:B------:R-:W-:Y:S01]  /*3530*/  LEA.HI.X.SX32 R37, R55, R165, 0x1, P0 ;  /* 0x000000a537257211 */ /* 0x000fe200000f0eff */
[----:B------:R-:W-:Y:S01]  /*3540*/  IMAD R55, R29, 0x168, RZ ;  /* 0x000001681d377824 */ /* 0x000fe200078e02ff */
[----:B0-----:R-:W-:Y:S01]  /*3550*/  IADD3 R34, P0, R87, R164, RZ ;  /* 0x000000a457227210 */ /* 0x001fe20007f1e0ff */
[----:B------:R-:W-:-:S03]  /*3560*/  IMAD R87, R29, 0x5e, RZ ;  /* 0x0000005e1d577824 */ /* 0x000fc600078e02ff */
[-C--:B------:R-:W-:Y:S01]  /*3570*/  IADD3 R50, P1, R55, R164.reuse, RZ ;  /* 0x000000a437327210 */ /* 0x080fe20007f3e0ff */
[----:B------:R0:W3:Y:S01]  /*3580*/  LDG.E.U16 R38, [R36.64] ;  /* 0x0000000424267981 */ /* 0x0000e2000c1e1500 */
[-C--:B------:R-:W-:Y:S01]  /*3590*/  LEA.HI.X.SX32 R35, R91, R165.reuse, 0x1, P0 ;  /* 0x000000a55b237211 */ /* 0x080fe200000f0eff */
[----:B------:R-:W-:Y:S01]  /*35a0*/  IMAD R91, R29, 0xbc, RZ ;  /* 0x000000bc1d5b7824 */ /* 0x000fe200078e02ff */
[----:B------:R-:W-:Y:S01]  /*35b0*/  LEA.HI.X.SX32 R51, R53, R165, 0x1, P1 ;  /* 0x000000a535337211 */ /* 0x000fe200008f0eff */
[----:B------:R-:W-:Y:S02]  /*35c0*/  IMAD R55, R29, 0x2f, RZ ;  /* 0x0000002f1d377824 */ /* 0x000fe400078e02ff */
[----:B------:R1:W3:Y:S01]  /*35d0*/  LDG.E.U16 R56, [R34.64] ;  /* 0x0000000422387981 */ /* 0x0002e2000c1e1500 */
[-C--:B0-----:R-:W-:Y:S01]  /*35e0*/  IADD3 R36, P0, R87, R164.reuse, RZ ;  /* 0x000000a457247210 */ /* 0x081fe20007f1e0ff */
[----:B------:R-:W-:Y:S01]  /*35f0*/  IMAD R53, R29, 0x178, RZ ;  /* 0x000001781d357824 */ /* 0x000fe200078e02ff */
[----:B-1----:R-:W-:-:S02]  /*3600*/  IADD3 R34, P1, R91, R164, RZ ;  /* 0x000000a45b227210 */ /* 0x002fc40007f3e0ff */
[-C--:B------:R-:W-:Y:S02]  /*3610*/  LEA.HI.X.SX32 R37, R55, R165.reuse, 0x1, P0 ;  /* 0x000000a537257211 */ /* 0x080fe400000f0eff */
[----:B------:R-:W-:Y:S01]  /*3620*/  LEA.HI.X.SX32 R35, R87, R165, 0x1, P1 ;  /* 0x000000a557237211 */ /* 0x000fe200008f0eff */
[----:B------:R0:W3:Y:S01]  /*3630*/  LDG.E.U16 R55, [R50.64] ;  /* 0x0000000432377981 */ /* 0x0000e2000c1e1500 */
[----:B------:R-:W-:-:S03]  /*3640*/  IMAD R87, R29, 0x188, RZ ;  /* 0x000001881d577824 */ /* 0x000fc600078e02ff */
[----:B------:R1:W3:Y:S02]  /*3650*/  LDG.E.U16 R2, [R36.64] ;  /* 0x0000000424027981 */ /* 0x0002e4000c1e1500 */
[-C--:B------:R-:W-:Y:S02]  /*3660*/  IADD3 R52, P1, R87, R164.reuse, RZ ;  /* 0x000000a457347210 */ /* 0x080fe40007f3e0ff */
[----:B-1----:R1:W3:Y:S01]  /*3670*/  LDG.E.U16 R37, [R34.64] ;  /* 0x0000000422257981 */ /* 0x0022e2000c1e1500 */
[----:B0-----:R-:W-:Y:S01]  /*3680*/  IMAD R51, R29, 0x1a8, RZ ;  /* 0x000001a81d337824 */ /* 0x001fe200078e02ff */
[----:B-1----:R-:W-:Y:S01]  /*3690*/  IADD3 R34, P0, R53, R164, RZ ;  /* 0x000000a435227210 */ /* 0x002fe20007f1e0ff */
[----:B------:R-:W-:-:S03]  /*36a0*/  IMAD R53, R29, 0x198, RZ ;  /* 0x000001981d357824 */ /* 0x000fc600078e02ff */
[-C--:B------:R-:W-:Y:S02]  /*36b0*/  LEA.HI.X.SX32 R35, R91, R165.reuse, 0x1, P0 ;  /* 0x000000a55b237211 */ /* 0x080fe400000f0eff */
[-C--:B------:R-:W-:Y:S01]  /*36c0*/  IADD3 R86, P0, R93, R164.reuse, RZ ;  /* 0x000000a45d567210 */ /* 0x080fe20007f1e0ff */
[----:B------:R-:W-:Y:S01]  /*36d0*/  IMAD R91, R29, 0x6e, RZ ;  /* 0x0000006e1d5b7824 */ /* 0x000fe200078e02ff */
[----:B------:R-:W-:Y:S02]  /*36e0*/  IADD3 R50, P2, R53, R164, RZ ;  /* 0x000000a435327210 */ /* 0x000fe40007f5e0ff */
[-C--:B------:R-:W-:Y:S02]  /*36f0*/  LEA.HI.X.SX32 R87, R49, R165.reuse, 0x1, P0 ;  /* 0x000000a531577211 */ /* 0x080fe400000f0eff */
[----:B------:R-:W-:Y:S02]  /*3700*/  LEA.HI.X.SX32 R53, R54, R165, 0x1, P1 ;  /* 0x000000a536357211 */ /* 0x000fe400008f0eff */
[----:B------:R0:W3:Y:S01]  /*3710*/  LDG.E.U16 R54, [R34.64] ;  /* 0x0000000422367981 */ /* 0x0000e2000c1e1500 */
[----:B------:R-:W-:-:S03]  /*3720*/  IMAD R49, R29, 0x37, RZ ;  /* 0x000000371d317824 */ /* 0x000fc600078e02ff */
[----:B------:R1:W3:Y:S04]  /*3730*/  LDG.E.U16 R36, [R86.64] ;  /* 0x0000000456247981 */ /* 0x0002e8000c1e1500 */
[----:B------:R4:W3:Y:S01]  /*3740*/  LDG.E.U16 R53, [R52.64] ;  /* 0x0000000434357981 */ /* 0x0008e2000c1e1500 */
[-C--:B0-----:R-:W-:Y:S02]  /*3750*/  IADD3 R34, P1, R51, R164.reuse, RZ ;  /* 0x000000a433227210 */ /* 0x081fe40007f3e0ff */
[-C--:B------:R-:W-:Y:S02]  /*3760*/  LEA.HI.X.SX32 R51, R93, R165.reuse, 0x1, P2 ;  /* 0x000000a55d337211 */ /* 0x080fe400010f0eff */
[----:B-1----:R-:W-:Y:S01]  /*3770*/  IADD3 R86, P0, R91, R164, RZ ;  /* 0x000000a45b567210 */ /* 0x002fe20007f1e0ff */
[----:B------:R-:W-:Y:S01]  /*3780*/  IMAD R93, R29, 0xdc, RZ ;  /* 0x000000dc1d5d7824 */ /* 0x000fe200078e02ff */
[----:B------:R-:W-:-:S02]  /*3790*/  LEA.HI.X.SX32 R35, R88, R165, 0x1, P1 ;  /* 0x000000a558237211 */ /* 0x000fc400008f0eff */
[----:B------:R-:W-:Y:S01]  /*37a0*/  LEA.HI.X.SX32 R87, R49, R165, 0x1, P0 ;  /* 0x000000a531577211 */ /* 0x000fe200000f0eff */
[----:B----4-:R0:W4:Y:S01]  /*37b0*/  LDG.E.U16 R52, [R50.64] ;  /* 0x0000000432347981 */ /* 0x010122000c1e1500 */
[----:B------:R-:W-:Y:S01]  /*37c0*/  IMAD R49, R29, 0xec, RZ ;  /* 0x000000ec1d317824 */ /* 0x000fe200078e02ff */
[-C--:B------:R-:W-:Y:S02]  /*37d0*/  IADD3 R90, P2, R123, R164.reuse, RZ ;  /* 0x000000a47b5a7210 */ /* 0x080fe40007f5e0ff */
[----:B------:R1:W3:Y:S04]  /*37e0*/  LDG.E.U16 R0, [R86.64] ;  /* 0x0000000456007981 */ /* 0x0002e8000c1e1500 */
[----:B0-----:R0:W3:Y:S01]  /*37f0*/  LDG.E.U16 R51, [R34.64] ;  /* 0x0000000422337981 */ /* 0x0010e2000c1e1500 */
[----:B------:R-:W-:Y:S01]  /*3800*/  IMAD R123, R29, 0x1d8, RZ ;  /* 0x000001d81d7b7824 */ /* 0x000fe200078e02ff */
[----:B-1----:R-:W-:-:S02]  /*3810*/  IADD3 R86, P0, R49, R164, RZ ;  /* 0x000000a431567210 */ /* 0x002fc40007f1e0ff */
[----:B0-----:R-:W-:-:S04]  /*3820*/  IADD3 R34, P1, R93, R164, RZ ;  /* 0x000000a45d227210 */ /* 0x001fc80007f3e0ff */
[-C--:B------:R-:W-:Y:S02]  /*3830*/  LEA.HI.X.SX32 R35, R91, R165.reuse, 0x1, P1 ;  /* 0x000000a55b237211 */ /* 0x080fe400008f0eff */
[-C--:B------:R-:W-:Y:S02]  /*3840*/  LEA.HI.X.SX32 R91, R93, R165.reuse, 0x1, P2 ;  /* 0x000000a55d5b7211 */ /* 0x080fe400010f0eff */
[-C--:B------:R-:W-:Y:S01]  /*3850*/  IADD3 R88, P3, R125, R164.reuse, RZ ;  /* 0x000000a47d587210 */ /* 0x080fe20007f7e0ff */
[----:B------:R-:W-:Y:S01]  /*3860*/  IMAD R125, R29, 0xfc, RZ ;  /* 0x000000fc1d7d7824 */ /* 0x000fe200078e02ff */
        /* <DEDUP_REMOVED lines=8> */
[-C--:B0-----:R-:W-:Y:S01]  /*38f0*/  IADD3 R90, P0, R123, R164.reuse, RZ ;  /* 0x000000a47b5a7210 */ /* 0x081fe20007f1e0ff */
[----:B------:R-:W-:Y:S02]  /*3900*/  IMAD R123, R29, 0x7e, RZ ;  /* 0x0000007e1d7b7824 */ /* 0x000fe400078e02ff */
[----:B-1----:R0:W3:Y:S01]  /*3910*/  LDG.E.U16 R34, [R86.64] ;  /* 0x0000000456227981 */ /* 0x0020e2000c1e1500 */
[----:B------:R-:W-:Y:S02]  /*3920*/  LEA.HI.X.SX32 R91, R49, R165, 0x1, P0 ;  /* 0x000000a5315b7211 */ /* 0x000fe400000f0eff */
[----:B------:R-:W-:Y:S01]  /*3930*/  LEA R93, R29, -R29, 0x6 ;  /* 0x8000001d1d5d7211 */ /* 0x000fe200078e30ff */
[----:B------:R1:W3:Y:S01]  /*3940*/  LDG.E.U16 R200, [R200.64] ;  /* 0x00000004c8c87981 */ /* 0x0002e2000c1e1500 */
[----:B-----5:R-:W-:-:S02]  /*3950*/  IADD3 R88, P0, R123, R164, RZ ;  /* 0x000000a47b587210 */ /* 0x020fc40007f1e0ff */
[CC--:B------:R-:W-:Y:S01]  /*3960*/  LEA.HI.X.SX32 R203, R125.reuse, R165.reuse, 0x1, P2 ;  /* 0x000000a57dcb7211 */ /* 0x0c0fe200010f0eff */
[----:B------:R5:W3:Y:S01]  /*3970*/  LDG.E.U16 R49, [R90.64] ;  /* 0x000000045a317981 */ /* 0x000ae2000c1e1500 */
[-C--:B0-----:R-:W-:Y:S01]  /*3980*/  IADD3 R86, P1, R125, R164.reuse, RZ ;  /* 0x000000a47d567210 */ /* 0x081fe20007f3e0ff */
[----:B------:R-:W-:Y:S01]  /*3990*/  IMAD R125, R29, 0x10a, RZ ;  /* 0x0000010a1d7d7824 */ /* 0x000fe200078e02ff */
[-C--:B------:R-:W-:Y:S01]  /*39a0*/  LEA.HI.X.SX32 R89, R93, R165.reuse, 0x1, P0 ;  /* 0x000000a55d597211 */ /* 0x080fe200000f0eff */
[----:B------:R0:W3:Y:S01]  /*39b0*/  LDG.E.U16 R202, [R202.64] ;  /* 0x00000004caca7981 */ /* 0x0000e2000c1e1500 */
[----:B------:R-:W-:Y:S01]  /*39c0*/  LEA.HI.X.SX32 R87, R123, R165, 0x1, P1 ;  /* 0x000000a57b577211 */ /* 0x000fe200008f0eff */
[C---:B------:R-:W-:Y:S02]  /*39d0*/  IMAD R93, R29.reuse, 0x85, RZ ;  /* 0x000000851d5d7824 */ /* 0x040fe400078e02ff */
[----:B------:R0:W3:Y:S04]  /*39e0*/  LDG.E.U16 R4, [R88.64] ;  /* 0x0000000458047981 */ /* 0x0000e8000c1e1500 */
[----:B-1----:R1:W3:Y:S01]  /*39f0*/  LDG.E.U16 R201, [R86.64] ;  /* 0x0000000456c97981 */ /* 0x0022e2000c1e1500 */
[----:B-----5:R-:W-:Y:S01]  /*3a00*/  IMAD R91, R29, 0x8d, RZ ;  /* 0x0000008d1d5b7824 */ /* 0x020fe200078e02ff */
[-C--:B------:R-:W-:Y:S01]  /*3a10*/  IADD3 R90, P2, R129, R164.reuse, RZ ;  /* 0x000000a4815a7210 */ /* 0x080fe20007f5e0ff */
[----:B------:R-:W-:Y:S01]  /*3a20*/  IMAD R123, R29, 0x95, RZ ;  /* 0x000000951d7b7824 */ /* 0x000fe200078e02ff */
[----:B0-----:R-:W-:-:S02]  /*3a30*/  IADD3 R88, P1, R127, R164, RZ ;  /* 0x000000a47f587210 */ /* 0x001fc40007f3e0ff */
[----:B-1----:R-:W-:Y:S01]  /*3a40*/  IADD3 R86, P0, R125, R164, RZ ;  /* 0x000000a47d567210 */ /* 0x002fe20007f1e0ff */
[----:B------:R-:W-:-:S03]  /*3a50*/  IMAD R125, R29, 0x13a, RZ ;  /* 0x0000013a1d7d7824 */ /* 0x000fc600078e02ff */
[-C--:B------:R-:W-:Y:S01]  /*3a60*/  LEA.HI.X.SX32 R87, R93, R165.reuse, 0x1, P0 ;  /* 0x000000a55d577211 */ /* 0x080fe200000f0eff */
[----:B------:R-:W-:Y:S01]  /*3a70*/  IMAD R93, R29, 0x9d, RZ ;  /* 0x0000009d1d5d7824 */ /* 0x000fe200078e02ff */
[-C--:B------:R-:W-:Y:S01]  /*3a80*/  IADD3 R92, P0, R125, R164.reuse, RZ ;  /* 0x000000a47d5c7210 */ /* 0x080fe20007f1e0ff */
[----:B------:R-:W-:Y:S01]  /*3a90*/  IMAD R129, R29, 0x14a, RZ ;  /* 0x0000014a1d817824 */ /* 0x000fe200078e02ff */
[-C--:B------:R-:W-:Y:S01]  /*3aa0*/  LEA.HI.X.SX32 R89, R91, R165.reuse, 0x1, P1 ;  /* 0x000000a55b597211 */ /* 0x080fe200008f0eff */
[----:B------:R0:W5:Y:S01]  /*3ab0*/  LDG.E.U16 R203, [R86.64] ;  /* 0x0000000456cb7981 */ /* 0x000162000c1e1500 */
[-C--:B------:R-:W-:Y:S01]  /*3ac0*/  LEA.HI.X.SX32 R91, R123, R165.reuse, 0x1, P2 ;  /* 0x000000a57b5b7211 */ /* 0x080fe200010f0eff */
[----:B------:R-:W-:Y:S01]  /*3ad0*/  IMAD R123, R29, 0xa5, RZ ;  /* 0x000000a51d7b7824 */ /* 0x000fe200078e02ff */
[----:B------:R-:W-:Y:S01]  /*3ae0*/  LEA.HI.X.SX32 R93, R93, R165, 0x1, P0 ;  /* 0x000000a55d5d7211 */ /* 0x000fe200000f0eff */
[----:B------:R-:W-:Y:S01]  /*3af0*/  IMAD R127, R29, 0xb5, RZ ;  /* 0x000000b51d7f7824 */ /* 0x000fe200078e02ff */
[----:B------:R1:W3:Y:S04]  /*3b00*/  LDG.E.U16 R204, [R88.64] ;  /* 0x0000000458cc7981 */ /* 0x0002e8000c1e1500 */
[----:B------:R1:W3:Y:S01]  /*3b10*/  LDG.E.U16 R205, [R90.64] ;  /* 0x000000045acd7981 */ /* 0x0002e2000c1e1500 */
[----:B0-----:R-:W-:Y:S01]  /*3b20*/  IADD3 R86, P0, R129, R164, RZ ;  /* 0x000000a481567210 */ /* 0x001fe20007f1e0ff */
[----:B------:R-:W-:-:S02]  /*3b30*/  IMAD R129, R29, 0x17a, RZ ;  /* 0x0000017a1d817824 */ /* 0x000fc400078e02ff */
[----:B------:R0:W3:Y:S01]  /*3b40*/  LDG.E.U16 R206, [R92.64] ;  /* 0x000000045cce7981 */ /* 0x0000e2000c1e1500 */
[-C--:B------:R-:W-:Y:S01]  /*3b50*/  LEA.HI.X.SX32 R87, R123, R165.reuse, 0x1, P0 ;  /* 0x000000a57b577211 */ /* 0x080fe200000f0eff */
[----:B------:R-:W-:Y:S01]  /*3b60*/  IMAD R125, R29, 0xad, RZ ;  /* 0x000000ad1d7d7824 */ /* 0x000fe200078e02ff */
[-C--:B-1----:R-:W-:Y:S01]  /*3b70*/  IADD3 R90, P2, R133, R164.reuse, RZ ;  /* 0x000000a4855a7210 */ /* 0x082fe20007f5e0ff */
[----:B------:R-:W-:Y:S01]  /*3b80*/  IMAD R133, R29, 0x1aa, RZ ;  /* 0x000001aa1d857824 */ /* 0x000fe200078e02ff */
[-C--:B------:R-:W-:Y:S01]  /*3b90*/  IADD3 R88, P1, R131, R164.reuse, RZ ;  /* 0x000000a483587210 */ /* 0x080fe20007f3e0ff */
[----:B------:R1:W3:Y:S01]  /*3ba0*/  LDG.E.U16 R207, [R86.64] ;  /* 0x0000000456cf7981 */ /* 0x0002e2000c1e1500 */
[----:B0-----:R-:W-:Y:S01]  /*3bb0*/  IMAD R93, R29, 0xbd, RZ ;  /* 0x000000bd1d5d7824 */ /* 0x001fe200078e02ff */
[-C--:B------:R-:W-:Y:S01]  /*3bc0*/  IADD3 R92, P0, R129, R164.reuse, RZ ;  /* 0x000000a4815c7210 */ /* 0x080fe20007f1e0ff */
[----:B------:R-:W-:Y:S01]  /*3bd0*/  IMAD R129, R29, 0x18a, RZ ;  /* 0x0000018a1d817824 */ /* 0x000fe200078e02ff */
[-C--:B------:R-:W-:Y:S01]  /*3be0*/  LEA.HI.X.SX32 R91, R127, R165.reuse, 0x1, P2 ;  /* 0x000000a57f5b7211 */ /* 0x080fe200010f0eff */
[----:B------:R-:W-:Y:S01]  /*3bf0*/  IMAD R123, R29, 0xc5, RZ ;  /* 0x000000c51d7b7824 */ /* 0x000fe200078e02ff */
[-C--:B------:R-:W-:Y:S01]  /*3c00*/  LEA.HI.X.SX32 R93, R93, R165.reuse, 0x1, P0 ;  /* 0x000000a55d5d7211 */ /* 0x080fe200000f0eff */
[----:B------:R-:W-:Y:S01]  /*3c10*/  IMAD R127, R29, 0xd5, RZ ;  /* 0x000000d51d7f7824 */ /* 0x000fe200078e02ff */
[----:B------:R-:W-:Y:S01]  /*3c20*/  LEA.HI.X.SX32 R89, R125, R165, 0x1, P1 ;  /* 0x000000a57d597211 */ /* 0x000fe200008f0eff */
[----:B------:R0:W3:Y:S01]  /*3c30*/  LDG.E.U16 R209, [R90.64] ;  /* 0x000000045ad17981 */ /* 0x0000e2000c1e1500 */
[----:B-1----:R-:W-:Y:S01]  /*3c40*/  IADD3 R86, P0, R129, R164, RZ ;  /* 0x000000a481567210 */ /* 0x002fe20007f1e0ff */
[----:B------:R-:W-:-:S02]  /*3c50*/  IMAD R129, R29, 0x1ba, RZ ;  /* 0x000001ba1d817824 */ /* 0x000fc400078e02ff */
[----:B------:R-:W-:Y:S01]  /*3c60*/  IMAD R131, R29, 0x19a, RZ ;  /* 0x0000019a1d837824 */ /* 0x000fe200078e02ff */
[----:B------:R1:W3:Y:S01]  /*3c70*/  LDG.E.U16 R210, [R92.64] ;  /* 0x000000045cd27981 */ /* 0x0002e2000c1e1500 */
[----:B------:R-:W-:Y:S01]  /*3c80*/  LEA.HI.X.SX32 R87, R123, R165, 0x1, P0 ;  /* 0x000000a57b577211 */ /* 0x000fe200000f0eff */
[----:B------:R-:W-:Y:S02]  /*3c90*/  IMAD R125, R29, 0xcd, RZ ;  /* 0x000000cd1d7d7824 */ /* 0x000fe400078e02ff */
[----:B------:R1:W3:Y:S01]  /*3ca0*/  LDG.E.U16 R208, [R88.64] ;  /* 0x0000000458d07981 */ /* 0x0002e2000c1e1500 */
[----:B0-----:R-:W-:-:S03]  /*3cb0*/  IADD3 R90, P2, R133, R164, RZ ;  /* 0x000000a4855a7210 */ /* 0x001fc60007f5e0ff */
[----:B------:R-:W-:Y:S01]  /*3cc0*/  STS.U16 [R247+0x2000], R101 ;  /* 0x00200065f7007388 */ /* 0x000fe20000000400 */
[----:B------:R-:W-:Y:S01]  /*3cd0*/  LEA.HI.X.SX32 R91, R127, R165, 0x1, P2 ;  /* 0x000000a57f5b7211 */ /* 0x000fe200010f0eff */
[----:B-1----:R-:W-:Y:S01]  /*3ce0*/  IMAD R93, R29, 0xdd, RZ ;  /* 0x000000dd1d5d7824 */ /* 0x002fe200078e02ff */
[-C--:B------:R-:W-:Y:S01]  /*3cf0*/  IADD3 R92, P0, R129, R164.reuse, RZ ;  /* 0x000000a4815c7210 */ /* 0x080fe20007f1e0ff */
[----:B------:R-:W-:Y:S01]  /*3d00*/  IMAD R129, R29, 0x1ca, RZ ;  /* 0x000001ca1d817824 */ /* 0x000fe200078e02ff */
[----:B------:R-:W-:Y:S01]  /*3d10*/  STS.U16 [R247+0x4000], R94 ;  /* 0x0040005ef7007388 */ /* 0x000fe20000000400 */
[----:B------:R-:W-:-:S03]  /*3d20*/  IADD3 R88, P1, R131, R164, RZ ;  /* 0x000000a483587210 */ /* 0x000fc60007f3e0ff */
[----:B------:R0:W-:Y:S01]  /*3d30*/  STS.U16 [R247+0x8000], R96 ;  /* 0x00800060f7007388 */ /* 0x0001e20000000400 */
[-C--:B------:R-:W-:Y:S01]  /*3d40*/  LEA.HI.X.SX32 R89, R125, R165.reuse, 0x1, P1 ;  /* 0x000000a57d597211 */ /* 0x080fe200008f0eff */
[----:B------:R-:W-:Y:S01]  /*3d50*/  IMAD R131, R29, 0x1da, RZ ;  /* 0x000001da1d837824 */ /* 0x000fe200078e02ff */
[----:B------:R-:W-:Y:S01]  /*3d60*/  LEA.HI.X.SX32 R93, R93, R165, 0x1, P0 ;  /* 0x000000a55d5d7211 */ /* 0x000fe200000f0eff */
[----:B------:R-:W-:Y:S04]  /*3d70*/  STS.U16 [R247+0x10000], R103 ;  /* 0x01000067f7007388 */ /* 0x000fe80000000400 */
[----:B------:R1:W3:Y:S04]  /*3d80*/  LDG.E.U16 R213, [R90.64] ;  /* 0x000000045ad57981 */ /* 0x0002e8000c1e1500 */
[----:B------:R-:W-:Y:S04]  /*3d90*/  STS.U16 [R247+0x11000], R104 ;  /* 0x01100068f7007388 */ /* 0x000fe80000000400 */
[----:B------:R-:W-:Y:S01]  /*3da0*/  STS.U16 [R247+0x9000], R106 ;  /* 0x0090006af7007388 */ /* 0x000fe20000000400 */
[----:B-1----:R-:W-:Y:S01]  /*3db0*/  IADD3 R90, P0, R129, R164, RZ ;  /* 0x000000a4815a7210 */ /* 0x002fe20007f1e0ff */
[----:B------:R-:W-:-:S02]  /*3dc0*/  IMAD R129, R29, 0x1fa, RZ ;  /* 0x000001fa1d817824 */ /* 0x000fc400078e02ff */
[----:B------:R-:W-:Y:S01]  /*3dd0*/  STS.U16 [R247+0x12000], R105 ;  /* 0x01200069f7007388 */ /* 0x000fe20000000400 */
[----:B------:R-:W-:-:S03]  /*3de0*/  IMAD R123, R29, 0xe5, RZ ;  /* 0x000000e51d7b7824 */ /* 0x000fc600078e02ff */
[----:B------:R-:W-:Y:S01]  /*3df0*/  STS.U16 [R247+0x13000], R107 ;  /* 0x0130006bf7007388 */ /* 0x000fe20000000400 */
[----:B------:R-:W-:-:S03]  /*3e00*/  IMAD R125, R29, 0xed, RZ ;  /* 0x000000ed1d7d7824 */ /* 0x000fc600078e02ff */
[----:B------:R-:W-:Y:S04]  /*3e10*/  STS.U16 [R247+0x5000], R108 ;  /* 0x0050006cf7007388 */ /* 0x000fe80000000400 */
[----:B------:R1:W3:Y:S04]  /*3e20*/  LDG.E.U16 R211, [R86.64] ;  /* 0x0000000456d37981 */ /* 0x0002e8000c1e1500 */
[----:B------:R0:W3:Y:S04]  /*3e30*/  LDG.E.U16 R212, [R88.64] ;  /* 0x0000000458d47981 */ /* 0x0000e8000c1e1500 */
[----:B------:R0:W3:Y:S01]  /*3e40*/  LDG.E.U16 R214, [R92.64] ;  /* 0x000000045cd67981 */ /* 0x0000e2000c1e1500 */
[----:B-1----:R-:W-:-:S03]  /*3e50*/  IMAD R87, R29, 0x1ea, RZ ;  /* 0x000001ea1d577824 */ /* 0x002fc600078e02ff */
[----:B------:R-:W-:Y:S01]  /*3e60*/  STS.U16 [R247+0xa000], R110 ;  /* 0x00a0006ef7007388 */ /* 0x000fe20000000400 */
[----:B0-----:R-:W-:Y:S01]  /*3e70*/  IMAD R89, R29, 0xfd, RZ ;  /* 0x000000fd1d597824 */ /* 0x001fe200078e02ff */
[-C--:B------:R-:W-:Y:S02]  /*3e80*/  IADD3 R88, P2, R129, R164.reuse, RZ ;  /* 0x000000a481587210 */ /* 0x080fe40007f5e0ff */
[----:B------:R-:W-:Y:S01]  /*3e90*/  STS.U16 [R247+0x14000], R109 ;  /* 0x0140006df7007388 */ /* 0x000fe20000000400 */
[----:B------:R-:W-:-:S03]  /*3ea0*/  IADD3 R92, P1, R131, R164, RZ ;  /* 0x000000a4835c7210 */ /* 0x000fc60007f3e0ff */
[----:B------:R-:W-:Y:S01]  /*3eb0*/  STS.U16 [R247+0x15000], R111 ;  /* 0x0150006ff7007388 */ /* 0x000fe20000000400 */
[----:B------:R-:W-:Y:S01]  /*3ec0*/  IMAD R127, R29, 0xf5, RZ ;  /* 0x000000f51d7f7824 */ /* 0x000fe200078e02ff */
[-C--:B------:R-:W-:Y:S02]  /*3ed0*/  LEA.HI.X.SX32 R91, R123, R165.reuse, 0x1, P0 ;  /* 0x000000a57b5b7211 */ /* 0x080fe400000f0eff */
[----:B------:R-:W-:Y:S01]  /*3ee0*/  STS.U16 [R247+0xb000], R112 ;  /* 0x00b00070f7007388 */ /* 0x000fe20000000400 */
[----:B------:R-:W-:-:S03]  /*3ef0*/  LEA.HI.X.SX32 R93, R125, R165, 0x1, P1 ;  /* 0x000000a57d5d7211 */ /* 0x000fc600008f0eff */
[----:B------:R-:W-:Y:S01]  /*3f00*/  STS.U16 [R247+0x16000], R114 ;  /* 0x01600072f7007388 */ /* 0x000fe20000000400 */
[----:B------:R-:W-:Y:S02]  /*3f10*/  IADD3 R86, P0, R87, R164, RZ ;  /* 0x000000a457567210 */ /* 0x000fe40007f1e0ff */
[-C--:B------:R-:W-:Y:S01]  /*3f20*/  LEA.HI.X.SX32 R89, R89, R165.reuse, 0x1, P2 ;  /* 0x000000a559597211 */ /* 0x080fe200010f0eff */
[----:B------:R-:W-:Y:S04]  /*3f30*/  STS.U16 [R247+0x17000], R113 ;  /* 0x01700071f7007388 */ /* 0x000fe80000000400 */
[----:B------:R0:W-:Y:S01]  /*3f40*/  STS.U16 [R247+0x3000], R115 ;  /* 0x00300073f7007388 */ /* 0x0001e20000000400 */
[----:B------:R-:W-:-:S03]  /*3f50*/  LEA.HI.X.SX32 R87, R127, R165, 0x1, P0 ;  /* 0x000000a57f577211 */ /* 0x000fc600000f0eff */
[----:B--2---:R1:W2:Y:S01]  /*3f60*/  LDG.E.U16 R217, [R92.64] ;  /* 0x000000045cd97981 */ /* 0x0042a2000c1e1500 */
[----:B------:R-:W-:-:S03]  /*3f70*/  IMAD R96, R29, 0x8e, RZ ;  /* 0x0000008e1d607824 */ /* 0x000fc600078e02ff */
[----:B------:R1:W2:Y:S01]  /*3f80*/  LDG.E.U16 R221, [R88.64] ;  /* 0x0000000458dd7981 */ /* 0x0002a2000c1e1500 */
[----:B0-----:R-:W-:-:S03]  /*3f90*/  IMAD R115, R29, 0x1fe, RZ ;  /* 0x000001fe1d737824 */ /* 0x001fc600078e02ff */
[----:B------:R0:W-:Y:S01]  /*3fa0*/  STS.U16 [R247+0x6000], R116 ;  /* 0x00600074f7007388 */ /* 0x0001e20000000400 */
[C---:B-1----:R-:W-:Y:S02]  /*3fb0*/  IMAD R93, R29.reuse, 0x9e, RZ ;  /* 0x0000009e1d5d7824 */ /* 0x042fe400078e02ff */
[C---:B------:R-:W-:Y:S01]  /*3fc0*/  IMAD R92, R29.reuse, 0xae, RZ ;  /* 0x000000ae1d5c7824 */ /* 0x040fe200078e02ff */
[----:B------:R1:W2:Y:S01]  /*3fd0*/  LDG.E.U16 R219, [R86.64] ;  /* 0x0000000456db7981 */ /* 0x0002a2000c1e1500 */
[----:B------:R-:W-:Y:S02]  /*3fe0*/  LEA R89, R29, -R29, 0x8 ;  /* 0x8000001d1d597211 */ /* 0x000fe400078e40ff */
[-C--:B------:R-:W-:Y:S01]  /*3ff0*/  IADD3 R88, P3, R115, R164.reuse, RZ ;  /* 0x000000a473587210 */ /* 0x080fe20007f7e0ff */
[----:B------:R0:W-:Y:S01]  /*4000*/  STS.U16 [R247+0xc000], R98 ;  /* 0x00c00062f7007388 */ /* 0x0001e20000000400 */
[----:B------:R-:W-:Y:S01]  /*4010*/  IMAD R107, R29, 0x4f, RZ ;  /* 0x0000004f1d6b7824 */ /* 0x000fe200078e02ff */
[-C--:B------:R-:W-:Y:S01]  /*4020*/  IADD3 R132, P5, R93, R164.reuse, RZ ;  /* 0x000000a45d847210 */ /* 0x080fe20007fbe0ff */
[----:B------:R-:W-:Y:S01]  /*4030*/  IMAD R105, R29, 0x57, RZ ;  /* 0x000000571d697824 */ /* 0x000fe200078e02ff */
[----:B------:R0:W2:Y:S01]  /*4040*/  LDG.E.U16 R215, [R90.64] ;  /* 0x000000045ad77981 */ /* 0x0000a2000c1e1500 */
[----:B------:R-:W-:Y:S01]  /*4050*/  LEA.HI.X.SX32 R89, R89, R165, 0x1, P3 ;  /* 0x000000a559597211 */ /* 0x000fe200018f0eff */
[C---:B-1----:R-:W-:Y:S01]  /*4060*/  IMAD R87, R29.reuse, 0xce, RZ ;  /* 0x000000ce1d577824 */ /* 0x042fe200078e02ff */
[-C--:B------:R-:W-:Y:S01]  /*4070*/  IADD3 R130, P3, R92, R164.reuse, RZ ;  /* 0x000000a45c827210 */ /* 0x080fe20007f7e0ff */
[----:B------:R-:W-:Y:S01]  /*4080*/  STS.U16 [R247+0x18000], R95 ;  /* 0x0180005ff7007388 */ /* 0x000fe20000000400 */
[C---:B------:R-:W-:Y:S01]  /*4090*/  IMAD R111, R29.reuse, 0x47, RZ ;  /* 0x000000471d6f7824 */ /* 0x040fe200078e02ff */
[----:B------:R-:W-:Y:S01]  /*40a0*/  IADD3 R162, P4, R96, R164, RZ ;  /* 0x000000a460a27210 */ /* 0x000fe20007f9e0ff */
[C---:B------:R-:W-:Y:S01]  /*40b0*/  IMAD R86, R29.reuse, 0xbe, RZ ;  /* 0x000000be1d567824 */ /* 0x040fe200078e02ff */
[----:B------:R-:W-:Y:S01]  /*40c0*/  STS.U16 [R247+0x19000], R117 ;  /* 0x01900075f7007388 */ /* 0x000fe20000000400 */
[----:B0-----:R-:W-:-:S03]  /*40d0*/  IMAD R90, R29, 0xde, RZ ;  /* 0x000000de1d5a7824 */ /* 0x001fc600078e02ff */
[----:B------:R-:W-:Y:S01]  /*40e0*/  STS.U16 [R247+0xd000], R97 ;  /* 0x00d00061f7007388 */ /* 0x000fe20000000400 */
[----:B------:R-:W-:Y:S01]  /*40f0*/  IMAD R101, R29, 0x67, RZ ;  /* 0x000000671d657824 */ /* 0x000fe200078e02ff */
[-C--:B------:R-:W-:Y:S02]  /*4100*/  LEA.HI.X.SX32 R133, R107, R165.reuse, 0x1, P5 ;  /* 0x000000a56b857211 */ /* 0x080fe400028f0eff */
[----:B------:R-:W-:Y:S01]  /*4110*/  STS.U16 [R247+0x1a000], R118 ;  /* 0x01a00076f7007388 */ /* 0x000fe20000000400 */
[----:B------:R-:W-:Y:S01]  /*4120*/  IMAD R100, R29, 0x6f, RZ ;  /* 0x0000006f1d647824 */ /* 0x000fe200078e02ff */
[-C--:B------:R-:W-:Y:S01]  /*4130*/  IADD3 R126, P5, R87, R164.reuse, RZ ;  /* 0x000000a4577e7210 */ /* 0x080fe20007fbe0ff */
[C---:B------:R-:W-:Y:S01]  /*4140*/  IMAD R252, R29.reuse, 0xfe, RZ ;  /* 0x000000fe1dfc7824 */ /* 0x040fe200078e02ff */
[----:B------:R0:W-:Y:S01]  /*4150*/  STS.U16 [R247+0x1b000], R119 ;  /* 0x01b00077f7007388 */ /* 0x0001e20000000400 */
[----:B------:R-:W-:Y:S01]  /*4160*/  IMAD R161, R29, 0x11c, RZ ;  /* 0x0000011c1da17824 */ /* 0x000fe200078e02ff */
[-C--:B------:R-:W-:Y:S01]  /*4170*/  LEA.HI.X.SX32 R131, R105, R165.reuse, 0x1, P3 ;  /* 0x000000a569837211 */ /* 0x080fe200018f0eff */
[----:B------:R-:W-:Y:S01]  /*4180*/  IMAD R116, R29, 0x11e, RZ ;  /* 0x0000011e1d747824 */ /* 0x000fe200078e02ff */
[----:B------:R-:W-:Y:S01]  /*4190*/  LEA.HI.X.SX32 R163, R111, R165, 0x1, P4 ;  /* 0x000000a56fa37211 */ /* 0x000fe200020f0eff */
[C---:B------:R-:W-:Y:S01]  /*41a0*/  IMAD R103, R29.reuse, 0x5f, RZ ;  /* 0x0000005f1d677824 */ /* 0x040fe200078e02ff */
[-C--:B------:R-:W-:Y:S01]  /*41b0*/  IADD3 R124, P3, R90, R164.reuse, RZ ;  /* 0x000000a45a7c7210 */ /* 0x080fe20007f7e0ff */
[C---:B------:R-:W-:Y:S01]  /*41c0*/  IMAD R113, R29.reuse, 0x10e, RZ ;  /* 0x0000010e1d717824 */ /* 0x040fe200078e02ff */
[----:B------:R-:W-:Y:S01]  /*41d0*/  IADD3 R128, P4, R86, R164, RZ ;  /* 0x000000a456807210 */ /* 0x000fe20007f9e0ff */
[C---:B------:R-:W-:Y:S01]  /*41e0*/  IMAD R158, R29.reuse, 0x12c, RZ ;  /* 0x0000012c1d9e7824 */ /* 0x040fe200078e02ff */
[C---:B------:R-:W-:Y:S01]  /*41f0*/  LEA R98, R29.reuse, -R29, 0x7 ;  /* 0x8000001d1d627211 */ /* 0x040fe200078e38ff */
[----:B0-----:R-:W-:-:S02]  /*4200*/  IMAD R119, R29, 0x10c, RZ ;  /* 0x0000010c1d777824 */ /* 0x001fc400078e02ff */
[C---:B------:R-:W-:Y:S01]  /*4210*/  IMAD R91, R29.reuse, 0xee, RZ ;  /* 0x000000ee1d5b7824 */ /* 0x040fe200078e02ff */
[----:B------:R0:W-:Y:S01]  /*4220*/  STS.U16 [R247+0x7000], R120 ;  /* 0x00700078f7007388 */ /* 0x0001e20000000400 */
[----:B------:R-:W-:Y:S01]  /*4230*/  IMAD R95, R29, 0x8f, RZ ;  /* 0x0000008f1d5f7824 */ /* 0x000fe200078e02ff */
[-C--:B------:R-:W-:Y:S01]  /*4240*/  LEA.HI.X.SX32 R127, R101, R165.reuse, 0x1, P5 ;  /* 0x000000a5657f7211 */ /* 0x080fe200028f0eff */
[C---:B------:R-:W-:Y:S01]  /*4250*/  IMAD R97, R29.reuse, 0x87, RZ ;  /* 0x000000871d617824 */ /* 0x040fe200078e02ff */
[----:B------:R1:W-:Y:S01]  /*4260*/  STS.U16 [R247+0xe000], R99 ;  /* 0x00e00063f7007388 */ /* 0x0003e20000000400 */
[----:B------:R-:W-:Y:S01]  /*4270*/  IMAD R156, R29, 0x13c, RZ ;  /* 0x0000013c1d9c7824 */ /* 0x000fe200078e02ff */
[-C--:B------:R-:W-:Y:S01]  /*4280*/  IADD3 R118, P6, R119, R164.reuse, RZ ;  /* 0x000000a477767210 */ /* 0x080fe20007fde0ff */
[----:B------:R-:W-:Y:S01]  /*4290*/  IMAD R110, R29, 0x14e, RZ ;  /* 0x0000014e1d6e7824 */ /* 0x000fe200078e02ff */
[-C--:B------:R-:W-:Y:S01]  /*42a0*/  IADD3 R160, P1, R161, R164.reuse, RZ ;  /* 0x000000a4a1a07210 */ /* 0x080fe20007f3e0ff */
[C---:B------:R-:W-:Y:S01]  /*42b0*/  IMAD R152, R29.reuse, 0x15c, RZ ;  /* 0x0000015c1d987824 */ /* 0x040fe200078e02ff */
[-C--:B------:R-:W-:Y:S01]  /*42c0*/  IADD3 R116, P2, R116, R164.reuse, RZ ;  /* 0x000000a474747210 */ /* 0x080fe20007f5e0ff */
[C---:B------:R-:W-:Y:S01]  /*42d0*/  IMAD R112, R29.reuse, 0x13e, RZ ;  /* 0x0000013e1d707824 */ /* 0x040fe200078e02ff */
[-C--:B0-----:R-:W-:Y:S01]  /*42e0*/  IADD3 R120, P5, R252, R164.reuse, RZ ;  /* 0x000000a4fc787210 */ /* 0x081fe20007fbe0ff */
[C---:B------:R-:W-:Y:S01]  /*42f0*/  IMAD R154, R29.reuse, 0x14c, RZ ;  /* 0x0000014c1d9a7824 */ /* 0x040fe200078e02ff */
[-C--:B------:R-:W-:Y:S01]  /*4300*/  LEA.HI.X.SX32 R125, R100, R165.reuse, 0x1, P3 ;  /* 0x000000a5647d7211 */ /* 0x080fe200018f0eff */
[----:B-1----:R-:W-:Y:S01]  /*4310*/  IMAD R99, R29, 0x77, RZ ;  /* 0x000000771d637824 */ /* 0x002fe200078e02ff */
[-C--:B------:R-:W-:Y:S01]  /*4320*/  IADD3 R134, P0, R113, R164.reuse, RZ ;  /* 0x000000a471867210 */ /* 0x080fe20007f1e0ff */
[----:B------:R-:W-:Y:S01]  /*4330*/  IMAD R108, R29, 0x15e, RZ ;  /* 0x0000015e1d6c7824 */ /* 0x000fe200078e02ff */
[-C--:B------:R-:W-:Y:S01]  /*4340*/  LEA.HI.X.SX32 R129, R103, R165.reuse, 0x1, P4 ;  /* 0x000000a567817211 */ /* 0x080fe200020f0eff */
[----:B------:R-:W-:Y:S01]  /*4350*/  IMAD R114, R29, 0x12e, RZ ;  /* 0x0000012e1d727824 */ /* 0x000fe200078e02ff */
[-C--:B------:R-:W-:Y:S01]  /*4360*/  IADD3 R158, P3, R158, R164.reuse, RZ ;  /* 0x000000a49e9e7210 */ /* 0x080fe20007f7e0ff */
[----:B------:R0:W-:Y:S01]  /*4370*/  STS.U16 [R247+0x1c000], R121 ;  /* 0x01c00079f7007388 */ /* 0x0001e20000000400 */
[-C--:B------:R-:W-:Y:S01]  /*4380*/  IADD3 R122, P4, R91, R164.reuse, RZ ;  /* 0x000000a45b7a7210 */ /* 0x080fe20007f9e0ff */
[----:B------:R-:W-:Y:S01]  /*4390*/  IMAD R109, R29, 0xa7, RZ ;  /* 0x000000a71d6d7824 */ /* 0x000fe200078e02ff */
[-C--:B------:R-:W-:Y:S01]  /*43a0*/  LEA.HI.X.SX32 R119, R135, R165.reuse, 0x1, P6 ;  /* 0x000000a587777211 */ /* 0x080fe200030f0eff */
[C---:B------:R-:W-:Y:S01]  /*43b0*/  IMAD R102, R29.reuse, 0x9f, RZ ;  /* 0x0000009f1d667824 */ /* 0x040fe200078e02ff */
[-C--:B------:R-:W-:Y:S01]  /*43c0*/  LEA.HI.X.SX32 R161, R96, R165.reuse, 0x1, P1 ;  /* 0x000000a560a17211 */ /* 0x080fe200008f0eff */
[----:B------:R-:W-:Y:S01]  /*43d0*/  IMAD R142, R29, 0xaf, RZ ;  /* 0x000000af1d8e7824 */ /* 0x000fe200078e02ff */
[-C--:B------:R-:W-:Y:S01]  /*43e0*/  LEA.HI.X.SX32 R117, R95, R165.reuse, 0x1, P2 ;  /* 0x000000a55f757211 */ /* 0x080fe200010f0eff */
[----:B------:R-:W-:Y:S01]  /*43f0*/  IMAD R106, R29, 0x16e, RZ ;  /* 0x0000016e1d6a7824 */ /* 0x000fe200078e02ff */
[-C--:B------:R-:W-:Y:S01]  /*4400*/  LEA.HI.X.SX32 R135, R97, R165.reuse, 0x1, P0 ;  /* 0x000000a561877211 */ /* 0x080fe200000f0eff */
[C---:B------:R-:W-:Y:S01]  /*4410*/  IMAD R94, R29.reuse, 0x97, RZ ;  /* 0x000000971d5e7824 */ /* 0x040fe200078e02ff */
[-C--:B0-----:R-:W-:Y:S01]  /*4420*/  LEA.HI.X.SX32 R121, R98, R165.reuse, 0x1, P5 ;  /* 0x000000a562797211 */ /* 0x081fe200028f0eff */
[C---:B------:R-:W-:Y:S01]  /*4430*/  IMAD R148, R29.reuse, 0x17c, RZ ;  /* 0x0000017c1d947824 */ /* 0x040fe200078e02ff */
[-C--:B------:R-:W-:Y:S01]  /*4440*/  IADD3 R156, P5, R156, R164.reuse, RZ ;  /* 0x000000a49c9c7210 */ /* 0x080fe20007fbe0ff */
[C---:B------:R-:W-:Y:S01]  /*4450*/  IMAD R104, R29.reuse, 0x17e, RZ ;  /* 0x0000017e1d687824 */ /* 0x040fe200078e02ff */
[-C--:B------:R-:W-:Y:S01]  /*4460*/  IADD3 R110, P1, R110, R164.reuse, RZ ;  /* 0x000000a46e6e7210 */ /* 0x080fe20007f3e0ff */
[C---:B------:R-:W-:Y:S01]  /*4470*/  IMAD R144, R29.reuse, 0x19c, RZ ;  /* 0x0000019c1d907824 */ /* 0x040fe200078e02ff */
[-C--:B------:R-:W-:Y:S01]  /*4480*/  IADD3 R152, P2, R152, R164.reuse, RZ ;  /* 0x000000a498987210 */ /* 0x080fe20007f5e0ff */
[C---:B------:R-:W-:Y:S01]  /*4490*/  IMAD R150, R29.reuse, 0x16c, RZ ;  /* 0x0000016c1d967824 */ /* 0x040fe200078e02ff */
[-C--:B------:R-:W-:Y:S01]  /*44a0*/  LEA.HI.X.SX32 R159, R136, R165.reuse, 0x1, P3 ;  /* 0x000000a5889f7211 */ /* 0x080fe200018f0eff */
[----:B------:R-:W-:Y:S01]  /*44b0*/  IMAD R145, R29, 0xb7, RZ ;  /* 0x000000b71d917824 */ /* 0x000fe200078e02ff */
[-C--:B------:R-:W-:Y:S01]  /*44c0*/  LEA.HI.X.SX32 R123, R99, R165.reuse, 0x1, P4 ;  /* 0x000000a5637b7211 */ /* 0x080fe200020f0eff */
[C---:B------:R-:W-:Y:S01]  /*44d0*/  IMAD R140, R29.reuse, 0x18e, RZ ;  /* 0x0000018e1d8c7824 */ /* 0x040fe200078e02ff */
[-C--:B------:R-:W-:Y:S01]  /*44e0*/  IADD3 R112, P6, R112, R164.reuse, RZ ;  /* 0x000000a470707210 */ /* 0x080fe20007fde0ff */
[C---:B------:R-:W-:Y:S01]  /*44f0*/  IMAD R143, R29.reuse, 0x19e, RZ ;  /* 0x0000019e1d8f7824 */ /* 0x040fe200078e02ff */
[-C--:B------:R-:W-:Y:S01]  /*4500*/  IADD3 R154, P0, R154, R164.reuse, RZ ;  /* 0x000000a49a9a7210 */ /* 0x080fe20007f1e0ff */
[C---:B------:R-:W-:Y:S01]  /*4510*/  IMAD R98, R29.reuse, 0x1ae, RZ ;  /* 0x000001ae1d627824 */ /* 0x040fe200078e02ff */
[-C--:B------:R-:W-:Y:S01]  /*4520*/  IADD3 R108, P3, R108, R164.reuse, RZ ;  /* 0x000000a46c6c7210 */ /* 0x080fe20007f7e0ff */
[C---:B------:R-:W-:Y:S01]  /*4530*/  IMAD R146, R29.reuse, 0x18c, RZ ;  /* 0x0000018c1d927824 */ /* 0x040fe200078e02ff */
[-C--:B------:R-:W-:Y:S01]  /*4540*/  IADD3 R114, P4, R114, R164.reuse, RZ ;  /* 0x000000a472727210 */ /* 0x080fe20007f9e0ff */
[----:B------:R-:W-:Y:S01]  /*4550*/  IMAD R96, R29, 0x1be, RZ ;  /* 0x000001be1d607824 */ /* 0x000fe200078e02ff */
[-C--:B------:R-:W-:Y:S01]  /*4560*/  LEA.HI.X.SX32 R157, R93, R165.reuse, 0x1, P5 ;  /* 0x000000a55d9d7211 */ /* 0x080fe200028f0eff */
[----:B------:R-:W-:Y:S01]  /*4570*/  IMAD R95, R29, 0xdf, RZ ;  /* 0x000000df1d5f7824 */ /* 0x000fe200078e02ff */
[-C--:B------:R-:W-:Y:S01]  /*4580*/  LEA.HI.X.SX32 R111, R109, R165.reuse, 0x1, P1 ;  /* 0x000000a56d6f7211 */ /* 0x080fe200008f0eff */
[----:B------:R0:W-:Y:S01]  /*4590*/  STS.U16 [R247+0x1d000], R14 ;  /* 0x01d0000ef7007388 */ /* 0x0001e20000000400 */
[-C--:B------:R-:W-:Y:S01]  /*45a0*/  LEA.HI.X.SX32 R153, R92, R165.reuse, 0x1, P2 ;  /* 0x000000a55c997211 */ /* 0x080fe200010f0eff */
[C---:B------:R-:W-:Y:S01]  /*45b0*/  IMAD R92, R29.reuse, 0xbf, RZ ;  /* 0x000000bf1d5c7824 */ /* 0x040fe200078e02ff */
[----:B------:R-:W-:Y:S01]  /*45c0*/  IADD3 R106, P5, R106, R164, RZ ;  /* 0x000000a46a6a7210 */ /* 0x000fe20007fbe0ff */
[----:B------:R-:W-:Y:S01]  /*45d0*/  IMAD R136, R29, 0x1ec, RZ ;  /* 0x000001ec1d887824 */ /* 0x000fe200078e02ff */
[-C--:B------:R-:W-:Y:S01]  /*45e0*/  LEA.HI.X.SX32 R113, R102, R165.reuse, 0x1, P6 ;  /* 0x000000a566717211 */ /* 0x080fe200030f0eff */
[----:B------:R-:W2:Y:S01]  /*45f0*/  LDG.E.U16 R118, [R118.64] ;  /* 0x0000000476767981 */ /* 0x000ea2000c1e1500 */
[----:B------:R-:W-:-:S02]  /*4600*/  LEA.HI.X.SX32 R155, R137, R165, 0x1, P0 ;  /* 0x000000a5899b7211 */ /* 0x000fc400000f0eff */
[-C--:B------:R-:W-:Y:S01]  /*4610*/  LEA.HI.X.SX32 R109, R142, R165.reuse, 0x1, P3 ;  /* 0x000000a58e6d7211 */ /* 0x080fe200018f0eff */
[----:B------:R-:W2:Y:S01]  /*4620*/  LDG.E.U16 R160, [R160.64] ;  /* 0x00000004a0a07981 */ /* 0x000ea2000c1e1500 */
[-C--:B------:R-:W-:Y:S02]  /*4630*/  LEA.HI.X.SX32 R115, R94, R165.reuse, 0x1, P4 ;  /* 0x000000a55e737211 */ /* 0x080fe400020f0eff */
[-C--:B------:R-:W-:Y:S01]  /*4640*/  IADD3 R148, P6, R148, R164.reuse, RZ ;  /* 0x000000a494947210 */ /* 0x080fe20007fde0ff */
[----:B------:R-:W-:Y:S01]  /*4650*/  IMAD R93, R29, 0x1fc, RZ ;  /* 0x000001fc1d5d7824 */ /* 0x000fe200078e02ff */
[-C--:B------:R-:W-:Y:S01]  /*4660*/  IADD3 R104, P0, R104, R164.reuse, RZ ;  /* 0x000000a468687210 */ /* 0x080fe20007f1e0ff */
[----:B------:R-:W2:Y:S01]  /*4670*/  LDG.E.U16 R158, [R158.64] ;  /* 0x000000049e9e7981 */ /* 0x000ea2000c1e1500 */
[-C--:B------:R-:W-:Y:S02]  /*4680*/  IADD3 R144, P3, R144, R164.reuse, RZ ;  /* 0x000000a490907210 */ /* 0x080fe40007f7e0ff */
[-C--:B------:R-:W-:Y:S01]  /*4690*/  IADD3 R150, P4, R150, R164.reuse, RZ ;  /* 0x000000a496967210 */ /* 0x080fe20007f9e0ff */
[----:B------:R-:W2:Y:S01]  /*46a0*/  LDG.E.U16 R156, [R156.64] ;  /* 0x000000049c9c7981 */ /* 0x000ea2000c1e1500 */
[-C--:B------:R-:W-:Y:S01]  /*46b0*/  LEA.HI.X.SX32 R107, R145, R165.reuse, 0x1, P5 ;  /* 0x000000a5916b7211 */ /* 0x080fe200028f0eff */
[C---:B------:R-:W-:Y:S01]  /*46c0*/  IMAD R142, R29.reuse, 0x1ac, RZ ;  /* 0x000001ac1d8e7824 */ /* 0x040fe200078e02ff */
[-C--:B------:R-:W-:Y:S01]  /*46d0*/  LEA.HI.X.SX32 R149, R86, R165.reuse, 0x1, P6 ;  /* 0x000000a556957211 */ /* 0x080fe200030f0eff */
[C---:B------:R-:W-:Y:S01]  /*46e0*/  IMAD R86, R29.reuse, 0xc7, RZ ;  /* 0x000000c71d567824 */ /* 0x040fe200078e02ff */
[-C--:B------:R-:W-:Y:S01]  /*46f0*/  LEA.HI.X.SX32 R105, R92, R165.reuse, 0x1, P0 ;  /* 0x000000a55c697211 */ /* 0x080fe200000f0eff */
[----:B------:R-:W-:Y:S01]  /*4700*/  IMAD R92, R29, 0xcf, RZ ;  /* 0x000000cf1d5c7824 */ /* 0x000fe200078e02ff */
[-C--:B------:R-:W-:Y:S01]  /*4710*/  LEA.HI.X.SX32 R145, R87, R165.reuse, 0x1, P3 ;  /* 0x000000a557917211 */ /* 0x080fe200018f0eff */
[C---:B------:R-:W-:Y:S01]  /*4720*/  IMAD R87, R29.reuse, 0xd7, RZ ;  /* 0x000000d71d577824 */ /* 0x040fe200078e02ff */
[-C--:B------:R-:W-:Y:S01]  /*4730*/  IADD3 R102, P2, R140, R164.reuse, RZ ;  /* 0x000000a48c667210 */ /* 0x080fe20007f5e0ff */
[----:B------:R-:W-:Y:S01]  /*4740*/  IMAD R140, R29, 0x1bc, RZ ;  /* 0x000001bc1d8c7824 */ /* 0x000fe200078e02ff */
[----:B------:R-:W-:Y:S01]  /*4750*/  LEA.HI.X.SX32 R151, R138, R165, 0x1, P4 ;  /* 0x000000a58a977211 */ /* 0x000fe200020f0eff */
[----:B------:R-:W2:Y:S01]  /*4760*/  LDG.E.U16 R162, [R162.64] ;  /* 0x00000004a2a27981 */ /* 0x000ea2000c1e1500 */
[----:B------:R-:W-:-:S02]  /*4770*/  IADD3 R100, P4, R143, R164, RZ ;  /* 0x000000a48f647210 */ /* 0x000fc40007f9e0ff */
[-C--:B------:R-:W-:Y:S01]  /*4780*/  IADD3 R98, P6, R98, R164.reuse, RZ ;  /* 0x000000a462627210 */ /* 0x080fe20007fde0ff */
[----:B------:R-:W2:Y:S01]  /*4790*/  LDG.E.U16 R132, [R132.64] ;  /* 0x0000000484847981 */ /* 0x000ea2000c1e1500 */
[-C--:B------:R-:W-:Y:S01]  /*47a0*/  IADD3 R146, P1, R146, R164.reuse, RZ ;  /* 0x000000a492927210 */ /* 0x080fe20007f3e0ff */
[C---:B------:R-:W-:Y:S01]  /*47b0*/  IMAD R138, R29.reuse, 0x1cc, RZ ;  /* 0x000001cc1d8a7824 */ /* 0x040fe200078e02ff */
[-C--:B------:R-:W-:Y:S01]  /*47c0*/  IADD3 R142, P5, R142, R164.reuse, RZ ;  /* 0x000000a48e8e7210 */ /* 0x080fe20007fbe0ff */
[C---:B------:R-:W-:Y:S01]  /*47d0*/  IMAD R94, R29.reuse, 0x1ce, RZ ;  /* 0x000001ce1d5e7824 */ /* 0x040fe200078e02ff */
[-C--:B------:R-:W-:Y:S01]  /*47e0*/  LEA.HI.X.SX32 R103, R86, R165.reuse, 0x1, P2 ;  /* 0x000000a556677211 */ /* 0x080fe200010f0eff */
[C---:B------:R-:W-:Y:S01]  /*47f0*/  IMAD R86, R29.reuse, 0x1dc, RZ ;  /* 0x000001dc1d567824 */ /* 0x040fe200078e02ff */
[-C--:B------:R-:W-:Y:S01]  /*4800*/  LEA.HI.X.SX32 R101, R92, R165.reuse, 0x1, P4 ;  /* 0x000000a55c657211 */ /* 0x080fe200020f0eff */
[----:B------:R-:W-:Y:S01]  /*4810*/  IMAD R92, R29, 0x1de, RZ ;  /* 0x000001de1d5c7824 */ /* 0x000fe200078e02ff */
[-C--:B------:R-:W-:Y:S01]  /*4820*/  LEA.HI.X.SX32 R99, R87, R165.reuse, 0x1, P6 ;  /* 0x000000a557637211 */ /* 0x080fe200030f0eff */
[----:B------:R-:W-:Y:S01]  /*4830*/  IMAD R87, R29, 0x1ee, RZ ;  /* 0x000001ee1d577824 */ /* 0x000fe200078e02ff */
[----:B------:R-:W-:Y:S01]  /*4840*/  IADD3 R140, P0, R140, R164, RZ ;  /* 0x000000a48c8c7210 */ /* 0x000fe20007f1e0ff */
[----:B------:R1:W-:Y:S01]  /*4850*/  STS.U16 [R247+0xf000], R16 ;  /* 0x00f00010f7007388 */ /* 0x0003e20000000400 */
[----:B------:R-:W-:-:S02]  /*4860*/  LEA.HI.X.SX32 R147, R139, R165, 0x1, P1 ;  /* 0x000000a58b937211 */ /* 0x000fc400008f0eff */
[-C--:B------:R-:W-:Y:S01]  /*4870*/  IADD3 R96, P1, R96, R164.reuse, RZ ;  /* 0x000000a460607210 */ /* 0x080fe20007f3e0ff */
[----:B0-----:R-:W0:Y:S01]  /*4880*/  S2R R14, SR_TID.X ;  /* 0x00000000000e7919 */ /* 0x001e220000002100 */
[-C--:B------:R-:W-:Y:S02]  /*4890*/  LEA.HI.X.SX32 R143, R141, R165.reuse, 0x1, P5 ;  /* 0x000000a58d8f7211 */ /* 0x080fe400028f0eff */
[----:B------:R-:W-:Y:S01]  /*48a0*/  LEA.HI.X.SX32 R141, R90, R165, 0x1, P0 ;  /* 0x000000a55a8d7211 */ /* 0x000fe200000f0eff */
[----:B------:R-:W2:Y:S01]  /*48b0*/  LDG.E.U16 R154, [R154.64] ;  /* 0x000000049a9a7981 */ /* 0x000ea2000c1e1500 */
[-C--:B------:R-:W-:Y:S02]  /*48c0*/  IADD3 R138, P2, R138, R164.reuse, RZ ;  /* 0x000000a48a8a7210 */ /* 0x080fe40007f5e0ff */
[-C--:B------:R-:W-:Y:S01]  /*48d0*/  IADD3 R94, P3, R94, R164.reuse, RZ ;  /* 0x000000a45e5e7210 */ /* 0x080fe20007f7e0ff */
[----:B------:R-:W2:Y:S01]  /*48e0*/  LDG.E.U16 R152, [R152.64] ;  /* 0x0000000498987981 */ /* 0x000ea2000c1e1500 */
[----:B------:R-:W-:-:S02]  /*48f0*/  IADD3 R86, P4, R86, R164, RZ ;  /* 0x000000a456567210 */ /* 0x000fc40007f9e0ff */
[-C--:B------:R-:W-:Y:S01]  /*4900*/  IADD3 R92, P5, R92, R164.reuse, RZ ;  /* 0x000000a45c5c7210 */ /* 0x080fe20007fbe0ff */
[----:B------:R-:W2:Y:S01]  /*4910*/  LDG.E.U16 R150, [R150.64] ;  /* 0x0000000496967981 */ /* 0x000ea2000c1e1500 */
[-C--:B------:R-:W-:Y:S02]  /*4920*/  IADD3 R136, P6, R136, R164.reuse, RZ ;  /* 0x000000a488887210 */ /* 0x080fe40007fde0ff */
[-C--:B------:R-:W-:Y:S01]  /*4930*/  IADD3 R90, P0, R87, R164.reuse, RZ ;  /* 0x000000a4575a7210 */ /* 0x080fe20007f1e0ff */
[----:B------:R-:W-:Y:S01]  /*4940*/  IMAD R87, R29, 0xe7, RZ ;  /* 0x000000e71d577824 */ /* 0x000fe200078e02ff */
[-C--:B------:R-:W-:Y:S01]  /*4950*/  LEA.HI.X.SX32 R97, R95, R165.reuse, 0x1, P1 ;  /* 0x000000a55f617211 */ /* 0x080fe200008f0eff */
[----:B------:R-:W-:Y:S01]  /*4960*/  IMAD R139, R29, 0xe6, RZ ;  /* 0x000000e61d8b7824 */ /* 0x000fe200078e02ff */
[----:B------:R-:W-:Y:S01]  /*4970*/  IADD3 R164, P1, R93, R164, RZ ;  /* 0x000000a45da47210 */ /* 0x000fe20007f3e0ff */
[C---:B------:R-:W-:Y:S01]  /*4980*/  IMAD R93, R29.reuse, 0xef, RZ ;  /* 0x000000ef1d5d7824 */ /* 0x040fe200078e02ff */
[----:B-1----:R-:W1:Y:S01]  /*4990*/  S2R R16, SR_TID.X ;  /* 0x0000000000107919 */ /* 0x002e620000002100 */
[----:B------:R-:W-:Y:S01]  /*49a0*/  IMAD R29, R29, 0xf7, RZ ;  /* 0x000000f71d1d7824 */ /* 0x000fe200078e02ff */
[----:B------:R-:W-:-:S02]  /*49b0*/  LEA.HI.X.SX32 R95, R87, R165, 0x1, P3 ;  /* 0x000000a5575f7211 */ /* 0x000fc400018f0eff */
[-C--:B------:R-:W-:Y:S01]  /*49c0*/  LEA.HI.X.SX32 R87, R91, R165.reuse, 0x1, P4 ;  /* 0x000000a55b577211 */ /* 0x080fe200020f0eff */
[----:B------:R-:W2:Y:S01]  /*49d0*/  LDG.E.U16 R148, [R148.64] ;  /* 0x0000000494947981 */ /* 0x000ea2000c1e1500 */
[----:B------:R-:W-:-:S03]  /*49e0*/  LEA.HI.X.SX32 R91, R29, R165, 0x1, P0 ;  /* 0x000000a51d5b7211 */ /* 0x000fc600000f0eff */
[----:B------:R-:W2:Y:S01]  /*49f0*/  LDL.LU R29, [R1] ;  /* 0x00000000011d7983 */ /* 0x000ea20000300800 */
[----:B------:R-:W-:Y:S02]  /*4a00*/  MOV R137, c[0x0][0x198] ;  /* 0x0000660000897a02 */ /* 0x000fe40000000f00 */
[----:B0-----:R-:W-:Y:S01]  /*4a10*/  LOP3.LUT R14, R14, 0xff, RZ, 0xc0, !PT ;  /* 0x000000ff0e0e7812 */ /* 0x001fe200078ec0ff */
[----:B------:R-:W3:Y:S04]  /*4a20*/  LDG.E.U16 R146, [R146.64] ;  /* 0x0000000492927981 */ /* 0x000ee8000c1e1500 */
[----:B------:R-:W3:Y:S04]  /*4a30*/  LDG.E.U16 R144, [R144.64] ;  /* 0x0000000490907981 */ /* 0x000ee8000c1e1500 */
[----:B------:R-:W3:Y:S01]  /*4a40*/  LDG.E.U16 R142, [R142.64] ;  /* 0x000000048e8e7981 */ /* 0x000ee2000c1e1500 */
[----:B-1----:R-:W-:-:S03]  /*4a50*/  LOP3.LUT R16, R16, 0xff, RZ, 0xc0, !PT ;  /* 0x000000ff10107812 */ /* 0x002fc600078ec0ff */
[----:B------:R-:W3:Y:S01]  /*4a60*/  LDG.E.U16 R140, [R140.64] ;  /* 0x000000048c8c7981 */ /* 0x000ee2000c1e1500 */
[----:B------:R-:W-:Y:S01]  /*4a70*/  SHF.L.U32 R16, R16, 0x1, RZ ;  /* 0x0000000110107819 */ /* 0x000fe200000006ff */
[----:B------:R-:W-:Y:S01]  /*4a80*/  IMAD R137, R137, 0xf6, RZ ;  /* 0x000000f689897824 */ /* 0x000fe200078e02ff */
[-C--:B------:R-:W-:Y:S01]  /*4a90*/  LEA.HI.X.SX32 R139, R139, R165.reuse, 0x1, P2 ;  /* 0x000000a58b8b7211 */ /* 0x080fe200010f0eff */
[----:B------:R-:W3:Y:S04]  /*4aa0*/  LDG.E.U16 R86, [R86.64] ;  /* 0x0000000456567981 */ /* 0x000ee8000c1e1500 */
[----:B------:R-:W-:Y:S04]  /*4ab0*/  STS.U16 [R16+0x1e000], R13 ;  /* 0x01e0000d10007388 */ /* 0x000fe80000000400 */
[----:B------:R0:W-:Y:S01]  /*4ac0*/  STS.U16 [R16+0x1f000], R21 ;  /* 0x01f0001510007388 */ /* 0x0001e20000000400 */
[----:B------:R-:W-:-:S02]  /*4ad0*/  LEA.HI.X.SX32 R93, R93, R165, 0x1, P5 ;  /* 0x000000a55d5d7211 */ /* 0x000fc400028f0eff */
[-C--:B------:R-:W-:Y:S01]  /*4ae0*/  LEA.HI.X.SX32 R137, R137, R165.reuse, 0x1, P6 ;  /* 0x000000a589897211 */ /* 0x080fe200030f0eff */
[----:B------:R-:W3:Y:S04]  /*4af0*/  LDG.E.U16 R138, [R138.64] ;  /* 0x000000048a8a7981 */ /* 0x000ee8000c1e1500 */
[----:B------:R-:W3:Y:S01]  /*4b00*/  LDG.E.U16 R130, [R130.64] ;  /* 0x0000000482827981 */ /* 0x000ee2000c1e1500 */
[----:B0-----:R-:W-:Y:S02]  /*4b10*/  SHF.L.U32 R21, R14, 0x1, RZ ;  /* 0x000000010e157819 */ /* 0x001fe400000006ff */
[----:B------:R-:W-:Y:S01]  /*4b20*/  LEA.HI.X.SX32 R165, R252, R165, 0x1, P1 ;  /* 0x000000a5fca57211 */ /* 0x000fe200008f0eff */
[----:B------:R-:W3:Y:S01]  /*4b30*/  LDG.E.U16 R136, [R136.64] ;  /* 0x0000000488887981 */ /* 0x000ee2000c1e1500 */
[----:B------:R-:W-:-:S03]  /*4b40*/  LOP3.LUT R14, R21, 0x10, RZ, 0x3c, !PT ;  /* 0x00000010150e7812 */ /* 0x000fc600078e3cff */
[----:B------:R-:W3:Y:S04]  /*4b50*/  LDL.LU R252, [R1+0x204] ;  /* 0x0002040001fc7983 */ /* 0x000ee80000300800 */
[----:B------:R-:W3:Y:S01]  /*4b60*/  LDL.LU R247, [R1+0x200] ;  /* 0x0002000001f77983 */ /* 0x000ee20000300800 */
[----:B------:R-:W-:-:S03]  /*4b70*/  LOP3.LUT R13, R21, 0x20, RZ, 0x3c, !PT ;  /* 0x00000020150d7812 */ /* 0x000fc600078e3cff */
[----:B------:R-:W3:Y:S04]  /*4b80*/  LDG.E.U16 R164, [R164.64] ;  /* 0x00000004a4a47981 */ /* 0x000ee8000c1e1500 */
        /* <DEDUP_REMOVED lines=21> */
[----:B--2---:R0:W-:Y:S04]  /*4ce0*/  STS.U16 [R14+0x1200], R29 ;  /* 0x0012001d0e007388 */ /* 0x0041e80000000400 */
[----:B0-----:R-:W2:Y:S04]  /*4cf0*/  LDL.LU R29, [R1+0x10] ;  /* 0x00001000011d7983 */ /* 0x001ea80000300800 */
[----:B------:R-:W-:Y:S04]  /*4d00*/  STS.U16 [R14+0x10200], R17 ;  /* 0x010200110e007388 */ /* 0x000fe80000000400 */
        /* <DEDUP_REMOVED lines=26> */
[----:B------:R0:W-:Y:S04]  /*4eb0*/  STS.U16 [R14+0xd200], R5 ;  /* 0x00d200050e007388 */ /* 0x0001e80000000400 */
[----:B------:R-:W-:Y:S04]  /*4ec0*/  STS.U16 [R14+0xe200], R198 ;  /* 0x00e200c60e007388 */ /* 0x000fe80000000400 */
[----:B------:R-:W-:Y:S01]  /*4ed0*/  STS.U16 [R14+0xf200], R197 ;  /* 0x00f200c50e007388 */ /* 0x000fe20000000400 */
[----:B0-----:R-:W-:-:S03]  /*4ee0*/  LOP3.LUT R5, R21, 0x30, RZ, 0x3c, !PT ;  /* 0x0000003015057812 */ /* 0x001fc600078e3cff */
[----:B--2---:R-:W-:Y:S04]  /*4ef0*/  STS.U16 [R14+0x200], R29 ;  /* 0x0002001d0e007388 */ /* 0x004fe80000000400 */
[----:B---3--:R-:W-:Y:S04]  /*4f00*/  STS.U16 [R13+0x1400], R252 ;  /* 0x001400fc0d007388 */ /* 0x008fe80000000400 */
        /* <DEDUP_REMOVED lines=30> */
[----:B0-----:R-:W2:Y:S04]  /*50f0*/  LDL.LU R245, [R1+0x1fc] ;  /* 0x0001fc0001f57983 */ /* 0x001ea80000300800 */
[----:B------:R-:W-:Y:S04]  /*5100*/  STS.U16 [R13+0xf400], R174 ;  /* 0x00f400ae0d007388 */ /* 0x000fe80000000400 */
[----:B------:R0:W-:Y:S04]  /*5110*/  STS.U16 [R5+0x600], R236 ;  /* 0x000600ec05007388 */ /* 0x0001e80000000400 */
[----:B0-----:R-:W3:Y:S04]  /*5120*/  LDL.LU R236, [R1+0x1f8] ;  /* 0x0001f80001ec7983 */ /* 0x001ee80000300800 */
[----:B------:R-:W4:Y:S04]  /*5130*/  LDL.LU R29, [R1+0x4] ;  /* 0x00000400011d7983 */ /* 0x000f280000300800 */
        /* <DEDUP_REMOVED lines=22> */
[----:B------:R-:W-:Y:S01]  /*52a0*/  STS.U16 [R5+0x7600], R220 ;  /* 0x007600dc05007388 */ /* 0x000fe20000000400 */
[----:B------:R-:W-:-:S03]  /*52b0*/  LOP3.LUT R6, R21, 0x40, RZ, 0x3c, !PT ;  /* 0x0000004015067812 */ /* 0x000fc600078e3cff */
        /* <DEDUP_REMOVED lines=9> */
[----:B------:R-:W5:Y:S01]  /*5350*/  LDL.LU R18, [R1+0x30] ;  /* 0x0000300001127983 */ /* 0x000f620000300800 */
[----:B0-----:R-:W-:-:S03]  /*5360*/  LOP3.LUT R5, R21, 0x50, RZ, 0x3c, !PT ;  /* 0x0000005015057812 */ /* 0x001fc600078e3cff */
[----:B------:R-:W5:Y:S04]  /*5370*/  LDL.LU R33, [R1+0x2c] ;  /* 0x00002c0001217983 */ /* 0x000f680000300800 */
[----:B------:R-:W5:Y:S04]  /*5380*/  LDL.LU R40, [R1+0x28] ;  /* 0x0000280001287983 */ /* 0x000f680000300800 */
[----:B------:R-:W5:Y:S04]  /*5390*/  LDL.LU R17, [R1+0x24] ;  /* 0x0000240001117983 */ /* 0x000f680000300800 */
[----:B------:R-:W5:Y:S04]  /*53a0*/  LDL.LU R13, [R1+0x20] ;  /* 0x00002000010d7983 */ /* 0x000f680000300800 */
[----:B------:R-:W5:Y:S04]  /*53b0*/  LDL.LU R16, [R1+0x1c] ;  /* 0x00001c0001107983 */ /* 0x000f680000300800 */
[----:B------:R-:W5:Y:S04]  /*53c0*/  LDL.LU R14, [R1+0x18] ;  /* 0x00001800010e7983 */ /* 0x000f680000300800 */
[----:B--2---:R-:W-:Y:S04]  /*53d0*/  STS.U16 [R6+0x2800], R245 ;  /* 0x002800f506007388 */ /* 0x004fe80000000400 */
[----:B------:R-:W-:Y:S04]  /*53e0*/  STS.U16 [R6+0x3800], R240 ;  /* 0x003800f006007388 */ /* 0x000fe80000000400 */
[----:B---3--:R-:W-:Y:S04]  /*53f0*/  STS.U16 [R6+0x4800], R236 ;  /* 0x004800ec06007388 */ /* 0x008fe80000000400 */
        /* <DEDUP_REMOVED lines=21> */
[----:B----4-:R-:W-:Y:S04]  /*5550*/  STS.U16 [R6+0x19800], R52 ;  /* 0x0198003406007388 */ /* 0x010fe80000000400 */
[----:B------:R-:W-:Y:S04]  /*5560*/  STS.U16 [R6+0x1a800], R51 ;  /* 0x01a8003306007388 */ /* 0x000fe80000000400 */
[----:B------:R-:W-:Y:S04]  /*5570*/  STS.U16 [R6+0x1b800], R50 ;  /* 0x01b8003206007388 */ /* 0x000fe80000000400 */
[----:B------:R-:W-:Y:S04]  /*5580*/  STS.U16 [R6+0x1c800], R8 ;  /* 0x01c8000806007388 */ /* 0x000fe80000000400 */
[----:B------:R-:W-:Y:S04]  /*5590*/  STS.U16 [R6+0x1d800], R49 ;  /* 0x01d8003106007388 */ /* 0x000fe80000000400 */
[----:B------:R-:W-:Y:S04]  /*55a0*/  STS.U16 [R6+0x1e800], R200 ;  /* 0x01e800c806007388 */ /* 0x000fe80000000400 */
[----:B------:R-:W-:Y:S04]  /*55b0*/  STS.U16 [R6+0x1f800], R202 ;  /* 0x01f800ca06007388 */ /* 0x000fe80000000400 */
[----:B------:R0:W-:Y:S04]  /*55c0*/  STS.U16 [R5+0xa00], R29 ;  /* 0x000a001d05007388 */ /* 0x0001e80000000400 */
        /* <DEDUP_REMOVED lines=16> */
[----:B-----5:R-:W-:Y:S04]  /*56d0*/  STS.U16 [R5+0x10a00], R203 ;  /* 0x010a00cb05007388 */ /* 0x020fe80000000400 */
        /* <DEDUP_REMOVED lines=21> */
[----:B------:R1:W-:Y:S04]  /*5830*/  STS.U16 [R7+0x5c00], R16 ;  /* 0x005c001007007388 */ /* 0x0003e80000000400 */
[----:B------:R3:W-:Y:S04]  /*5840*/  STS.U16 [R7+0x6c00], R14 ;  /* 0x006c000e07007388 */ /* 0x0007e80000000400 */
[----:B0-----:R-:W4:Y:S04]  /*5850*/  LDL.LU R13, [R1+0x40] ;  /* 0x00004000010d7983 */ /* 0x001f280000300800 */
[----:B-1----:R-:W5:Y:S04]  /*5860*/  LDL.LU R16, [R1+0x3c] ;  /* 0x00003c0001107983 */ /* 0x002f680000300800 */
[----:B---3--:R-:W3:Y:S04]  /*5870*/  LDL.LU R14, [R1+0x38] ;  /* 0x00003800010e7983 */ /* 0x008ee80000300800 */
        /* <DEDUP_REMOVED lines=27> */
[----:B----4-:R-:W-:Y:S04]  /*5a30*/  STS.U16 [R6+0xe00], R13 ;  /* 0x000e000d06007388 */ /* 0x010fe80000000400 */
[----:B-----5:R-:W-:Y:S04]  /*5a40*/  STS.U16 [R6+0x1e00], R16 ;  /* 0x001e001006007388 */ /* 0x020fe80000000400 */
[----:B---3--:R-:W-:Y:S04]  /*5a50*/  STS.U16 [R6+0x2e00], R14 ;  /* 0x002e000e06007388 */ /* 0x008fe80000000400 */
[----:B------:R-:W3:Y:S01]  /*5a60*/  S2R R243, SR_TID.X ;  /* 0x0000000000f37919 */ /* 0x000ee20000002100 */
[----:B------:R-:W-:-:S04]  /*5a70*/  MOV R5, 0x1 ;  /* 0x0000000100057802 */ /* 0x000fc80000000f00 */
[----:B------:R-:W-:Y:S01]  /*5a80*/  ISETP.LE.AND P0, PT, R5, c[0x0][0x1d0], PT ;  /* 0x0000740005007a0c */ /* 0x000fe20003f03270 */
[----:B0-----:R-:W-:Y:S01]  /*5a90*/  CS2R R200, SRZ ;  /* 0x0000000000c87805 */ /* 0x001fe2000001ff00 */
[----:B------:R-:W-:Y:S01]  /*5aa0*/  CS2R R202, SRZ ;  /* 0x0000000000ca7805 */ /* 0x000fe2000001ff00 */
        /* <DEDUP_REMOVED lines=18> */
[----:B-1----:R-:W-:Y:S01]  /*5bd0*/  CS2R R164, SRZ ;  /* 0x0000000000a47805 */ /* 0x002fe2000001ff00 */
        /* <DEDUP_REMOVED lines=27> */
[----:B--2---:R-:W-:Y:S04]  /*5d90*/  STS.U16 [R6+0x3e00], R29 ;  /* 0x003e001d06007388 */ /* 0x004fe80000000400 */
[----:B------:R-:W-:Y:S04]  /*5da0*/  STS.U16 [R6+0x4e00], R3 ;  /* 0x004e000306007388 */ /* 0x000fe80000000400 */
[----:B------:R0:W-:Y:S04]  /*5db0*/  STS.U16 [R6+0x5e00], R2 ;  /* 0x005e000206007388 */ /* 0x0001e80000000400 */
[----:B------:R1:W-:Y:S01]  /*5dc0*/  STS.U16 [R6+0x6e00], R0 ;  /* 0x006e000006007388 */ /* 0x0003e20000000400 */
[----:B0-----:R-:W-:-:S02]  /*5dd0*/  MOV R2, 0x3f800000 ;  /* 0x3f80000000027802 */ /* 0x001fc40000000f00 */
[----:B------:R-:W-:Y:S02]  /*5de0*/  MOV R3, 0xff800000 ;  /* 0xff80000000037802 */ /* 0x000fe40000000f00 */
[----:B-1----:R-:W-:Y:S01]  /*5df0*/  MOV R0, 0xff800000 ;  /* 0xff80000000007802 */ /* 0x002fe20000000f00 */
[----:B------:R0:W-:Y:S04]  /*5e00*/  STL [R1+0xe8], R2 ;  /* 0x0000e80201007387 */ /* 0x0001e80000100800 */
[----:B------:R-:W-:Y:S01]  /*5e10*/  STL [R1+0x100], R0 ;  /* 0x0001000001007387 */ /* 0x000fe20000100800 */
[----:B0-----:R-:W-:-:S03]  /*5e20*/  MOV R2, 0xff800000 ;  /* 0xff80000000027802 */ /* 0x001fc60000000f00 */
[----:B------:R0:W-:Y:S04]  /*5e30*/  STL [R1+0x104], R3 ;  /* 0x0001040301007387 */ /* 0x0001e80000100800 */
[----:B------:R1:W-:Y:S04]  /*5e40*/  STL [R1+0x108], R2 ;  /* 0x0001080201007387 */ /* 0x0003e80000100800 */
[----:B------:R2:W-:Y:S01]  /*5e50*/  STL [R1+0x10c], R0 ;  /* 0x00010c0001007387 */ /* 0x0005e20000100800 */
[----:B0-----:R-:W-:Y:S02]  /*5e60*/  MOV R3, 0x3f800000 ;  /* 0x3f80000000037802 */ /* 0x001fe40000000f00 */
[----:B-1----:R-:W-:-:S03]  /*5e70*/  MOV R2, 0x3f800000 ;  /* 0x3f80000000027802 */ /* 0x002fc60000000f00 */
[----:B------:R-:W-:Y:S01]  /*5e80*/  STL [R1+0xec], R3 ;  /* 0x0000ec0301007387 */ /* 0x000fe20000100800 */
[----:B--2---:R-:W-:-:S03]  /*5e90*/  MOV R0, 0x3f800000 ;  /* 0x3f80000000007802 */ /* 0x004fc60000000f00 */
[----:B------:R-:W-:Y:S04]  /*5ea0*/  STL [R1+0xf0], R2 ;  /* 0x0000f00201007387 */ /* 0x000fe80000100800 */
[----:B------:R-:W-:Y:S04]  /*5eb0*/  STL [R1+0xb0], RZ ;  /* 0x0000b0ff01007387 */ /* 0x000fe80000100800 */
[----:B------:R-:W-:Y:S04]  /*5ec0*/  STL [R1+0xf4], R0 ;  /* 0x0000f40001007387 */ /* 0x000fe80000100800 */
[----:B------:R-:W-:Y:S04]  /*5ed0*/  STL [R1+0xb4], RZ ;  /* 0x0000b4ff01007387 */ /* 0x000fe80000100800 */
        /* <DEDUP_REMOVED lines=40> */
[----:B------:R-:W-:Y:S04]  /*6160*/  STS.U16 [R6+0x7e00], R4 ;  /* 0x007e000406007388 */ /* 0x000fe80000000400 */
[----:B------:R-:W-:Y:S04]  /*6170*/  STL [R1+0x18], RZ ;  /* 0x000018ff01007387 */ /* 0x000fe80000100800 */
[----:B------:R0:W-:Y:S04]  /*6180*/  STS.U16 [R6+0x8e00], R162 ;  /* 0x008e00a206007388 */ /* 0x0001e80000000400 */
[----:B------:R-:W-:Y:S04]  /*6190*/  STL [R1+0x1c], RZ ;  /* 0x00001cff01007387 */ /* 0x000fe80000100800 */
[----:B------:R1:W-:Y:S04]  /*61a0*/  STS.U16 [R6+0x9e00], R132 ;  /* 0x009e008406007388 */ /* 0x0003e80000000400 */
[----:B------:R-:W-:Y:S04]  /*61b0*/  STL [R1], RZ ;  /* 0x000000ff01007387 */ /* 0x000fe80000100800 */
[----:B------:R-:W-:Y:S04]  /*61c0*/  STS.U16 [R6+0xae00], R130 ;  /* 0x00ae008206007388 */ /* 0x000fe80000000400 */
[----:B------:R-:W-:Y:S04]  /*61d0*/  STL [R1+0x4], RZ ;  /* 0x000004ff01007387 */ /* 0x000fe80000100800 */
[----:B------:R-:W-:Y:S04]  /*61e0*/  STS.U16 [R6+0xbe00], R128 ;  /* 0x00be008006007388 */ /* 0x000fe80000000400 */
[----:B------:R-:W-:Y:S04]  /*61f0*/  STL [R1+0x8], RZ ;  /* 0x000008ff01007387 */ /* 0x000fe80000100800 */
[----:B------:R-:W-:Y:S04]  /*6200*/  STS.U16 [R6+0xce00], R126 ;  /* 0x00ce007e06007388 */ /* 0x000fe80000000400 */
[----:B------:R-:W-:Y:S04]  /*6210*/  STL [R1+0xc], RZ ;  /* 0x00000cff01007387 */ /* 0x000fe80000100800 */
[----:B------:R-:W-:Y:S04]  /*6220*/  STS.U16 [R6+0xde00], R124 ;  /* 0x00de007c06007388 */ /* 0x000fe80000000400 */
[----:B------:R-:W-:Y:S04]  /*6230*/  STS.U16 [R6+0xee00], R122 ;  /* 0x00ee007a06007388 */ /* 0x000fe80000000400 */
[----:B------:R-:W-:Y:S04]  /*6240*/  STS.U16 [R6+0xfe00], R120 ;  /* 0x00fe007806007388 */ /* 0x000fe80000000400 */
[----:B------:R2:W-:Y:S04]  /*6250*/  STS.U16 [R6+0x10e00], R134 ;  /* 0x010e008606007388 */ /* 0x0005e80000000400 */
[----:B------:R4:W-:Y:S04]  /*6260*/  STS.U16 [R6+0x11e00], R116 ;  /* 0x011e007406007388 */ /* 0x0009e80000000400 */
[----:B------:R-:W-:Y:S04]  /*6270*/  STS.U16 [R6+0x12e00], R114 ;  /* 0x012e007206007388 */ /* 0x000fe80000000400 */
        /* <DEDUP_REMOVED lines=9> */
[----:B------:R-:W-:Y:S01]  /*6310*/  STS.U16 [R6+0x1ce00], R94 ;  /* 0x01ce005e06007388 */ /* 0x000fe20000000400 */
[----:B0-----:R-:W-:-:S03]  /*6320*/  CS2R R162, SRZ ;  /* 0x0000000000a27805 */ /* 0x001fc6000001ff00 */
[----:B------:R0:W-:Y:S01]  /*6330*/  STS.U16 [R6+0x1de00], R92 ;  /* 0x01de005c06007388 */ /* 0x0001e20000000400 */
[----:B-1----:R-:W-:Y:S01]  /*6340*/  CS2R R132, SRZ ;  /* 0x0000000000847805 */ /* 0x002fe2000001ff00 */
[----:B--2---:R-:W-:Y:S02]  /*6350*/  CS2R R134, SRZ ;  /* 0x0000000000867805 */ /* 0x004fe4000001ff00 */
[----:B------:R-:W-:Y:S01]  /*6360*/  STS.U16 [R6+0x1ee00], R90 ;  /* 0x01ee005a06007388 */ /* 0x000fe20000000400 */
[----:B------:R-:W-:Y:S01]  /*6370*/  CS2R R128, SRZ ;  /* 0x0000000000807805 */ /* 0x000fe2000001ff00 */
[----:B------:R-:W-:Y:S01]  /*6380*/  CS2R R130, SRZ ;  /* 0x0000000000827805 */ /* 0x000fe2000001ff00 */
[----:B------:R-:W-:Y:S01]  /*6390*/  CS2R R124, SRZ ;  /* 0x00000000007c7805 */ /* 0x000fe2000001ff00 */
[----:B------:R1:W-:Y:S01]  /*63a0*/  STS.U16 [R6+0x1fe00], R88 ;  /* 0x01fe005806007388 */ /* 0x0003e20000000400 */
[----:B------:R-:W-:Y:S01]  /*63b0*/  CS2R R126, SRZ ;  /* 0x00000000007e7805 */ /* 0x000fe2000001ff00 */
[----:B------:R-:W-:Y:S01]  /*63c0*/  CS2R R120, SRZ ;  /* 0x0000000000787805 */ /* 0x000fe2000001ff00 */
[----:B------:R-:W-:Y:S01]  /*63d0*/  CS2R R122, SRZ ;  /* 0x00000000007a7805 */ /* 0x000fe2000001ff00 */
[----:B----4-:R-:W-:Y:S01]  /*63e0*/  CS2R R116, SRZ ;  /* 0x0000000000747805 */ /* 0x010fe2000001ff00 */
[----:B-----5:R-:W-:Y:S01]  /*63f0*/  CS2R R112, SRZ ;  /* 0x0000000000707805 */ /* 0x020fe2000001ff00 */
        /* <DEDUP_REMOVED lines=9> */
[----:B0-----:R-:W-:Y:S01]  /*6490*/  CS2R R92, SRZ ;  /* 0x00000000005c7805 */ /* 0x001fe2000001ff00 */
        /* <DEDUP_REMOVED lines=35> */
[----:B---3--:R-:W-:-:S02]  /*66d0*/  SHF.L.U32 R228, R243, 0x1, RZ ;  /* 0x00000001f3e47819 */ /* 0x008fc400000006ff */
[----:B------:R-:W-:Y:S01]  /*66e0*/  SHF.L.U32 R204, R243, 0x5, RZ ;  /* 0x00000005f3cc7819 */ /* 0x000fe200000006ff */
[----:B------:R-:W-:Y:S05]  /*66f0*/  @!P0 BRA `(.L_x_0) ;  /* 0x00004c9000008947 */ /* 0x000fea0003800000 */
[----:B------:R-:W0:Y:S01]  /*6700*/  S2R R238, SR_TID.X ;  /* 0x0000000000ee7919 */ /* 0x000e220000002100 */
[--C-:B------:R-:W-:Y:S01]  /*6710*/  SHF.R.U32.HI R3, RZ, 0x4, R243.reuse ;  /* 0x00000004ff037819 */ /* 0x100fe200000116f3 */
[----:B------:R-:W-:Y:S01]  /*6720*/  CS2R R200, SRZ ;  /* 0x0000000000c87805 */ /* 0x000fe2000001ff00 */
[----:B------:R-:W-:Y:S01]  /*6730*/  LOP3.LUT R6, R243, 0xf, RZ, 0xc0, !PT ;  /* 0x0000000ff3067812 */ /* 0x000fe200078ec0ff */
[----:B------:R-:W-:Y:S01]  /*6740*/  CS2R R202, SRZ ;  /* 0x0000000000ca7805 */ /* 0x000fe2000001ff00 */
[----:B------:R-:W-:Y:S01]  /*6750*/  SGXT.U32 R3, R3, 0x4 ;  /* 0x000000040303781a */ /* 0x000fe20000000000 */
[----:B------:R-:W-:Y:S01]  /*6760*/  CS2R R244, SRZ ;  /* 0x0000000000f47805 */ /* 0x000fe2000001ff00 */
[----:B------:R-:W-:Y:S01]  /*6770*/  MOV R16, c[0x0][0x1b8] ;  /* 0x00006e0000107a02 */ /* 0x000fe20000000f00 */
[----:B------:R-:W-:Y:S01]  /*6780*/  IMAD R6, R6, c[0x0][0x1b4], RZ ;  /* 0x00006d0006067a24 */ /* 0x000fe200078e02ff */
[--C-:B------:R-:W-:Y:S01]  /*6790*/  SHF.R.S32.HI R9, RZ, 0x2, R243.reuse ;  /* 0x00000002ff097819 */ /* 0x100fe200000114f3 */
[----:B------:R-:W-:Y:S01]  /*67a0*/  IMAD R7, R3, c[0x0][0x1b8], RZ ;  /* 0x00006e0003077a24 */ /* 0x000fe200078e02ff */
[----:B------:R-:W-:Y:S01]  /*67b0*/  LOP3.LUT R252, R243, 0x10, RZ, 0xc0, !PT ;  /* 0x00000010f3fc7812 */ /* 0x000fe200078ec0ff */
[----:B------:R-:W-:Y:S01]  /*67c0*/  CS2R R246, SRZ ;  /* 0x0000000000f67805 */ /* 0x000fe2000001ff00 */
[----:B------:R-:W-:Y:S01]  /*67d0*/  SGXT R9, R9, 0x1 ;  /* 0x000000010909781a */ /* 0x000fe20000000200 */
[----:B------:R-:W-:Y:S01]  /*67e0*/  CS2R R196, SRZ ;  /* 0x0000000000c47805 */ /* 0x000fe2000001ff00 */
[----:B------:R-:W-:Y:S01]  /*67f0*/  LEA R8, R16, R7, 0x4 ;  /* 0x0000000710087211 */ /* 0x000fe200078e20ff */
[----:B------:R-:W-:Y:S01]  /*6800*/  CS2R R198, SRZ ;  /* 0x0000000000c67805 */ /* 0x000fe2000001ff00 */
[----:B------:R-:W-:Y:S01]  /*6810*/  LOP3.LUT R10, R9, 0x90, RZ, 0xc0, !PT ;  /* 0x00000090090a7812 */ /* 0x000fe200078ec0ff */
[----:B------:R-:W-:Y:S01]  /*6820*/  CS2R R192, SRZ ;  /* 0x0000000000c07805 */ /* 0x000fe2000001ff00 */
[----:B------:R-:W-:Y:S01]  /*6830*/  CS2R R194, SRZ ;  /* 0x0000000000c27805 */ /* 0x000fe2000001ff00 */
[----:B------:R-:W-:Y:S01]  /*6840*/  CS2R R188, SRZ ;  /* 0x0000000000bc7805 */ /* 0x000fe2000001ff00 */
[----:B------:R-:W-:Y:S01]  /*6850*/  LOP3.LUT R10, R10, 0x60, R204, 0xf8, !PT ;  /* 0x000000600a0a7812 */ /* 0x000fe200078ef8cc */
[----:B------:R-:W-:Y:S01]  /*6860*/  CS2R R190, SRZ ;  /* 0x0000000000be7805 */ /* 0x000fe2000001ff00 */
[----:B------:R-:W-:Y:S01]  /*6870*/  CS2R R184, SRZ ;  /* 0x0000000000b87805 */ /* 0x000fe2000001ff00 */
[----:B0-----:R-:W-:Y:S01]  /*6880*/  LOP3.LUT R234, R238, 0xff, RZ, 0xc0, !PT ;  /* 0x000000ffeeea7812 */ /* 0x001fe200078ec0ff */
[----:B------:R-:W-:Y:S01]  /*6890*/  CS2R R186, SRZ ;  /* 0x0000000000ba7805 */ /* 0x000fe2000001ff00 */
[----:B------:R-:W0:Y:S01]  /*68a0*/  S2R R238, SR_CTAID.Y ;  /* 0x0000000000ee7919 */ /* 0x000e220000002600 */
[----:B------:R-:W-:Y:S01]  /*68b0*/  LOP3.LUT R13, R10, 0x10, R228, 0x78, !PT ;  /* 0x000000100a0d7812 */ /* 0x000fe200078e78e4 */
[----:B------:R-:W-:Y:S01]  /*68c0*/  CS2R R180, SRZ ;  /* 0x0000000000b47805 */ /* 0x000fe2000001ff00 */
[----:B------:R-:W-:Y:S01]  /*68d0*/  IMAD R4, R234, c[0x0][0x1a8], RZ ;  /* 0x00006a00ea047a24 */ /* 0x000fe200078e02ff */
[----:B------:R-:W-:Y:S01]  /*68e0*/  CS2R R182, SRZ ;  /* 0x0000000000b67805 */ /* 0x000fe2000001ff00 */
[----:B------:R-:W-:Y:S01]  /*68f0*/  CS2R R176, SRZ ;  /* 0x0000000000b07805 */ /* 0x000fe2000001ff00 */
[----:B------:R-:W-:Y:S01]  /*6900*/  CS2R R178, SRZ ;  /* 0x0000000000b27805 */ /* 0x000fe2000001ff00 */
[C---:B------:R-:W-:Y:S01]  /*6910*/  IMAD.HI R3, R4.reuse, 0x2, RZ ;  /* 0x0000000204037827 */ /* 0x040fe200078e02ff */
[----:B------:R-:W-:Y:S01]  /*6920*/  SHF.L.U32 R5, R4, 0x1, RZ ;  /* 0x0000000104057819 */ /* 0x000fe200000006ff */
        /* <DEDUP_REMOVED lines=15> */
[----:B0-----:R-:W-:Y:S01]  /*6a20*/  IMAD R0, R238, c[0x0][0x1a0], RZ ;  /* 0x00006800ee007a24 */ /* 0x001fe200078e02ff */
[----:B------:R-:W-:Y:S01]  /*6a30*/  CS2R R146, SRZ ;  /* 0x0000000000927805 */ /* 0x000fe2000001ff00 */
[----:B------:R-:W-:Y:S01]  /*6a40*/  CS2R R140, SRZ ;  /* 0x00000000008c7805 */ /* 0x000fe2000001ff00 */
[----:B------:R-:W-:Y:S01]  /*6a50*/  CS2R R142, SRZ ;  /* 0x00000000008e7805 */ /* 0x000fe2000001ff00 */
[----:B------:R-:W-:Y:S01]  /*6a60*/  CS2R R136, SRZ ;  /* 0x0000000000887805 */ /* 0x000fe2000001ff00 */
[C---:B------:R-:W-:Y:S01]  /*6a70*/  SHF.L.U32 R2, R0.reuse, 0x1, RZ ;  /* 0x0000000100027819 */ /* 0x040fe200000006ff */
[----:B------:R-:W-:Y:S01]  /*6a80*/  IMAD.HI R0, R0, 0x2, RZ ;  /* 0x0000000200007827 */ /* 0x000fe200078e02ff */
[----:B------:R-:W-:Y:S01]  /*6a90*/  CS2R R138, SRZ ;  /* 0x00000000008a7805 */ /* 0x000fe2000001ff00 */
[----:B------:R-:W-:Y:S01]  /*6aa0*/  CS2R R132, SRZ ;  /* 0x0000000000847805 */ /* 0x000fe2000001ff00 */
[----:B------:R-:W-:Y:S01]  /*6ab0*/  IADD3 R214, P0, P1, R5, c[0x0][0x168], R2 ;  /* 0x00005a0005d67a10 */ /* 0x000fe2000791e002 */
[----:B------:R-:W-:Y:S01]  /*6ac0*/  IMAD R2, R238, c[0x0][0x1b0], RZ ;  /* 0x00006c00ee027a24 */ /* 0x000fe200078e02ff */
[----:B------:R-:W-:Y:S01]  /*6ad0*/  SHF.L.U32 R5, R6, 0x1, RZ ;  /* 0x0000000106057819 */ /* 0x000fe200000006ff */
[----:B------:R-:W-:Y:S01]  /*6ae0*/  CS2R R134, SRZ ;  /* 0x0000000000867805 */ /* 0x000fe2000001ff00 */
[----:B------:R-:W-:Y:S01]  /*6af0*/  IADD3.X R215, R3, c[0x0][0x16c], R0, P0, P1 ;  /* 0x00005b0003d77a10 */ /* 0x000fe200007e2400 */
[----:B------:R-:W-:Y:S01]  /*6b00*/  CS2R R128, SRZ ;  /* 0x0000000000807805 */ /* 0x000fe2000001ff00 */
[C---:B------:R-:W-:Y:S01]  /*6b10*/  SHF.L.U32 R4, R2.reuse, 0x1, RZ ;  /* 0x0000000102047819 */ /* 0x040fe200000006ff */
[----:B------:R-:W-:Y:S01]  /*6b20*/  IMAD.HI R2, R2, 0x2, RZ ;  /* 0x0000000202027827 */ /* 0x000fe200078e02ff */
[----:B------:R-:W-:Y:S01]  /*6b30*/  LEA R0, R16, R8, 0x4 ;  /* 0x0000000810007211 */ /* 0x000fe200078e20ff */
[----:B------:R-:W-:Y:S01]  /*6b40*/  STL.64 [R1+0xd0], R214 ;  /* 0x0000d0d601007387 */ /* 0x000fe20000100a00 */
[----:B------:R-:W-:Y:S01]  /*6b50*/  IADD3 R12, P0, P1, R5, c[0x0][0x170], R4 ;  /* 0x00005c00050c7a10 */ /* 0x000fe2000791e004 */
[----:B------:R-:W-:Y:S01]  /*6b60*/  CS2R R130, SRZ ;  /* 0x0000000000827805 */ /* 0x000fe2000001ff00 */
[----:B------:R-:W-:Y:S01]  /*6b70*/  LOP3.LUT R3, R228, 0x10, RZ, 0xc0, !PT ;  /* 0x00000010e4037812 */ /* 0x000fe200078ec0ff */
[----:B------:R-:W-:Y:S01]  /*6b80*/  CS2R R124, SRZ ;  /* 0x00000000007c7805 */ /* 0x000fe2000001ff00 */
[----:B------:R-:W-:Y:S01]  /*6b90*/  LEA R5, R16, R0, 0x4 ;  /* 0x0000000010057211 */ /* 0x000fe200078e20ff */
[----:B------:R-:W-:Y:S01]  /*6ba0*/  CS2R R126, SRZ ;  /* 0x00000000007e7805 */ /* 0x000fe2000001ff00 */
[----:B------:R-:W-:Y:S01]  /*6bb0*/  LOP3.LUT R11, R3, 0xe0, R243, 0xf8, !PT ;  /* 0x000000e0030b7812 */ /* 0x000fe200078ef8f3 */
[----:B------:R-:W-:Y:S01]  /*6bc0*/  IMAD.HI R3, R6, 0x2, RZ ;  /* 0x0000000206037827 */ /* 0x000fe200078e02ff */
[C---:B------:R-:W-:Y:S01]  /*6bd0*/  LEA R9, R16.reuse, R5, 0x4 ;  /* 0x0000000510097211 */ /* 0x040fe200078e20ff */
[----:B------:R-:W-:Y:S01]  /*6be0*/  CS2R R120, SRZ ;  /* 0x0000000000787805 */ /* 0x000fe2000001ff00 */
[----:B------:R-:W-:Y:S01]  /*6bf0*/  LOP3.LUT R4, R243, 0x7, RZ, 0xc0, !PT ;  /* 0x00000007f3047812 */ /* 0x000fe200078ec0ff */
[----:B------:R-:W-:Y:S01]  /*6c00*/  CS2R R122, SRZ ;  /* 0x00000000007a7805 */ /* 0x000fe2000001ff00 */
[----:B------:R-:W-:Y:S01]  /*6c10*/  LEA R6, R16, R9, 0x4 ;  /* 0x0000000910067211 */ /* 0x000fe200078e20ff */
[----:B------:R-:W-:Y:S01]  /*6c20*/  CS2R R116, SRZ ;  /* 0x0000000000747805 */ /* 0x000fe2000001ff00 */
[----:B------:R-:W-:Y:S01]  /*6c30*/  IADD3.X R14, R3, c[0x0][0x174], R2, P0, P1 ;  /* 0x00005d00030e7a10 */ /* 0x000fe200007e2402 */
[----:B------:R-:W-:Y:S01]  /*6c40*/  IMAD R4, R4, 0x210, RZ ;  /* 0x0000021004047824 */ /* 0x000fe200078e02ff */
[CC--:B------:R-:W-:Y:S01]  /*6c50*/  LEA R22, P0, R7.reuse, R12.reuse, 0x1 ;  /* 0x0000000c07167211 */ /* 0x0c0fe200078008ff */
[----:B------:R-:W-:Y:S01]  /*6c60*/  CS2R R118, SRZ ;  /* 0x0000000000767805 */ /* 0x000fe2000001ff00 */
[----:B------:R-:W-:Y:S01]  /*6c70*/  LEA R20, P1, R8, R12, 0x1 ;  /* 0x0000000c08147211 */ /* 0x000fe200078208ff */
[----:B------:R-:W-:Y:S01]  /*6c80*/  CS2R R112, SRZ ;  /* 0x0000000000707805 */ /* 0x000fe2000001ff00 */
[----:B------:R-:W-:Y:S01]  /*6c90*/  LEA R10, R16, R6, 0x4 ;  /* 0x00000006100a7211 */ /* 0x000fe200078e20ff */
[----:B------:R-:W-:Y:S01]  /*6ca0*/  CS2R R114, SRZ ;  /* 0x0000000000727805 */ /* 0x000fe2000001ff00 */
[----:B------:R-:W-:Y:S01]  /*6cb0*/  LEA R18, P2, R0, R12, 0x1 ;  /* 0x0000000c00127211 */ /* 0x000fe200078408ff */
[----:B------:R-:W-:Y:S01]  /*6cc0*/  CS2R R108, SRZ ;  /* 0x00000000006c7805 */ /* 0x000fe2000001ff00 */
[-C--:B------:R-:W-:Y:S01]  /*6cd0*/  LEA.HI.X.SX32 R23, R7, R14.reuse, 0x1, P0 ;  /* 0x0000000e07177211 */ /* 0x080fe200000f0eff */
[----:B------:R-:W-:Y:S01]  /*6ce0*/  CS2R R110, SRZ ;  /* 0x00000000006e7805 */ /* 0x000fe2000001ff00 */
[----:B------:R-:W-:Y:S01]  /*6cf0*/  LOP3.LUT R11, R4, R11, RZ, 0x3c, !PT ;  /* 0x0000000b040b7212 */ /* 0x000fe200078e3cff */
[----:B------:R-:W-:Y:S01]  /*6d00*/  CS2R R104, SRZ ;  /* 0x0000000000687805 */ /* 0x000fe2000001ff00 */
[----:B------:R-:W-:Y:S01]  /*6d10*/  LEA.HI.X.SX32 R21, R8, R14, 0x1, P1 ;  /* 0x0000000e08157211 */ /* 0x000fe200008f0eff */
[----:B------:R0:W-:Y:S01]  /*6d20*/  STL.64 [R1+0x178], R22 ;  /* 0x0001781601007387 */ /* 0x0001e20000100a00 */
[----:B------:R-:W-:Y:S01]  /*6d30*/  LEA R3, R16, R10, 0x4 ;  /* 0x0000000a10037211 */ /* 0x000fe200078e20ff */
[----:B------:R-:W-:Y:S01]  /*6d40*/  CS2R R106, SRZ ;  /* 0x00000000006a7805 */ /* 0x000fe2000001ff00 */
[----:B------:R-:W-:Y:S01]  /*6d50*/  LEA.HI.X.SX32 R19, R0, R14, 0x1, P2 ;  /* 0x0000000e00137211 */ /* 0x000fe200010f0eff */
[----:B------:R1:W-:Y:S01]  /*6d60*/  STL.64 [R1+0x170], R20 ;  /* 0x0001701401007387 */ /* 0x0003e20000100a00 */
[----:B------:R-:W-:Y:S01]  /*6d70*/  LEA R2, R252, R11, 0x8 ;  /* 0x0000000bfc027211 */ /* 0x000fe200078e40ff */
[----:B------:R-:W-:Y:S01]  /*6d80*/  CS2R R100, SRZ ;  /* 0x0000000000647805 */ /* 0x000fe2000001ff00 */
[----:B------:R-:W-:Y:S01]  /*6d90*/  LEA R11, R16, R3, 0x4 ;  /* 0x00000003100b7211 */ /* 0x000fe200078e20ff */
[----:B------:R2:W-:Y:S01]  /*6da0*/  STL.64 [R1+0x168], R18 ;  /* 0x0001681201007387 */ /* 0x0005e20000100a00 */
[----:B------:R-:W-:Y:S01]  /*6db0*/  LEA R252, R252, R13, 0x4 ;  /* 0x0000000dfcfc7211 */ /* 0x000fe200078e20ff */
[----:B------:R-:W-:Y:S01]  /*6dc0*/  CS2R R102, SRZ ;  /* 0x0000000000667805 */ /* 0x000fe2000001ff00 */
[C---:B------:R-:W-:Y:S01]  /*6dd0*/  LEA R0, R16.reuse, R11, 0x4 ;  /* 0x0000000b10007211 */ /* 0x040fe200078e20ff */
[----:B------:R-:W-:Y:S01]  /*6de0*/  CS2R R96, SRZ ;  /* 0x0000000000607805 */ /* 0x000fe2000001ff00 */
[----:B0-----:R-:W-:Y:S01]  /*6df0*/  LEA R22, P0, R5, R12, 0x1 ;  /* 0x0000000c05167211 */ /* 0x001fe200078008ff */
[----:B------:R-:W-:Y:S01]  /*6e00*/  CS2R R98, SRZ ;  /* 0x0000000000627805 */ /* 0x000fe2000001ff00 */
[----:B------:R-:W-:Y:S01]  /*6e10*/  LEA R7, R16, R0, 0x4 ;  /* 0x0000000010077211 */ /* 0x000fe200078e20ff */
[----:B------:R-:W-:Y:S01]  /*6e20*/  CS2R R92, SRZ ;  /* 0x00000000005c7805 */ /* 0x000fe2000001ff00 */
[----:B-1----:R-:W-:Y:S01]  /*6e30*/  LEA R20, P1, R9, R12, 0x1 ;  /* 0x0000000c09147211 */ /* 0x002fe200078208ff */
[----:B------:R-:W-:Y:S01]  /*6e40*/  CS2R R94, SRZ ;  /* 0x00000000005e7805 */ /* 0x000fe2000001ff00 */
[----:B------:R-:W-:Y:S01]  /*6e50*/  LEA.HI.X.SX32 R23, R5, R14, 0x1, P0 ;  /* 0x0000000e05177211 */ /* 0x000fe200000f0eff */
[----:B------:R-:W-:Y:S01]  /*6e60*/  CS2R R88, SRZ ;  /* 0x0000000000587805 */ /* 0x000fe2000001ff00 */
[C---:B--2---:R-:W-:Y:S01]  /*6e70*/  LEA R18, P2, R6.reuse, R12, 0x1 ;  /* 0x0000000c06127211 */ /* 0x044fe200078408ff */
[----:B------:R-:W-:Y:S01]  /*6e80*/  CS2R R90, SRZ ;  /* 0x00000000005a7805 */ /* 0x000fe2000001ff00 */
[-C--:B------:R-:W-:Y:S01]  /*6e90*/  LEA.HI.X.SX32 R21, R9, R14.reuse, 0x1, P1 ;  /* 0x0000000e09157211 */ /* 0x080fe200008f0eff */
[----:B------:R-:W-:Y:S01]  /*6ea0*/  STL.64 [R1+0x160], R22 ;  /* 0x0001601601007387 */ /* 0x000fe20000100a00 */
[----:B------:R-:W-:Y:S01]  /*6eb0*/  LEA.HI.X.SX32 R19, R6, R14, 0x1, P2 ;  /* 0x0000000e06137211 */ /* 0x000fe200010f0eff */
[----:B------:R-:W-:Y:S01]  /*6ec0*/  CS2R R84, SRZ ;  /* 0x0000000000547805 */ /* 0x000fe2000001ff00 */
[C---:B------:R-:W-:Y:S01]  /*6ed0*/  LEA R5, R16.reuse, R7, 0x4 ;  /* 0x0000000710057211 */ /* 0x040fe200078e20ff */
[----:B------:R0:W-:Y:S01]  /*6ee0*/  STL.64 [R1+0x158], R20 ;  /* 0x0001581401007387 */ /* 0x0001e20000100a00 */
[C---:B------:R-:W-:Y:S01]  /*6ef0*/  LEA R8, P2, R11.reuse, R12, 0x1 ;  /* 0x0000000c0b087211 */ /* 0x040fe200078408ff */
[----:B------:R-:W-:Y:S01]  /*6f00*/  CS2R R86, SRZ ;  /* 0x0000000000567805 */ /* 0x000fe2000001ff00 */
[----:B------:R-:W-:Y:S01]  /*6f10*/  LEA R6, R16, R5, 0x4 ;  /* 0x0000000510067211 */ /* 0x000fe200078e20ff */
[----:B------:R1:W-:Y:S01]  /*6f20*/  STL.64 [R1+0x150], R18 ;  /* 0x0001501201007387 */ /* 0x0003e20000100a00 */
[----:B------:R-:W-:Y:S01]  /*6f30*/  LEA.HI.X.SX32 R9, R11, R14, 0x1, P2 ;  /* 0x0000000e0b097211 */ /* 0x000fe200010f0eff */
[----:B------:R-:W-:Y:S01]  /*6f40*/  CS2R R80, SRZ ;  /* 0x0000000000507805 */ /* 0x000fe2000001ff00 */
[----:B------:R-:W-:Y:S01]  /*6f50*/  LOP3.LUT R213, R4, 0x30, R228, 0x78, !PT ;  /* 0x0000003004d57812 */ /* 0x000fe200078e78e4 */
[----:B------:R-:W-:Y:S01]  /*6f60*/  CS2R R82, SRZ ;  /* 0x0000000000527805 */ /* 0x000fe2000001ff00 */
[----:B------:R-:W-:Y:S01]  /*6f70*/  CS2R R76, SRZ ;  /* 0x00000000004c7805 */ /* 0x000fe2000001ff00 */
[----:B------:R-:W-:Y:S01]  /*6f80*/  CS2R R78, SRZ ;  /* 0x00000000004e7805 */ /* 0x000fe2000001ff00 */
[----:B------:R-:W-:Y:S01]  /*6f90*/  CS2R R72, SRZ ;  /* 0x0000000000487805 */ /* 0x000fe2000001ff00 */
[CC--:B0-----:R-:W-:Y:S01]  /*6fa0*/  LEA R20, P0, R10.reuse, R12.reuse, 0x1 ;  /* 0x0000000c0a147211 */ /* 0x0c1fe200078008ff */
[----:B------:R-:W-:Y:S01]  /*6fb0*/  CS2R R74, SRZ ;  /* 0x00000000004a7805 */ /* 0x000fe2000001ff00 */
[----:B------:R-:W-:Y:S01]  /*6fc0*/  CS2R R68, SRZ ;  /* 0x0000000000447805 */ /* 0x000fe2000001ff00 */
[----:B------:R-:W-:Y:S01]  /*6fd0*/  CS2R R70, SRZ ;  /* 0x0000000000467805 */ /* 0x000fe2000001ff00 */
[C---:B-1----:R-:W-:Y:S01]  /*6fe0*/  LEA R18, P1, R3.reuse, R12, 0x1 ;  /* 0x0000000c03127211 */ /* 0x042fe200078208ff */
[----:B------:R-:W-:Y:S01]  /*6ff0*/  CS2R R64, SRZ ;  /* 0x0000000000407805 */ /* 0x000fe2000001ff00 */
[-C--:B------:R-:W-:Y:S01]  /*7000*/  LEA.HI.X.SX32 R21, R10, R14.reuse, 0x1, P0 ;  /* 0x0000000e0a157211 */ /* 0x080fe200000f0eff */
[----:B------:R-:W-:Y:S01]  /*7010*/  CS2R R66, SRZ ;  /* 0x0000000000427805 */ /* 0x000fe2000001ff00 */
[----:B------:R-:W-:Y:S01]  /*7020*/  LEA.HI.X.SX32 R19, R3, R14, 0x1, P1 ;  /* 0x0000000e03137211 */ /* 0x000fe200008f0eff */
[----:B------:R-:W-:Y:S01]  /*7030*/  CS2R R60, SRZ ;  /* 0x00000000003c7805 */ /* 0x000fe2000001ff00 */
[----:B------:R-:W-:Y:S01]  /*7040*/  LEA R3, R16, R6, 0x4 ;  /* 0x0000000610037211 */ /* 0x000fe200078e20ff */
[----:B------:R0:W-:Y:S01]  /*7050*/  STL.64 [R1+0x148], R20 ;  /* 0x0001481401007387 */ /* 0x0001e20000100a00 */
[C---:B------:R-:W-:Y:S01]  /*7060*/  LEA R22, P0, R0.reuse, R12, 0x1 ;  /* 0x0000000c00167211 */ /* 0x040fe200078008ff */
[----:B------:R-:W-:Y:S01]  /*7070*/  CS2R R62, SRZ ;  /* 0x00000000003e7805 */ /* 0x000fe2000001ff00 */
[----:B------:R-:W-:Y:S01]  /*7080*/  CS2R R56, SRZ ;  /* 0x0000000000387805 */ /* 0x000fe2000001ff00 */
[----:B------:R1:W-:Y:S01]  /*7090*/  STL.64 [R1+0x140], R18 ;  /* 0x0001401201007387 */ /* 0x0003e20000100a00 */
[----:B------:R-:W-:Y:S01]  /*70a0*/  LEA.HI.X.SX32 R23, R0, R14, 0x1, P0 ;  /* 0x0000000e00177211 */ /* 0x000fe200000f0eff */
[----:B------:R-:W-:Y:S01]  /*70b0*/  CS2R R58, SRZ ;  /* 0x00000000003a7805 */ /* 0x000fe2000001ff00 */
[----:B------:R-:W-:Y:S01]  /*70c0*/  CS2R R52, SRZ ;  /* 0x0000000000347805 */ /* 0x000fe2000001ff00 */
[----:B------:R2:W-:Y:S01]  /*70d0*/  STL.64 [R1+0x138], R8 ;  /* 0x0001380801007387 */ /* 0x0005e20000100a00 */
[----:B------:R-:W-:Y:S01]  /*70e0*/  CS2R R54, SRZ ;  /* 0x0000000000367805 */ /* 0x000fe2000001ff00 */
[----:B------:R-:W-:Y:S01]  /*70f0*/  CS2R R48, SRZ ;  /* 0x0000000000307805 */ /* 0x000fe2000001ff00 */
[----:B------:R-:W-:Y:S01]  /*7100*/  CS2R R50, SRZ ;  /* 0x0000000000327805 */ /* 0x000fe2000001ff00 */
[-C--:B0-----:R-:W-:Y:S01]  /*7110*/  LEA R20, P1, R7, R12.reuse, 0x1 ;  /* 0x0000000c07147211 */ /* 0x081fe200078208ff */
[----:B------:R0:W-:Y:S01]  /*7120*/  STL.64 [R1+0x130], R22 ;  /* 0x0001301601007387 */ /* 0x0001e20000100a00 */
[----:B------:R-:W-:Y:S01]  /*7130*/  CS2R R44, SRZ ;  /* 0x00000000002c7805 */ /* 0x000fe2000001ff00 */
[----:B------:R-:W-:Y:S01]  /*7140*/  CS2R R46, SRZ ;  /* 0x00000000002e7805 */ /* 0x000fe2000001ff00 */
[----:B-1----:R-:W-:Y:S01]  /*7150*/  LEA R18, P2, R5, R12, 0x1 ;  /* 0x0000000c05127211 */ /* 0x002fe200078408ff */
[----:B------:R-:W-:Y:S01]  /*7160*/  CS2R R40, SRZ ;  /* 0x0000000000287805 */ /* 0x000fe2000001ff00 */
[-C--:B------:R-:W-:Y:S01]  /*7170*/  LEA.HI.X.SX32 R21, R7, R14.reuse, 0x1, P1 ;  /* 0x0000000e07157211 */ /* 0x080fe200008f0eff */
[----:B------:R-:W-:Y:S01]  /*7180*/  CS2R R42, SRZ ;  /* 0x00000000002a7805 */ /* 0x000fe2000001ff00 */
[C---:B--2---:R-:W-:Y:S01]  /*7190*/  LEA R8, R16.reuse, R3, 0x4 ;  /* 0x0000000310087211 */ /* 0x044fe200078e20ff */
[----:B------:R-:W-:Y:S01]  /*71a0*/  CS2R R36, SRZ ;  /* 0x0000000000247805 */ /* 0x000fe2000001ff00 */
[----:B------:R-:W-:Y:S01]  /*71b0*/  LEA.HI.X.SX32 R19, R5, R14, 0x1, P2 ;  /* 0x0000000e05137211 */ /* 0x000fe200010f0eff */
[----:B------:R1:W-:Y:S01]  /*71c0*/  STL.64 [R1+0x128], R20 ;  /* 0x0001281401007387 */ /* 0x0003e20000100a00 */
[----:B------:R-:W-:Y:S01]  /*71d0*/  LEA R0, R16, R8, 0x4 ;  /* 0x0000000810007211 */ /* 0x000fe200078e20ff */
[----:B------:R-:W-:Y:S01]  /*71e0*/  CS2R R38, SRZ ;  /* 0x0000000000267805 */ /* 0x000fe2000001ff00 */
[-C--:B0-----:R-:W-:Y:S01]  /*71f0*/  LEA R22, P0, R6, R12.reuse, 0x1 ;  /* 0x0000000c06167211 */ /* 0x081fe200078008ff */
[----:B------:R0:W-:Y:S01]  /*7200*/  STL.64 [R1+0x120], R18 ;  /* 0x0001201201007387 */ /* 0x0001e20000100a00 */
[----:B------:R-:W-:Y:S01]  /*7210*/  LEA R10, P3, R0, R12, 0x1 ;  /* 0x0000000c000a7211 */ /* 0x000fe200078608ff */
[----:B------:R-:W-:Y:S01]  /*7220*/  CS2R R32, SRZ ;  /* 0x0000000000207805 */ /* 0x000fe2000001ff00 */
[-C--:B------:R-:W-:Y:S01]  /*7230*/  LEA.HI.X.SX32 R23, R6, R14.reuse, 0x1, P0 ;  /* 0x0000000e06177211 */ /* 0x080fe200000f0eff */
[----:B------:R-:W-:Y:S01]  /*7240*/  CS2R R34, SRZ ;  /* 0x0000000000227805 */ /* 0x000fe2000001ff00 */
[----:B------:R-:W-:Y:S01]  /*7250*/  LEA.HI.X.SX32 R11, R0, R14, 0x1, P3 ;  /* 0x0000000e000b7211 */ /* 0x000fe200018f0eff */
[----:B------:R-:W-:Y:S01]  /*7260*/  CS2R R28, SRZ ;  /* 0x00000000001c7805 */ /* 0x000fe2000001ff00 */
[----:B------:R-:W-:Y:S01]  /*7270*/  MOV R0, 0xff800000 ;  /* 0xff80000000007802 */ /* 0x000fe20000000f00 */
[----:B------:R2:W-:Y:S01]  /*7280*/  STL.64 [R1+0x118], R22 ;  /* 0x0001181601007387 */ /* 0x0005e20000100a00 */
[CC--:B-1----:R-:W-:Y:S01]  /*7290*/  LEA R20, P1, R3.reuse, R12.reuse, 0x1 ;  /* 0x0000000c03147211 */ /* 0x0c2fe200078208ff */
[----:B------:R-:W-:Y:S01]  /*72a0*/  CS2R R30, SRZ ;  /* 0x00000000001e7805 */ /* 0x000fe2000001ff00 */
[----:B------:R-:W-:Y:S01]  /*72b0*/  MOV R6, 0x3f800000 ;  /* 0x3f80000000067802 */ /* 0x000fe20000000f00 */
[----:B------:R-:W-:Y:S01]  /*72c0*/  CS2R R24, SRZ ;  /* 0x0000000000187805 */ /* 0x000fe2000001ff00 */
[C---:B0-----:R-:W-:Y:S01]  /*72d0*/  LEA R18, P2, R8.reuse, R12, 0x1 ;  /* 0x0000000c08127211 */ /* 0x041fe200078408ff */
[----:B------:R-:W-:Y:S01]  /*72e0*/  CS2R R26, SRZ ;  /* 0x00000000001a7805 */ /* 0x000fe2000001ff00 */
[-C--:B------:R-:W-:Y:S01]  /*72f0*/  LEA.HI.X.SX32 R21, R3, R14.reuse, 0x1, P1 ;  /* 0x0000000e03157211 */ /* 0x080fe200008f0eff */
[----:B------:R-:W-:Y:S01]  /*7300*/  CS2R R248, SRZ ;  /* 0x0000000000f87805 */ /* 0x000fe2000001ff00 */
[----:B------:R-:W-:Y:S01]  /*7310*/  LEA.HI.X.SX32 R19, R8, R14, 0x1, P2 ;  /* 0x0000000e08137211 */ /* 0x000fe200010f0eff */
[----:B------:R-:W-:Y:S01]  /*7320*/  CS2R R250, SRZ ;  /* 0x0000000000fa7805 */ /* 0x000fe2000001ff00 */
[----:B------:R-:W-:Y:S01]  /*7330*/  MOV R8, 0x3f800000 ;  /* 0x3f80000000087802 */ /* 0x000fe20000000f00 */
[----:B------:R-:W-:Y:S01]  /*7340*/  STL.64 [R1+0x110], R20 ;  /* 0x0001101401007387 */ /* 0x000fe20000100a00 */
[----:B------:R-:W-:Y:S01]  /*7350*/  MOV R7, 0x3f800000 ;  /* 0x3f80000000077802 */ /* 0x000fe20000000f00 */
[----:B--2---:R-:W-:Y:S01]  /*7360*/  CS2R R22, SRZ ;  /* 0x0000000000167805 */ /* 0x004fe2000001ff00 */
[----:B------:R-:W-:Y:S01]  /*7370*/  MOV R5, c[0x0][0x1a4] ;  /* 0x0000690000057a02 */ /* 0x000fe20000000f00 */
[----:B------:R-:W-:Y:S01]  /*7380*/  STL.64 [R1+0x100], R10 ;  /* 0x0001000a01007387 */ /* 0x000fe20000100a00 */
[----:B------:R-:W-:-:S02]  /*7390*/  MOV R3, RZ ;  /* 0x000000ff00037202 */ /* 0x000fc40000000f00 */
[CC--:B------:R-:W-:Y:S01]  /*73a0*/  LEA R204, R5.reuse, R5.reuse, 0x3 ;  /* 0x0000000505cc7211 */ /* 0x0c0fe200078e18ff */
[----:B------:R0:W-:Y:S01]  /*73b0*/  STL.64 [R1+0x108], R18 ;  /* 0x0001081201007387 */ /* 0x0001e20000100a00 */
[C---:B------:R-:W-:Y:S01]  /*73c0*/  IMAD R12, R5.reuse, 0x12, RZ ;  /* 0x00000012050c7824 */ /* 0x040fe200078e02ff */
[C---:B------:R-:W-:Y:S01]  /*73d0*/  LEA R205, R5.reuse, R5, 0x2 ;  /* 0x0000000505cd7211 */ /* 0x040fe200078e10ff */
[C---:B------:R-:W-:Y:S01]  /*73e0*/  IMAD R13, R5.reuse, 0x14, RZ ;  /* 0x00000014050d7824 */ /* 0x040fe200078e02ff */
[----:B------:R-:W-:Y:S01]  /*73f0*/  STL [R1+0xc8], R0 ;  /* 0x0000c80001007387 */ /* 0x000fe20000100800 */
[C---:B------:R-:W-:Y:S01]  /*7400*/  IMAD R14, R5.reuse, 0x16, RZ ;  /* 0x00000016050e7824 */ /* 0x040fe200078e02ff */
[-C--:B------:R-:W-:Y:S01]  /*7410*/  IADD3 R230, P0, R12, R214.reuse, RZ ;  /* 0x000000d60ce67210 */ /* 0x080fe20007f1e0ff */
[----:B------:R-:W-:Y:S01]  /*7420*/  IMAD R206, R5, 0xb, RZ ;  /* 0x0000000b05ce7824 */ /* 0x000fe200078e02ff */
[----:B------:R-:W-:Y:S01]  /*7430*/  STL [R1+0xe8], R6 ;  /* 0x0000e80601007387 */ /* 0x000fe20000100800 */
[-C--:B------:R-:W-:Y:S01]  /*7440*/  IADD3 R224, P5, R13, R214.reuse, RZ ;  /* 0x000000d60de07210 */ /* 0x080fe20007fbe0ff */
[C---:B------:R-:W-:Y:S01]  /*7450*/  IMAD R15, R5.reuse, 0x18, RZ ;  /* 0x00000018050f7824 */ /* 0x040fe200078e02ff */
[-C--:B------:R-:W-:Y:S01]  /*7460*/  IADD3 R218, P1, R14, R214.reuse, RZ ;  /* 0x000000d60eda7210 */ /* 0x080fe20007f3e0ff */
[----:B------:R-:W-:Y:S01]  /*7470*/  STL [R1+0xe4], RZ ;  /* 0x0000e4ff01007387 */ /* 0x000fe20000100800 */
[C---:B0-----:R-:W-:Y:S01]  /*7480*/  IMAD R18, R5.reuse, 0x1c, RZ ;  /* 0x0000001c05127824 */ /* 0x041fe200078e02ff */
[----:B------:R-:W-:Y:S01]  /*7490*/  LEA.HI.X.SX32 R231, R204, R215, 0x1, P0 ;  /* 0x000000d7cce77211 */ /* 0x000fe200000f0eff */
[C---:B------:R-:W-:Y:S01]  /*74a0*/  IMAD R19, R5.reuse, 0x1e, RZ ;  /* 0x0000001e05137824 */ /* 0x040fe200078e02ff */
[----:B------:R0:W-:Y:S01]  /*74b0*/  STL [R1+0xec], R8 ;  /* 0x0000ec0801007387 */ /* 0x0001e20000100800 */
[C---:B------:R-:W-:Y:S01]  /*74c0*/  LEA R207, R5.reuse, R5, 0x1 ;  /* 0x0000000505cf7211 */ /* 0x040fe200078e08ff */
[C---:B------:R-:W-:Y:S01]  /*74d0*/  IMAD R17, R5.reuse, 0x1a, RZ ;  /* 0x0000001a05117824 */ /* 0x040fe200078e02ff */
[-C--:B------:R-:W-:Y:S01]  /*74e0*/  IADD3 R216, P4, R18, R214.reuse, RZ ;  /* 0x000000d612d87210 */ /* 0x080fe20007f9e0ff */
[----:B------:R1:W-:Y:S01]  /*74f0*/  STL [R1+0xf0], R7 ;  /* 0x0000f00701007387 */ /* 0x0003e20000100800 */
[----:B------:R-:W-:Y:S01]  /*7500*/  LEA.HI.X.SX32 R219, R206, R215, 0x1, P1 ;  /* 0x000000d7cedb7211 */ /* 0x000fe200008f0eff */
[----:B------:R-:W-:Y:S01]  /*7510*/  IMAD R9, R5, 0xe, RZ ;  /* 0x0000000e05097824 */ /* 0x000fe200078e02ff */
[-C--:B------:R-:W-:Y:S01]  /*7520*/  IADD3 R12, P0, R19, R214.reuse, RZ ;  /* 0x000000d6130c7210 */ /* 0x080fe20007f1e0ff */
[----:B------:R2:W-:Y:S01]  /*7530*/  STL [R1+0xf4], R6 ;  /* 0x0000f40601007387 */ /* 0x0005e20000100800 */
[----:B------:R-:W-:Y:S01]  /*7540*/  IADD3 R222, P3, R15, R214, RZ ;  /* 0x000000d60fde7210 */ /* 0x000fe20007f7e0ff */
[C---:B------:R-:W-:Y:S01]  /*7550*/  IMAD R208, R5.reuse, 0xd, RZ ;  /* 0x0000000d05d07824 */ /* 0x040fe200078e02ff */
[----:B0-----:R-:W-:Y:S01]  /*7560*/  MOV R8, 0xff800000 ;  /* 0xff80000000087802 */ /* 0x001fe20000000f00 */
[----:B------:R-:W-:Y:S01]  /*7570*/  CS2R R20, SRZ ;  /* 0x0000000000147805 */ /* 0x000fe2000001ff00 */
[----:B------:R-:W-:-:S02]  /*7580*/  SHF.L.U32 R10, R5, 0x1, RZ ;  /* 0x00000001050a7819 */ /* 0x000fc400000006ff */
[----:B-1----:R-:W-:Y:S01]  /*7590*/  MOV R7, 0xff800000 ;  /* 0xff80000000077802 */ /* 0x002fe20000000f00 */
[----:B------:R0:W-:Y:S01]  /*75a0*/  STL [R1+0xd8], R8 ;  /* 0x0000d80801007387 */ /* 0x0001e20000100800 */
[----:B------:R-:W-:Y:S02]  /*75b0*/  IADD3 R220, P2, R17, R214, RZ ;  /* 0x000000d611dc7210 */ /* 0x000fe40007f5e0ff */
[----:B--2---:R-:W-:Y:S01]  /*75c0*/  MOV R6, 0xff800000 ;  /* 0xff80000000067802 */ /* 0x004fe20000000f00 */
[----:B------:R1:W-:Y:S01]  /*75d0*/  STL [R1+0xdc], R7 ;  /* 0x0000dc0701007387 */ /* 0x0003e20000100800 */
[C---:B------:R-:W-:Y:S01]  /*75e0*/  LEA R211, R5.reuse, -R5, 0x3 ;  /* 0x8000000505d37211 */ /* 0x040fe200078e18ff */
[----:B------:R-:W-:Y:S01]  /*75f0*/  CS2R R16, SRZ ;  /* 0x0000000000107805 */ /* 0x000fe2000001ff00 */
[-C--:B------:R-:W-:Y:S01]  /*7600*/  LEA.HI.X.SX32 R221, R208, R215.reuse, 0x1, P2 ;  /* 0x000000d7d0dd7211 */ /* 0x080fe200010f0eff */
[----:B------:R-:W-:Y:S01]  /*7610*/  STL [R1+0xb0], RZ ;  /* 0x0000b0ff01007387 */ /* 0x000fe20000100800 */
[C---:B------:R-:W-:Y:S01]  /*7620*/  SHF.L.U32 R212, R5.reuse, 0x2, RZ ;  /* 0x0000000205d47819 */ /* 0x040fe200000006ff */
[C---:B0-----:R-:W-:Y:S01]  /*7630*/  IMAD R8, R5.reuse, 0xc, RZ ;  /* 0x0000000c05087824 */ /* 0x041fe200078e02ff */
[----:B------:R-:W-:Y:S01]  /*7640*/  SHF.L.U32 R210, R5, 0x3, RZ ;  /* 0x0000000305d27819 */ /* 0x000fe200000006ff */
[----:B------:R0:W-:Y:S01]  /*7650*/  STL [R1+0xe0], R6 ;  /* 0x0000e00601007387 */ /* 0x0001e20000100800 */
[-C--:B------:R-:W-:Y:S01]  /*7660*/  LEA.HI.X.SX32 R217, R9, R215.reuse, 0x1, P4 ;  /* 0x000000d709d97211 */ /* 0x080fe200020f0eff */
[C---:B-1----:R-:W-:Y:S01]  /*7670*/  IMAD R7, R5.reuse, 0x6, RZ ;  /* 0x0000000605077824 */ /* 0x042fe200078e02ff */
[----:B------:R-:W-:Y:S01]  /*7680*/  LEA.HI.X.SX32 R223, R8, R215, 0x1, P3 ;  /* 0x000000d708df7211 */ /* 0x000fe200018f0eff */
[----:B------:R-:W-:Y:S01]  /*7690*/  STL [R1+0xb4], RZ ;  /* 0x0000b4ff01007387 */ /* 0x000fe20000100800 */
[----:B------:R-:W-:-:S02]  /*76a0*/  LEA R209, R5, -R5, 0x4 ;  /* 0x8000000505d17211 */ /* 0x000fc400078e20ff */
[----:B------:R-:W-:Y:S01]  /*76b0*/  SHF.R.S32.HI R11, RZ, 0x6, R243 ;  /* 0x00000006ff0b7819 */ /* 0x000fe200000114f3 */
[----:B------:R-:W-:Y:S01]  /*76c0*/  STL [R1+0xb8], RZ ;  /* 0x0000b8ff01007387 */ /* 0x000fe20000100800 */
[-C--:B------:R-:W-:Y:S01]  /*76d0*/  LEA.HI.X.SX32 R13, R209, R215.reuse, 0x1, P0 ;  /* 0x000000d7d10d7211 */ /* 0x080fe200000f0eff */
[----:B0-----:R-:W-:Y:S01]  /*76e0*/  IMAD R6, R5, 0xa, RZ ;  /* 0x0000000a05067824 */ /* 0x001fe200078e02ff */
[----:B------:R-:W-:Y:S01]  /*76f0*/  SGXT R11, R11, 0x1 ;  /* 0x000000010b0b781a */ /* 0x000fe20000000200 */
[----:B------:R-:W-:Y:S01]  /*7700*/  STL [R1+0xbc], RZ ;  /* 0x0000bcff01007387 */ /* 0x000fe20000100800 */
[----:B------:R-:W-:Y:S02]  /*7710*/  MOV R0, RZ ;  /* 0x000000ff00007202 */ /* 0x000fe40000000f00 */
[C---:B------:R-:W-:Y:S01]  /*7720*/  IADD3 R226, P6, R6.reuse, R214, RZ ;  /* 0x000000d606e27210 */ /* 0x040fe20007fde0ff */
[----:B------:R-:W-:Y:S01]  /*7730*/  STL [R1+0xa0], RZ ;  /* 0x0000a0ff01007387 */ /* 0x000fe20000100800 */
[----:B------:R-:W-:-:S02]  /*7740*/  LEA.HI.X.SX32 R225, R6, R215, 0x1, P5 ;  /* 0x000000d706e17211 */ /* 0x000fc400028f0eff */
[-C--:B------:R-:W-:Y:S01]  /*7750*/  LEA.HI.X.SX32 R227, R205, R215.reuse, 0x1, P6 ;  /* 0x000000d7cde37211 */ /* 0x080fe200030f0eff */
[----:B------:R-:W-:Y:S01]  /*7760*/  STL [R1+0xa4], RZ ;  /* 0x0000a4ff01007387 */ /* 0x000fe20000100800 */
[-C--:B------:R-:W-:Y:S02]  /*7770*/  IADD3 R18, P6, R7, R214.reuse, RZ ;  /* 0x000000d607127210 */ /* 0x080fe40007fde0ff */
[-C--:B------:R-:W-:Y:S01]  /*7780*/  IADD3 R14, P5, R8, R214.reuse, RZ ;  /* 0x000000d6080e7210 */ /* 0x080fe20007fbe0ff */
[----:B------:R-:W-:Y:S01]  /*7790*/  STL [R1+0xa8], RZ ;  /* 0x0000a8ff01007387 */ /* 0x000fe20000100800 */
[-C--:B------:R-:W-:Y:S02]  /*77a0*/  LEA.HI.X.SX32 R19, R207, R215.reuse, 0x1, P6 ;  /* 0x000000d7cf137211 */ /* 0x080fe400030f0eff */
[----:B------:R-:W-:Y:S01]  /*77b0*/  LEA.HI.X.SX32 R15, R7, R215, 0x1, P5 ;  /* 0x000000d7070f7211 */ /* 0x000fe200028f0eff */
[----:B------:R-:W-:Y:S01]  /*77c0*/  STL [R1+0xac], RZ ;  /* 0x0000acff01007387 */ /* 0x000fe20000100800 */
[----:B------:R-:W-:-:S02]  /*77d0*/  IADD3 R204, P6, R10, R214, RZ ;  /* 0x000000d60acc7210 */ /* 0x000fc40007fde0ff */
[C---:B------:R-:W-:Y:S01]  /*77e0*/  LEA R6, P2, R5.reuse, R214, 0x4 ;  /* 0x000000d605067211 */ /* 0x040fe200078420ff */
[----:B------:R-:W-:Y:S01]  /*77f0*/  STL [R1+0x90], RZ ;  /* 0x000090ff01007387 */ /* 0x000fe20000100800 */
[-C--:B------:R-:W-:Y:S02]  /*7800*/  LEA.HI.X.SX32 R205, R5, R215.reuse, 0x1, P6 ;  /* 0x000000d705cd7211 */ /* 0x080fe400030f0eff */
[----:B------:R-:W-:Y:S01]  /*7810*/  LEA.HI.X.SX32 R7, R210, R215, 0x1, P2 ;  /* 0x000000d7d2077211 */ /* 0x000fe200010f0eff */
[----:B------:R-:W-:Y:S01]  /*7820*/  STL [R1+0x94], RZ ;  /* 0x000094ff01007387 */ /* 0x000fe20000100800 */
[----:B------:R-:W-:-:S03]  /*7830*/  LOP3.LUT R4, R11, 0x90, RZ, 0xc0, !PT ;  /* 0x000000900b047812 */ /* 0x000fc600078ec0ff */
[----:B------:R-:W-:Y:S01]  /*7840*/  STL [R1+0x98], RZ ;  /* 0x000098ff01007387 */ /* 0x000fe20000100800 */
[----:B------:R-:W-:-:S03]  /*7850*/  LOP3.LUT R4, R4, 0x17e, R228, 0x78, !PT ;  /* 0x0000017e04047812 */ /* 0x000fc600078e78e4 */
        /* <DEDUP_REMOVED lines=33> */
[----:B------:R-:W-:Y:S04]  /*7a70*/  STL.64 [R1+0x1b0], R230 ;  /* 0x0001b0e601007387 */ /* 0x000fe80000100a00 */
[----:B------:R-:W-:Y:S04]  /*7a80*/  STL.64 [R1+0x1d0], R226 ;  /* 0x0001d0e201007387 */ /* 0x000fe80000100a00 */
[----:B------:R0:W-:Y:S04]  /*7a90*/  STL.64 [R1+0x1a0], R218 ;  /* 0x0001a0da01007387 */ /* 0x0001e80000100a00 */
[----:B------:R-:W-:Y:S04]  /*7aa0*/  STL.64 [R1+0x1a8], R224 ;  /* 0x0001a8e001007387 */ /* 0x000fe80000100a00 */
[----:B------:R1:W-:Y:S01]  /*7ab0*/  STL.64 [R1+0x1e0], R18 ;  /* 0x0001e01201007387 */ /* 0x0003e20000100a00 */
[----:B0-----:R-:W-:-:S03]  /*7ac0*/  IADD3 R218, P1, R9, R214, RZ ;  /* 0x000000d609da7210 */ /* 0x001fc60007f3e0ff */
[----:B------:R0:W-:Y:S01]  /*7ad0*/  STL.64 [R1+0x1c8], R14 ;  /* 0x0001c80e01007387 */ /* 0x0001e20000100a00 */
[----:B------:R-:W-:Y:S01]  /*7ae0*/  CS2R R8, SRZ ;  /* 0x0000000000087805 */ /* 0x000fe2000001ff00 */
[----:B------:R-:W-:Y:S02]  /*7af0*/  LEA.HI.X.SX32 R219, R211, R215, 0x1, P1 ;  /* 0x000000d7d3db7211 */ /* 0x000fe400008f0eff */
[----:B------:R-:W-:Y:S01]  /*7b00*/  STL.64 [R1+0x198], R222 ;  /* 0x000198de01007387 */ /* 0x000fe20000100a00 */
[----:B-1----:R-:W-:-:S03]  /*7b10*/  LEA R18, P5, R5, R214, 0x2 ;  /* 0x000000d605127211 */ /* 0x002fc600078a10ff */
[----:B------:R-:W-:Y:S01]  /*7b20*/  STL.64 [R1+0x190], R220 ;  /* 0x000190dc01007387 */ /* 0x000fe20000100a00 */
[----:B------:R-:W-:-:S03]  /*7b30*/  LEA.HI.X.SX32 R19, R10, R215, 0x1, P5 ;  /* 0x000000d70a137211 */ /* 0x000fc600028f0eff */
[----:B------:R-:W-:Y:S01]  /*7b40*/  STL.64 [R1+0x1c0], R218 ;  /* 0x0001c0da01007387 */ /* 0x000fe20000100a00 */
[----:B0-----:R-:W-:Y:S01]  /*7b50*/  LEA R14, P3, R5, R214, 0x3 ;  /* 0x000000d6050e7211 */ /* 0x001fe200078618ff */
[----:B------:R-:W-:Y:S01]  /*7b60*/  CS2R R10, SRZ ;  /* 0x00000000000a7805 */ /* 0x000fe2000001ff00 */
[----:B------:R-:W-:Y:S01]  /*7b70*/  CS2R R4, SRZ ;  /* 0x0000000000047805 */ /* 0x000fe2000001ff00 */
[----:B------:R-:W-:Y:S01]  /*7b80*/  STL.64 [R1+0x188], R216 ;  /* 0x000188d801007387 */ /* 0x000fe20000100a00 */
[----:B------:R-:W-:-:S03]  /*7b90*/  LEA.HI.X.SX32 R15, R212, R215, 0x1, P3 ;  /* 0x000000d7d40f7211 */ /* 0x000fc600018f0eff */
[----:B------:R0:W-:Y:S04]  /*7ba0*/  STL.64 [R1+0x1f0], R204 ;  /* 0x0001f0cc01007387 */ /* 0x0001e80000100a00 */
[----:B------:R1:W-:Y:S04]  /*7bb0*/  STL.64 [R1+0x1e8], R18 ;  /* 0x0001e81201007387 */ /* 0x0003e80000100a00 */
[----:B------:R2:W-:Y:S04]  /*7bc0*/  STL.64 [R1+0x1d8], R14 ;  /* 0x0001d80e01007387 */ /* 0x0005e80000100a00 */
[----:B------:R3:W-:Y:S01]  /*7bd0*/  STL.64 [R1+0x1b8], R6 ;  /* 0x0001b80601007387 */ /* 0x0007e20000100a00 */
[----:B0-----:R-:W-:-:S03]  /*7be0*/  LOP3.LUT R204, R213, 0x40, RZ, 0x3c, !PT ;  /* 0x00000040d5cc7812 */ /* 0x001fc600078e3cff */
[----:B------:R0:W-:Y:S01]  /*7bf0*/  STL.64 [R1+0x180], R12 ;  /* 0x0001800c01007387 */ /* 0x0001e20000100a00 */
[----:B-1----:R-:W-:-:S03]  /*7c00*/  CS2R R18, SRZ ;  /* 0x0000000000127805 */ /* 0x002fc6000001ff00 */
[----:B------:R1:W-:Y:S01]  /*7c10*/  STL [R1], RZ ;  /* 0x000000ff01007387 */ /* 0x0003e20000100800 */
[----:B--2---:R-:W-:-:S03]  /*7c20*/  CS2R R14, SRZ ;  /* 0x00000000000e7805 */ /* 0x004fc6000001ff00 */
[----:B------:R1:W-:Y:S01]  /*7c30*/  STL [R1+0x4], RZ ;  /* 0x000004ff01007387 */ /* 0x0003e20000100800 */
[----:B---3--:R-:W-:-:S03]  /*7c40*/  CS2R R6, SRZ ;  /* 0x0000000000067805 */ /* 0x008fc6000001ff00 */
[----:B------:R1:W-:Y:S01]  /*7c50*/  STL [R1+0x8], RZ ;  /* 0x000008ff01007387 */ /* 0x0003e20000100800 */
[----:B0-----:R-:W-:-:S03]  /*7c60*/  CS2R R12, SRZ ;  /* 0x00000000000c7805 */ /* 0x001fc6000001ff00 */
[----:B------:R1:W-:Y:S04]  /*7c70*/  STL [R1+0xc], RZ ;  /* 0x00000cff01007387 */ /* 0x0003e80000100800 */
.L_x_2:
[----:B------:R-:W2:Y:S04]  /*7c80*/  LDL.64 R212, [R1+0xd0] ;  /* 0x0000d00001d47983 */ /* 0x000ea80000100a00 */
[----:B------:R-:W3:Y:S04]  /*7c90*/  LDL.64 R210, [R1+0x1f0] ;  /* 0x0001f00001d27983 */ /* 0x000ee80000100a00 */
[----:B------:R-:W4:Y:S04]  /*7ca0*/  LDL.64 R208, [R1+0x1e8] ;  /* 0x0001e80001d07983 */ /* 0x000f280000100a00 */
[----:B------:R-:W5:Y:S04]  /*7cb0*/  LDL.64 R206, [R1+0x1e0] ;  /* 0x0001e00001ce7983 */ /* 0x000f680000100a00 */
[----:B------:R-:W5:Y:S04]  /*7cc0*/  LDL.64 R204, [R1+0x1d8] ;  /* 0x0001d80001cc7983 */ /* 0x000f680000100a00 */
[----:B------:R-:W-:Y:S04]  /*7cd0*/  STL [R1+0x20c], R10 ;  /* 0x00020c0a01007387 */ /* 0x000fe80000100800 */
[----:B------:R-:W-:Y:S04]  /*7ce0*/  STL [R1+0x208], R11 ;  /* 0x0002080b01007387 */ /* 0x000fe80000100800 */
[----:B------:R-:W-:Y:S04]  /*7cf0*/  STL [R1+0x204], R4 ;  /* 0x0002040401007387 */ /* 0x000fe80000100800 */
[----:B------:R-:W-:Y:S04]  /*7d00*/  STL [R1+0x200], R5 ;  /* 0x0002000501007387 */ /* 0x000fe80000100800 */
[----:B------:R-:W-:Y:S04]  /*7d10*/  STL [R1+0x1fc], R6 ;  /* 0x0001fc0601007387 */ /* 0x000fe80000100800 */
[----:B------:R0:W-:Y:S04]  /*7d20*/  STL [R1+0x1f8], R7 ;  /* 0x0001f80701007387 */ /* 0x0001e80000100800 */
[----:B------:R-:W5:Y:S04]  /*7d30*/  LDL.64 R230, [R1+0x1b8] ;  /* 0x0001b80001e67983 */ /* 0x000f680000100a00 */
[----:B------:R-:W5:Y:S04]  /*7d40*/  LDL.64 R216, [R1+0x1b0] ;  /* 0x0001b00001d87983 */ /* 0x000f680000100a00 */
[----:B------:R-:W5:Y:S04]  /*7d50*/  LDL.64 R234, [R1+0x1d0] ;  /* 0x0001d00001ea7983 */ /* 0x000f680000100a00 */
[----:B------:R-:W5:Y:S04]  /*7d60*/  LDL.64 R214, [R1+0x1a8] ;  /* 0x0001a80001d67983 */ /* 0x000f680000100a00 */
[----:B------:R-:W5:Y:S04]  /*7d70*/  LDL.64 R228, [R1+0x1a0] ;  /* 0x0001a00001e47983 */ /* 0x000f680000100a00 */
[----:B------:R-:W5:Y:S04]  /*7d80*/  LDL.64 R232, [R1+0x1c8] ;  /* 0x0001c80001e87983 */ /* 0x000f680000100a00 */
[----:B------:R-:W5:Y:S04]  /*7d90*/  LDL.64 R226, [R1+0x198] ;  /* 0x0001980001e27983 */ /* 0x000f680000100a00 */
[----:B------:R-:W5:Y:S04]  /*7da0*/  LDL.64 R224, [R1+0x190] ;  /* 0x0001900001e07983 */ /* 0x000f680000100a00 */
[----:B0-----:R-:W5:Y:S04]  /*7db0*/  LDL.64 R6, [R1+0x188] ;  /* 0x0001880001067983 */ /* 0x001f680000100a00 */
[----:B------:R-:W5:Y:S04]  /*7dc0*/  LDL.64 R10, [R1+0x1c0] ;  /* 0x0001c000010a7983 */ /* 0x000f680000100a00 */
[----:B------:R-:W5:Y:S01]  /*7dd0*/  LDL.64 R4, [R1+0x180] ;  /* 0x0001800001047983 */ /* 0x000f620000100a00 */
[----:B--2---:R-:W-:-:S04]  /*7de0*/  IMAD.WIDE R212, R3, 0x2, R212 ;  /* 0x0000000203d47825 */ /* 0x004fc800078e02d4 */
[C---:B---3--:R-:W-:Y:S01]  /*7df0*/  IMAD.WIDE R210, R3.reuse, 0x2, R210 ;  /* 0x0000000203d27825 */ /* 0x048fe200078e02d2 */
[----:B------:R0:W2:Y:S03]  /*7e00*/  LDG.E.U16 R222, [R212.64] ;  /* 0x00000004d4de7981 */ /* 0x0000a6000c1e1500 */
[C---:B----4-:R-:W-:Y:S01]  /*7e10*/  IMAD.WIDE R208, R3.reuse, 0x2, R208 ;  /* 0x0000000203d07825 */ /* 0x050fe200078e02d0 */
[----:B------:R3:W4:Y:S03]  /*7e20*/  LDG.E.U16 R221, [R210.64] ;  /* 0x00000004d2dd7981 */ /* 0x000726000c1e1500 */
[C---:B-----5:R-:W-:Y:S01]  /*7e30*/  IMAD.WIDE R206, R3.reuse, 0x2, R206 ;  /* 0x0000000203ce7825 */ /* 0x060fe200078e02ce */
[----:B------:R5:W4:Y:S03]  /*7e40*/  LDG.E.U16 R220, [R208.64] ;  /* 0x00000004d0dc7981 */ /* 0x000b26000c1e1500 */
[C---:B------:R-:W-:Y:S01]  /*7e50*/  IMAD.WIDE R204, R3.reuse, 0x2, R204 ;  /* 0x0000000203cc7825 */ /* 0x040fe200078e02cc */
[----:B------:R1:W4:Y:S04]  /*7e60*/  LDG.E.U16 R219, [R206.64] ;  /* 0x00000004cedb7981 */ /* 0x000328000c1e1500 */
[----:B------:R0:W4:Y:S01]  /*7e70*/  LDG.E.U16 R218, [R204.64] ;  /* 0x00000004ccda7981 */ /* 0x000122000c1e1500 */
[----:B-----5:R-:W-:-:S04]  /*7e80*/  IMAD.WIDE R208, R3, 0x2, R230 ;  /* 0x0000000203d07825 */ /* 0x020fc800078e02e6 */
[----:B-1----:R-:W-:-:S04]  /*7e90*/  IMAD.WIDE R206, R3, 0x2, R216 ;  /* 0x0000000203ce7825 */ /* 0x002fc800078e02d8 */
[----:B0-----:R-:W-:-:S04]  /*7ea0*/  IMAD.WIDE R212, R3, 0x2, R234 ;  /* 0x0000000203d47825 */ /* 0x001fc800078e02ea */
[C---:B------:R-:W-:Y:S01]  /*7eb0*/  IMAD.WIDE R204, R3.reuse, 0x2, R214 ;  /* 0x0000000203cc7825 */ /* 0x040fe200078e02d6 */
[----:B------:R0:W5:Y:S04]  /*7ec0*/  LDG.E.U16 R217, [R212.64] ;  /* 0x00000004d4d97981 */ /* 0x000168000c1e1500 */
[----:B------:R1:W4:Y:S04]  /*7ed0*/  LDG.E.U16 R215, [R208.64] ;  /* 0x00000004d0d77981 */ /* 0x000328000c1e1500 */
[----:B------:R1:W5:Y:S01]  /*7ee0*/  LDG.E.U16 R214, [R206.64] ;  /* 0x00000004ced67981 */ /* 0x000362000c1e1500 */
[----:B---3--:R-:W-:-:S03]  /*7ef0*/  IMAD.WIDE R210, R3, 0x2, R232 ;  /* 0x0000000203d27825 */ /* 0x008fc600078e02e8 */
[----:B0-----:R0:W3:Y:S01]  /*7f00*/  LDG.E.U16 R213, [R204.64] ;  /* 0x00000004ccd57981 */ /* 0x0010e2000c1e1500 */
[----:B-1----:R-:W-:-:S03]  /*7f10*/  IMAD.WIDE R208, R3, 0x2, R228 ;  /* 0x0000000203d07825 */ /* 0x002fc600078e02e4 */
[----:B------:R1:W3:Y:S01]  /*7f20*/  LDG.E.U16 R216, [R210.64] ;  /* 0x00000004d2d87981 */ /* 0x0002e2000c1e1500 */
[----:B------:R-:W-:-:S03]  /*7f30*/  IMAD.WIDE R206, R3, 0x2, R226 ;  /* 0x0000000203ce7825 */ /* 0x000fc600078e02e2 */
[----:B------:R1:W3:Y:S01]  /*7f40*/  LDG.E.U16 R212, [R208.64] ;  /* 0x00000004d0d47981 */ /* 0x0002e2000c1e1500 */
[----:B0-----:R-:W-:-:S03]  /*7f50*/  IMAD.WIDE R204, R3, 0x2, R224 ;  /* 0x0000000203cc7825 */ /* 0x001fc600078e02e0 */
[----:B-1----:R0:W3:Y:S04]  /*7f60*/  LDG.E.U16 R211, [R206.64] ;  /* 0x00000004ced37981 */ /* 0x0020e8000c1e1500 */
[----:B------:R1:W3:Y:S01]  /*7f70*/  LDG.E.U16 R210, [R204.64] ;  /* 0x00000004ccd27981 */ /* 0x0002e2000c1e1500 */
[----:B------:R-:W-:-:S03]  /*7f80*/  IMAD.WIDE R208, R3, 0x2, R10 ;  /* 0x0000000203d07825 */ /* 0x000fc600078e020a */
[----:B------:R-:W1:Y:S01]  /*7f90*/  S2R R223, SR_TID.X ;  /* 0x0000000000df7919 */ /* 0x000e620000002100 */
[----:B0-----:R-:W-:-:S03]  /*7fa0*/  IMAD.WIDE R206, R3, 0x2, R6 ;  /* 0x0000000203ce7825 */ /* 0x001fc600078e0206 */
[----:B------:R-:W3:Y:S01]  /*7fb0*/  LDG.E.U16 R208, [R208.64] ;  /* 0x00000004d0d07981 */ /* 0x000ee2000c1e1500 */
[----:B-1----:R-:W-:-:S03]  /*7fc0*/  IMAD.WIDE R204, R3, 0x2, R4 ;  /* 0x0000000203cc7825 */ /* 0x002fc600078e0204 */
[----:B------:R-:W3:Y:S04]  /*7fd0*/  LDG.E.U16 R206, [R206.64] ;  /* 0x00000004cece7981 */ /* 0x000ee8000c1e1500 */
[----:B------:R-:W3:Y:S04]  /*7fe0*/  LDG.E.U16 R204, [R204.64] ;  /* 0x00000004cccc7981 */ /* 0x000ee8000c1e1500 */
[----:B------:R-:W0:Y:S04]  /*7ff0*/  S2R R237, SR_TID.X ;  /* 0x0000000000ed7919 */ /* 0x000e280000002100 */
[----:B------:R-:W3:Y:S01]  /*8000*/  LDL.64 R10, [R1+0x170] ;  /* 0x00017000010a7983 */ /* 0x000ee20000100a00 */
[----:B------:R-:W-:-:S04]  /*8010*/  LOP3.LUT R223, R223, 0xff, RZ, 0xc0, !PT ;  /* 0x000000ffdfdf7812 */ /* 0x000fc800078ec0ff */
[C---:B------:R-:W-:Y:S02]  /*8020*/  SHF.L.U32 R224, R223.reuse, 0x1, RZ ;  /* 0x00000001dfe07819 */ /* 0x040fe400000006ff */
[C---:B------:R-:W-:Y:S01]  /*8030*/  SHF.L.U32 R5, R223.reuse, 0x1, RZ ;  /* 0x00000001df057819 */ /* 0x040fe200000006ff */
[----:B------:R-:W-:Y:S01]  /*8040*/  BAR.SYNC.DEFER_BLOCKING 0x0 ;  /* 0x0000000000007b1d */ /* 0x000fe20000010000 */
[C---:B------:R-:W-:Y:S02]  /*8050*/  LOP3.LUT R6, R224.reuse, 0x10, RZ, 0x3c, !PT ;  /* 0x00000010e0067812 */ /* 0x040fe400078e3cff */
[----:B------:R-:W-:Y:S02]  /*8060*/  LOP3.LUT R4, R224, 0x20, RZ, 0x3c, !PT ;  /* 0x00000020e0047812 */ /* 0x000fe400078e3cff */
[----:B------:R-:W-:-:S04]  /*8070*/  SHF.L.U32 R223, R223, 0x1, RZ ;  /* 0x00000001dfdf7819 */ /* 0x000fc800000006ff */
[----:B------:R-:W-:Y:S02]  /*8080*/  LOP3.LUT R7, R223, 0x30, RZ, 0x3c, !PT ;  /* 0x00000030df077812 */ /* 0x000fe400078e3cff */
[C---:B0-----:R-:W-:Y:S02]  /*8090*/  SHF.L.U32 R236, R237.reuse, 0x1, RZ ;  /* 0x00000001edec7819 */ /* 0x041fe400000006ff */
[----:B------:R-:W-:-:S05]  /*80a0*/  LOP3.LUT R240, R237, 0x7, RZ, 0xc0, !PT ;  /* 0x00000007edf07812 */ /* 0x000fca00078ec0ff */
[----:B------:R-:W-:-:S05]  /*80b0*/  IMAD R240, R240, 0x210, RZ ;  /* 0x00000210f0f07824 */ /* 0x000fca00078e02ff */
[----:B------:R-:W-:-:S04]  /*80c0*/  LOP3.LUT R240, R240, 0x30, R236, 0x78, !PT ;  /* 0x00000030f0f07812 */ /* 0x000fc800078e78ec */
[----:B------:R-:W-:Y:S01]  /*80d0*/  LOP3.LUT R240, R240, 0x40, RZ, 0x3c, !PT ;  /* 0x00000040f0f07812 */ /* 0x000fe200078e3cff */
[----:B--2---:R-:W-:Y:S04]  /*80e0*/  STS.U16 [R5+0x20000], R222 ;  /* 0x020000de05007388 */ /* 0x004fe80000000400 */
[----:B----4-:R-:W-:Y:S04]  /*80f0*/  STS.U16 [R5+0x21000], R215 ;  /* 0x021000d705007388 */ /* 0x010fe80000000400 */
[----:B------:R-:W-:Y:S04]  /*8100*/  STS.U16 [R6+0x20200], R221 ;  /* 0x020200dd06007388 */ /* 0x000fe80000000400 */
[----:B-----5:R0:W-:Y:S04]  /*8110*/  STS.U16 [R6+0x21200], R214 ;  /* 0x021200d606007388 */ /* 0x0201e80000000400 */
[----:B------:R-:W-:Y:S04]  /*8120*/  STS.U16 [R4+0x20400], R220 ;  /* 0x020400dc04007388 */ /* 0x000fe80000000400 */
[----:B---3--:R1:W-:Y:S01]  /*8130*/  STS.U16 [R4+0x21400], R213 ;  /* 0x021400d504007388 */ /* 0x0083e20000000400 */
[----:B0-----:R-:W-:-:S03]  /*8140*/  LOP3.LUT R6, R223, 0x50, RZ, 0x3c, !PT ;  /* 0x00000050df067812 */ /* 0x001fc600078e3cff */
[----:B------:R-:W-:Y:S01]  /*8150*/  STS.U16 [R7+0x20600], R219 ;  /* 0x020600db07007388 */ /* 0x000fe20000000400 */
[----:B-1----:R-:W-:-:S03]  /*8160*/  LOP3.LUT R4, R223, 0x40, RZ, 0x3c, !PT ;  /* 0x00000040df047812 */ /* 0x002fc600078e3cff */
[----:B------:R-:W-:Y:S04]  /*8170*/  STS.U16 [R7+0x21600], R212 ;  /* 0x021600d407007388 */ /* 0x000fe80000000400 */
[----:B------:R-:W-:Y:S04]  /*8180*/  STS.U16 [R4+0x20800], R218 ;  /* 0x020800da04007388 */ /* 0x000fe80000000400 */
[----:B------:R0:W-:Y:S04]  /*8190*/  STS.U16 [R4+0x21800], R211 ;  /* 0x021800d304007388 */ /* 0x0001e80000000400 */
[----:B------:R-:W-:Y:S01]  /*81a0*/  STS.U16 [R6+0x20a00], R217 ;  /* 0x020a00d906007388 */ /* 0x000fe20000000400 */
[----:B0-----:R-:W-:-:S02]  /*81b0*/  LOP3.LUT R4, R5, 0x60, RZ, 0x3c, !PT ;  /* 0x0000006005047812 */ /* 0x001fc400078e3cff */
[----:B------:R-:W-:Y:S01]  /*81c0*/  LOP3.LUT R5, R5, 0x70, RZ, 0x3c, !PT ;  /* 0x0000007005057812 */ /* 0x000fe200078e3cff */
[----:B------:R-:W-:Y:S04]  /*81d0*/  STS.U16 [R6+0x21a00], R210 ;  /* 0x021a00d206007388 */ /* 0x000fe80000000400 */
[----:B------:R-:W-:Y:S04]  /*81e0*/  STS.U16 [R4+0x20c00], R216 ;  /* 0x020c00d804007388 */ /* 0x000fe80000000400 */
[----:B------:R0:W-:Y:S04]  /*81f0*/  STS.U16 [R4+0x21c00], R206 ;  /* 0x021c00ce04007388 */ /* 0x0001e80000000400 */
[----:B------:R-:W-:Y:S04]  /*8200*/  STS.U16 [R5+0x20e00], R208 ;  /* 0x020e00d005007388 */ /* 0x000fe80000000400 */
[----:B------:R-:W-:Y:S04]  /*8210*/  STS.U16 [R5+0x21e00], R204 ;  /* 0x021e00cc05007388 */ /* 0x000fe80000000400 */
[----:B------:R-:W-:Y:S01]  /*8220*/  BAR.SYNC.DEFER_BLOCKING 0x0 ;  /* 0x0000000000007b1d */ /* 0x000fe20000010000 */
[----:B0-----:R-:W-:-:S05]  /*8230*/  LOP3.LUT R4, R237, 0x7, RZ, 0xc0, !PT ;  /* 0x00000007ed047812 */ /* 0x001fca00078ec0ff */
[----:B------:R-:W-:Y:S01]  /*8240*/  IMAD R4, R4, 0x210, RZ ;  /* 0x0000021004047824 */ /* 0x000fe200078e02ff */
[----:B------:R-:W2:Y:S04]  /*8250*/  LDL.64 R6, [R1+0x160] ;  /* 0x0001600001067983 */ /* 0x000ea80000100a00 */
[----:B------:R-:W-:Y:S01]  /*8260*/  LOP3.LUT R4, R4, 0x30, R236, 0x78, !PT ;  /* 0x0000003004047812 */ /* 0x000fe200078e78ec */
[----:B------:R-:W-:Y:S04]  /*8270*/  LDSM.16.MT88.4 R232, [R2] ;  /* 0x0000000002e8783b */ /* 0x000fe80000004200 */
[----:B------:R-:W0:Y:S04]  /*8280*/  LDSM.16.M88.4 R224, [R4+0x20000] ;  /* 0x0200000004e0783b */ /* 0x000e280000000200 */
[----:B------:R-:W1:Y:S04]  /*8290*/  LDSM.16.M88.4 R204, [R4+0x21000] ;  /* 0x0210000004cc783b */ /* 0x000e680000000200 */
[----:B------:R-:W3:Y:S04]  /*82a0*/  LDSM.16.MT88.4 R212, [R2+0x100] ;  /* 0x0001000002d4783b */ /* 0x000ee80000004200 */
[----:B------:R-:W4:Y:S04]  /*82b0*/  LDSM.16.MT88.4 R228, [R2+0x2000] ;  /* 0x0020000002e4783b */ /* 0x000f280000004200 */
[----:B------:R-:W5:Y:S04]  /*82c0*/  LDSM.16.MT88.4 R208, [R2+0x2100] ;  /* 0x0021000002d0783b */ /* 0x000f680000004200 */
[----:B------:R-:W-:Y:S01]  /*82d0*/  LDSM.16.MT88.4 R236, [R2+0x18000] ;  /* 0x0180000002ec783b */ /* 0x000fe20000004200 */
[C---:B0-----:R-:W-:Y:S08]  /*82e0*/  HMMA.16816.F32.BF16 R220, R232.reuse, R224, RZ ;  /* 0x000000e0e8dc723c */ /* 0x041ff000000418ff */
[----:B-1----:R-:W-:Y:S08]  /*82f0*/  HMMA.16816.F32.BF16 R232, R232, R204, RZ ;  /* 0x000000cce8e8723c */ /* 0x002ff000000418ff */
[C---:B---3--:R-:W-:Y:S08]  /*8300*/  HMMA.16816.F32.BF16 R216, R212.reuse, R224, RZ ;  /* 0x000000e0d4d8723c */ /* 0x048ff000000418ff */
[----:B------:R-:W-:Y:S08]  /*8310*/  HMMA.16816.F32.BF16 R212, R212, R204, RZ ;  /* 0x000000ccd4d4723c */ /* 0x000ff000000418ff */
[C---:B----4-:R-:W-:Y:S08]  /*8320*/  HMMA.16816.F32.BF16 R220, R228.reuse, R226, R220 ;  /* 0x000000e2e4dc723c */ /* 0x050ff000000418dc */
[----:B------:R-:W-:Y:S01]  /*8330*/  HMMA.16816.F32.BF16 R228, R228, R206, R232 ;  /* 0x000000cee4e4723c */ /* 0x000fe200000418e8 */
[----:B------:R-:W-:Y:S07]  /*8340*/  LDSM.16.MT88.4 R232, [R2+0x4000] ;  /* 0x0040000002e8783b */ /* 0x000fee0000004200 */
[C---:B-----5:R-:W-:Y:S01]  /*8350*/  HMMA.16816.F32.BF16 R224, R208.reuse, R226, R216 ;  /* 0x000000e2d0e0723c */ /* 0x060fe200000418d8 */
[----:B------:R-:W0:Y:S07]  /*8360*/  LDSM.16.M88.4 R216, [R240+0x20000] ;  /* 0x02000000f0d8783b */ /* 0x000e2e0000000200 */
[----:B------:R-:W-:Y:S01]  /*8370*/  HMMA.16816.F32.BF16 R204, R208, R206, R212 ;  /* 0x000000ced0cc723c */ /* 0x000fe200000418d4 */
[----:B------:R-:W1:Y:S04]  /*8380*/  LDSM.16.M88.4 R208, [R240+0x21000] ;  /* 0x02100000f0d0783b */ /* 0x000e680000000200 */
[----:B------:R-:W3:Y:S03]  /*8390*/  LDSM.16.MT88.4 R212, [R2+0x4100] ;  /* 0x0041000002d4783b */ /* 0x000ee60000004200 */
[C---:B0-----:R-:W-:Y:S08]  /*83a0*/  HMMA.16816.F32.BF16 R220, R232.reuse, R216, R220 ;  /* 0x000000d8e8dc723c */ /* 0x041ff000000418dc */
[----:B-1----:R-:W-:Y:S01]  /*83b0*/  HMMA.16816.F32.BF16 R228, R232, R208, R228 ;  /* 0x000000d0e8e4723c */ /* 0x002fe200000418e4 */
[----:B------:R-:W0:Y:S07]  /*83c0*/  LDSM.16.MT88.4 R232, [R2+0x6000] ;  /* 0x0060000002e8783b */ /* 0x000e2e0000004200 */
[C---:B---3--:R-:W-:Y:S08]  /*83d0*/  HMMA.16816.F32.BF16 R224, R212.reuse, R216, R224 ;  /* 0x000000d8d4e0723c */ /* 0x048ff000000418e0 */
[----:B------:R-:W-:Y:S01]  /*83e0*/  HMMA.16816.F32.BF16 R204, R212, R208, R204 ;  /* 0x000000d0d4cc723c */ /* 0x000fe200000418cc */
[----:B------:R-:W1:Y:S07]  /*83f0*/  LDSM.16.MT88.4 R212, [R2+0x6100] ;  /* 0x0061000002d4783b */ /* 0x000e6e0000004200 */
[C---:B0-----:R-:W-:Y:S08]  /*8400*/  HMMA.16816.F32.BF16 R220, R232.reuse, R218, R220 ;  /* 0x000000dae8dc723c */ /* 0x041ff000000418dc */
[----:B------:R-:W-:Y:S01]  /*8410*/  HMMA.16816.F32.BF16 R228, R232, R210, R228 ;  /* 0x000000d2e8e4723c */ /* 0x000fe200000418e4 */
[----:B------:R-:W-:Y:S07]  /*8420*/  LDSM.16.MT88.4 R232, [R2+0x8000] ;  /* 0x0080000002e8783b */ /* 0x000fee0000004200 */
[C---:B-1----:R-:W-:Y:S01]  /*8430*/  HMMA.16816.F32.BF16 R216, R212.reuse, R218, R224 ;  /* 0x000000dad4d8723c */ /* 0x042fe200000418e0 */
        /* <DEDUP_REMOVED lines=47> */
[-C--:B-1----:R-:W-:Y:S01]  /*8730*/  HMMA.16816.F32.BF16 R220, R232, R212.reuse, R220 ;  /* 0x000000d4e8dc723c */ /* 0x082fe200000418dc */
        /* <DEDUP_REMOVED lines=10> */
[----:B------:R1:W3:Y:S04]  /*87e0*/  LDSM.16.M88.4 R208, [R4+0x21180] ;  /* 0x0211800004d0783b */ /* 0x0002e80000000200 */
[----:B------:R-:W4:Y:S04]  /*87f0*/  LDSM.16.MT88.4 R224, [R2+0x1a000] ;  /* 0x01a0000002e0783b */ /* 0x000f280000004200 */
[----:B-1----:R-:W5:Y:S01]  /*8800*/  LDL.64 R4, [R1+0x158] ;  /* 0x0001580001047983 */ /* 0x002f620000100a00 */
[C---:B0-----:R-:W-:Y:S08]  /*8810*/  HMMA.16816.F32.BF16 R220, R236.reuse, R204, R220 ;  /* 0x000000ccecdc723c */ /* 0x041ff000000418dc */
[----:B---3--:R-:W-:Y:S01]  /*8820*/  HMMA.16816.F32.BF16 R228, R236, R208, R228 ;  /* 0x000000d0ece4723c */ /* 0x008fe200000418e4 */
[----:B------:R-:W-:Y:S04]  /*8830*/  LDSM.16.M88.4 R236, [R240+0x20180] ;  /* 0x02018000f0ec783b */ /* 0x000fe80000000200 */
[----:B------:R-:W-:Y:S03]  /*8840*/  LDSM.16.M88.4 R240, [R240+0x21180] ;  /* 0x02118000f0f0783b */ /* 0x000fe60000000200 */
[----:B------:R-:W-:Y:S01]  /*8850*/  HMMA.16816.F32.BF16 R212, R232, R204, R212 ;  /* 0x000000cce8d4723c */ /* 0x000fe200000418d4 */
[----:B------:R-:W3:Y:S07]  /*8860*/  LDL.64 R204, [R1+0x178] ;  /* 0x0001780001cc7983 */ /* 0x000eee0000100a00 */
[C---:B----4-:R-:W-:Y:S08]  /*8870*/  HMMA.16816.F32.BF16 R220, R224.reuse, R206, R220 ;  /* 0x000000cee0dc723c */ /* 0x050ff000000418dc */
[----:B------:R-:W-:Y:S01]  /*8880*/  HMMA.16816.F32.BF16 R224, R224, R210, R228 ;  /* 0x000000d2e0e0723c */ /* 0x000fe200000418e4 */
[----:B------:R-:W0:Y:S07]  /*8890*/  LDSM.16.MT88.4 R228, [R2+0x1a100] ;  /* 0x01a1000002e4783b */ /* 0x000e2e0000004200 */
[----:B------:R-:W-:Y:S01]  /*88a0*/  HMMA.16816.F32.BF16 R216, R232, R208, R216 ;  /* 0x000000d0e8d8723c */ /* 0x000fe200000418d8 */
[----:B------:R-:W1:Y:S04]  /*88b0*/  LDSM.16.MT88.4 R232, [R2+0x1c000] ;  /* 0x01c0000002e8783b */ /* 0x000e680000004200 */
[----:B------:R-:W4:Y:S03]  /*88c0*/  LDL.64 R208, [R1+0x168] ;  /* 0x0001680001d07983 */ /* 0x000f260000100a00 */
[C---:B0-----:R-:W-:Y:S11]  /*88d0*/  HMMA.16816.F32.BF16 R212, R228.reuse, R206, R212 ;  /* 0x000000cee4d4723c */ /* 0x041ff600000418d4 */
[----:B------:R-:W-:Y:S05]  /*88e0*/  @!UPT UIADD3 URZ, URZ, URZ, URZ ;  /* 0x0000003f3f3ff290 */ /* 0x000fea000fffe03f */
[----:B------:R-:W-:Y:S01]  /*88f0*/  HMMA.16816.F32.BF16 R216, R228, R210, R216 ;  /* 0x000000d2e4d8723c */ /* 0x000fe200000418d8 */
[----:B------:R-:W4:Y:S04]  /*8900*/  LDL.64 R228, [R1+0x150] ;  /* 0x0001500001e47983 */ /* 0x000f280000100a00 */
[----:B------:R-:W4:Y:S03]  /*8910*/  LDL.64 R210, [R1+0x148] ;  /* 0x0001480001d27983 */ /* 0x000f260000100a00 */
[C---:B-1----:R-:W-:Y:S08]  /*8920*/  HMMA.16816.F32.BF16 R220, R232.reuse, R236, R220 ;  /* 0x000000ece8dc723c */ /* 0x042ff000000418dc */
[----:B------:R-:W-:Y:S01]  /*8930*/  HMMA.16816.F32.BF16 R224, R232, R240, R224 ;  /* 0x000000f0e8e0723c */ /* 0x000fe200000418e0 */
[----:B------:R-:W4:Y:S04]  /*8940*/  LDL.64 R234, [R1+0x140] ;  /* 0x0001400001ea7983 */ /* 0x000f280000100a00 */
[----:B------:R-:W4:Y:S01]  /*8950*/  LDL.64 R232, [R1+0x110] ;  /* 0x0001100001e87983 */ /* 0x000f220000100a00 */
[----:B---3--:R-:W-:-:S04]  /*8960*/  IMAD.WIDE R206, R0, 0x2, R204 ;  /* 0x0000000200ce7825 */ /* 0x008fc800078e02cc */
[C---:B------:R-:W-:Y:S02]  /*8970*/  IMAD.WIDE R204, R0.reuse, 0x2, R10 ;  /* 0x0000000200cc7825 */ /* 0x040fe400078e020a */
[----:B------:R2:W3:Y:S04]  /*8980*/  LDG.E.U16 R10, [R206.64] ;  /* 0x00000004ce0a7981 */ /* 0x0004e8000c1e1500 */
[----:B------:R5:W3:Y:S01]  /*8990*/  LDG.E.U16 R11, [R204.64] ;  /* 0x00000004cc0b7981 */ /* 0x000ae2000c1e1500 */
[----:B--2---:R-:W-:-:S04]  /*89a0*/  IMAD.WIDE R206, R0, 0x2, R6 ;  /* 0x0000000200ce7825 */ /* 0x004fc800078e0206 */
[C---:B-----5:R-:W-:Y:S02]  /*89b0*/  IMAD.WIDE R204, R0.reuse, 0x2, R4 ;  /* 0x0000000200cc7825 */ /* 0x060fe400078e0204 */
[----:B------:R0:W2:Y:S04]  /*89c0*/  LDG.E.U16 R5, [R206.64] ;  /* 0x00000004ce057981 */ /* 0x0000a8000c1e1500 */
[----:B------:R0:W5:Y:S01]  /*89d0*/  LDG.E.U16 R231, [R204.64] ;  /* 0x00000004cce77981 */ /* 0x000162000c1e1500 */
[----:B----4-:R-:W-:-:S05]  /*89e0*/  IMAD.WIDE R208, R0, 0x2, R208 ;  /* 0x0000000200d07825 */ /* 0x010fca00078e02d0 */
[----:B------:R1:W4:Y:S04]  /*89f0*/  LDG.E.U16 R6, [R208.64] ;  /* 0x00000004d0067981 */ /* 0x000328000c1e1500 */
[----:B0-----:R-:W0:Y:S01]  /*8a00*/  LDSM.16.MT88.4 R204, [R2+0x1c100] ;  /* 0x01c1000002cc783b */ /* 0x001e220000004200 */
[----:B------:R-:W-:-:S04]  /*8a10*/  IMAD.WIDE R228, R0, 0x2, R228 ;  /* 0x0000000200e47825 */ /* 0x000fc800078e02e4 */
[C---:B------:R-:W-:Y:S01]  /*8a20*/  IMAD.WIDE R210, R0.reuse, 0x2, R210 ;  /* 0x0000000200d27825 */ /* 0x040fe200078e02d2 */
[----:B------:R0:W2:Y:S04]  /*8a30*/  LDG.E.U16 R4, [R228.64] ;  /* 0x00000004e4047981 */ /* 0x0000a8000c1e1500 */
[----:B------:R0:W2:Y:S01]  /*8a40*/  LDG.E.U16 R230, [R210.64] ;  /* 0x00000004d2e67981 */ /* 0x0000a2000c1e1500 */
[C---:B-1----:R-:W-:Y:S01]  /*8a50*/  IMAD.WIDE R208, R0.reuse, 0x2, R234 ;  /* 0x0000000200d07825 */ /* 0x042fe200078e02ea */
[C---:B0-----:R-:W-:Y:S02]  /*8a60*/  HMMA.16816.F32.BF16 R212, R204.reuse, R236, R212 ;  /* 0x000000ecccd4723c */ /* 0x041fe400000418d4 */
[----:B------:R-:W2:Y:S04]  /*8a70*/  LDL.64 R234, [R1+0x120] ;  /* 0x0001200001ea7983 */ /* 0x000ea80000100a00 */
[----:B------:R0:W2:Y:S02]  /*8a80*/  LDG.E.U16 R229, [R208.64] ;  /* 0x00000004d0e57981 */ /* 0x0000a4000c1e1500 */
[----:B------:R-:W-:Y:S02]  /*8a90*/  HMMA.16816.F32.BF16 R216, R204, R240, R216 ;  /* 0x000000f0ccd8723c */ /* 0x000fe400000418d8 */
[----:B------:R-:W2:Y:S04]  /*8aa0*/  LDL.64 R204, [R1+0x138] ;  /* 0x0001380001cc7983 */ /* 0x000ea80000100a00 */
[----:B------:R-:W3:Y:S04]  /*8ab0*/  LDL.64 R206, [R1+0x128] ;  /* 0x0001280001ce7983 */ /* 0x000ee80000100a00 */
[----:B0-----:R-:W0:Y:S04]  /*8ac0*/  LDSM.16.MT88.4 R208, [R2+0x1e000] ;  /* 0x01e0000002d0783b */ /* 0x001e280000004200 */
[----:B------:R-:W3:Y:S04]  /*8ad0*/  LDL.64 R240, [R1+0x108] ;  /* 0x0001080001f07983 */ /* 0x000ee80000100a00 */
[----:B------:R-:W3:Y:S01]  /*8ae0*/  LDL.64 R236, [R1+0x100] ;  /* 0x0001000001ec7983 */ /* 0x000ee20000100a00 */
[C---:B0-----:R-:W-:Y:S08]  /*8af0*/  HMMA.16816.F32.BF16 R220, R208.reuse, R238, R220 ;  /* 0x000000eed0dc723c */ /* 0x041ff000000418dc */
[----:B------:R-:W-:Y:S01]  /*8b00*/  HMMA.16816.F32.BF16 R224, R208, R242, R224 ;  /* 0x000000f2d0e0723c */ /* 0x000fe200000418e0 */
[----:B------:R-:W3:Y:S04]  /*8b10*/  LDL.64 R210, [R1+0x130] ;  /* 0x0001300001d27983 */ /* 0x000ee80000100a00 */
[----:B------:R-:W4:Y:S01]  /*8b20*/  LDL.64 R208, [R1+0x118] ;  /* 0x0001180001d07983 */ /* 0x000f220000100a00 */
[----:B--2---:R-:W-:-:S05]  /*8b30*/  IMAD.WIDE R204, R0, 0x2, R204 ;  /* 0x0000000200cc7825 */ /* 0x004fca00078e02cc */
[----:B------:R3:W2:Y:S02]  /*8b40*/  LDG.E.U16 R228, [R204.64] ;  /* 0x00000004cce47981 */ /* 0x0006a4000c1e1500 */
[----:B---3--:R-:W-:-:S05]  /*8b50*/  IMAD.WIDE R204, R0, 0x2, R210 ;  /* 0x0000000200cc7825 */ /* 0x008fca00078e02d2 */
[----:B------:R0:W3:Y:S02]  /*8b60*/  LDG.E.U16 R211, [R204.64] ;  /* 0x00000004ccd37981 */ /* 0x0000e4000c1e1500 */
[----:B0-----:R-:W-:-:S05]  /*8b70*/  IMAD.WIDE R204, R0, 0x2, R206 ;  /* 0x0000000200cc7825 */ /* 0x001fca00078e02ce */
[----:B------:R0:W2:Y:S01]  /*8b80*/  LDG.E.U16 R210, [R204.64] ;  /* 0x00000004ccd27981 */ /* 0x0000a2000c1e1500 */
[----:B----4-:R-:W-:-:S04]  /*8b90*/  IMAD.WIDE R208, R0, 0x2, R208 ;  /* 0x0000000200d07825 */ /* 0x010fc800078e02d0 */
[C---:B0-----:R-:W-:Y:S02]  /*8ba0*/  IMAD.WIDE R204, R0.reuse, 0x2, R234 ;  /* 0x0000000200cc7825 */ /* 0x041fe400078e02ea */
[----:B------:R0:W4:Y:S04]  /*8bb0*/  LDG.E.U16 R234, [R208.64] ;  /* 0x00000004d0ea7981 */ /* 0x000128000c1e1500 */
[----:B------:R1:W2:Y:S01]  /*8bc0*/  LDG.E.U16 R235, [R204.64] ;  /* 0x00000004cceb7981 */ /* 0x0002a2000c1e1500 */
[----:B0-----:R-:W-:-:S03]  /*8bd0*/  IMAD.WIDE R208, R0, 0x2, R232 ;  /* 0x0000000200d07825 */ /* 0x001fc600078e02e8 */
[----:B-1----:R-:W0:Y:S04]  /*8be0*/  LDSM.16.MT88.4 R204, [R2+0x1e100] ;  /* 0x01e1000002cc783b */ /* 0x002e280000004200 */
[----:B------:R1:W2:Y:S02]  /*8bf0*/  LDG.E.U16 R233, [R208.64] ;  /* 0x00000004d0e97981 */ /* 0x0002a4000c1e1500 */
[----:B-1----:R-:W-:-:S05]  /*8c00*/  IMAD.WIDE R208, R0, 0x2, R240 ;  /* 0x0000000200d07825 */ /* 0x002fca00078e02f0 */
[----:B------:R1:W2:Y:S02]  /*8c10*/  LDG.E.U16 R232, [R208.64] ;  /* 0x00000004d0e87981 */ /* 0x0002a4000c1e1500 */
[----:B-1----:R-:W-:Y:S02]  /*8c20*/  IMAD.WIDE R208, R0, 0x2, R236 ;  /* 0x0000000200d07825 */ /* 0x002fe400078e02ec */
[----:B------:R-:W1:Y:S04]  /*8c30*/  S2R R237, SR_TID.X ;  /* 0x0000000000ed7919 */ /* 0x000e680000002100 */
[----:B------:R1:W2:Y:S01]  /*8c40*/  LDG.E.U16 R208, [R208.64] ;  /* 0x00000004d0d07981 */ /* 0x0002a2000c1e1500 */
[----:B0-----:R-:W-:Y:S07]  /*8c50*/  HMMA.16816.F32.BF16 R240, R204, R242, R216 ;  /* 0x000000f2ccf0723c */ /* 0x001fee00000418d8 */
[----:B-1----:R-:W-:-:S04]  /*8c60*/  SHF.R.S32.HI R219, RZ, 0x6, R237 ;  /* 0x00000006ffdb7819 */ /* 0x002fc800000114ed */
[----:B------:R-:W-:Y:S02]  /*8c70*/  SGXT R219, R219, 0x1 ;  /* 0x00000001dbdb781a */ /* 0x000fe40000000200 */
[----:B------:R-:W-:Y:S02]  /*8c80*/  SHF.L.U32 R7, R237, 0x1, RZ ;  /* 0x00000001ed077819 */ /* 0x000fe400000006ff */
[----:B------:R-:W-:-:S04]  /*8c90*/  LOP3.LUT R219, R219, 0x90, RZ, 0xc0, !PT ;  /* 0x00000090dbdb7812 */ /* 0x000fc800078ec0ff */
[----:B------:R-:W-:Y:S01]  /*8ca0*/  LOP3.LUT R219, R219, 0x17e, R7, 0x78, !PT ;  /* 0x0000017edbdb7812 */ /* 0x000fe200078e7807 */
[----:B------:R-:W-:Y:S01]  /*8cb0*/  HMMA.16816.F32.BF16 R212, R204, R238, R212 ;  /* 0x000000eeccd4723c */ /* 0x000fe200000418d4 */
[----:B------:R-:W2:Y:S04]  /*8cc0*/  LDL.LU R7, [R1+0xc8] ;  /* 0x0000c80001077983 */ /* 0x000ea80000300800 */
[----:B------:R-:W-:Y:S02]  /*8cd0*/  BAR.SYNC.DEFER_BLOCKING 0x0 ;  /* 0x0000000000007b1d */ /* 0x000fe40000010000 */
[----:B------:R-:W-:Y:S02]  /*8ce0*/  FMUL R205, R220, c[0x0][0x188] ;  /* 0x00006200dccd7a20 */ /* 0x000fe40000400000 */
[----:B------:R-:W-:-:S05]  /*8cf0*/  FMUL R204, R221, c[0x0][0x188] ;  /* 0x00006200ddcc7a20 */ /* 0x000fca0000400000 */
[----:B------:R-:W-:Y:S01]  /*8d00*/  FMNMX R204, R205, R204, !PT ;  /* 0x000000cccdcc7209 */ /* 0x000fe20007800000 */
[----:B------:R-:W-:-:S05]  /*8d10*/  FMUL R205, R224, c[0x0][0x188] ;  /* 0x00006200e0cd7a20 */ /* 0x000fca0000400000 */
[----:B------:R-:W-:Y:S01]  /*8d20*/  FMNMX R204, R205, R204, !PT ;  /* 0x000000cccdcc7209 */ /* 0x000fe20007800000 */
[----:B------:R-:W-:-:S05]  /*8d30*/  FMUL R205, R225, c[0x0][0x188] ;  /* 0x00006200e1cd7a20 */ /* 0x000fca0000400000 */
[----:B------:R-:W-:-:S05]  /*8d40*/  FMNMX R204, R205, R204, !PT ;  /* 0x000000cccdcc7209 */ /* 0x000fca0007800000 */
[----:B------:R-:W0:Y:S04]  /*8d50*/  SHFL.BFLY PT, R205, R204, 0x2, 0x1f ;  /* 0x0c401f00cccd7f89 */ /* 0x000e2800000e0000 */
[----:B------:R1:W-:Y:S04]  /*8d60*/  STS.U16 [R219+0x20000], R10 ;  /* 0x0200000adb007388 */ /* 0x0003e80000000400 */
[----:B------:R0:W-:Y:S04]  /*8d70*/  STS.U16 [R219+0x20200], R11 ;  /* 0x0202000bdb007388 */ /* 0x0001e80000000400 */
[----:B------:R-:W-:Y:S04]  /*8d80*/  STS.U16 [R219+0x20400], R6 ;  /* 0x02040006db007388 */ /* 0x000fe80000000400 */
[----:B------:R-:W-:Y:S04]  /*8d90*/  STS.U16 [R219+0x20600], R5 ;  /* 0x02060005db007388 */ /* 0x000fe80000000400 */
[----:B-----5:R-:W-:Y:S01]  /*8da0*/  STS.U16 [R219+0x20800], R231 ;  /* 0x020800e7db007388 */ /* 0x020fe20000000400 */
[----:B0-----:R-:W-:-:S03]  /*8db0*/  FMNMX R204, R204, R205, !PT ;  /* 0x000000cdcccc7209 */ /* 0x001fc60007800000 */
[----:B-1----:R-:W5:Y:S04]  /*8dc0*/  LDL.LU R10, [R1+0x20c] ;  /* 0x00020c00010a7983 */ /* 0x002f680000300800 */
[----:B------:R-:W0:Y:S04]  /*8dd0*/  SHFL.BFLY PT, R231, R204, 0x1, 0x1f ;  /* 0x0c201f00cce77f89 */ /* 0x000e2800000e0000 */
[----:B------:R-:W3:Y:S04]  /*8de0*/  LDL.LU R11, [R1+0x208] ;  /* 0x00020800010b7983 */ /* 0x000ee80000300800 */
[----:B------:R-:W3:Y:S04]  /*8df0*/  LDL.LU R217, [R1+0xd8] ;  /* 0x0000d80001d97983 */ /* 0x000ee80000300800 */
[----:B------:R-:W3:Y:S01]  /*8e00*/  LDL.LU R216, [R1+0xdc] ;  /* 0x0000dc0001d87983 */ /* 0x000ee20000300800 */
[----:B0-----:R-:W-:Y:S01]  /*8e10*/  FMNMX R231, R204, R231, !PT ;  /* 0x000000e7cce77209 */ /* 0x001fe20007800000 */
[----:B------:R-:W-:-:S02]  /*8e20*/  FMUL R207, R222, c[0x0][0x188] ;  /* 0x00006200decf7a20 */ /* 0x000fc40000400000 */
[----:B------:R-:W-:-:S05]  /*8e30*/  FMUL R206, R223, c[0x0][0x188] ;  /* 0x00006200dfce7a20 */ /* 0x000fca0000400000 */
[----:B------:R-:W-:Y:S01]  /*8e40*/  FMNMX R206, R207, R206, !PT ;  /* 0x000000cecfce7209 */ /* 0x000fe20007800000 */
[----:B------:R-:W-:Y:S02]  /*8e50*/  FMUL R207, R226, c[0x0][0x188] ;  /* 0x00006200e2cf7a20 */ /* 0x000fe40000400000 */
[----:B------:R-:W-:-:S03]  /*8e60*/  FMUL R205, R227, c[0x0][0x188] ;  /* 0x00006200e3cd7a20 */ /* 0x000fc60000400000 */
[----:B------:R-:W-:-:S04]  /*8e70*/  FMNMX R206, R207, R206, !PT ;  /* 0x000000cecfce7209 */ /* 0x000fc80007800000 */
[----:B------:R-:W-:Y:S02]  /*8e80*/  FMNMX R205, R205, R206, !PT ;  /* 0x000000cecdcd7209 */ /* 0x000fe40007800000 */
[----:B--2---:R-:W-:-:S05]  /*8e90*/  FMNMX R231, R231, R7, !PT ;  /* 0x00000007e7e77209 */ /* 0x004fca0007800000 */
[----:B------:R-:W-:-:S04]  /*8ea0*/  FFMA R220, R220, c[0x0][0x188], -R231 ;  /* 0x00006200dcdc7a23 */ /* 0x000fc800000008e7 */
[----:B------:R-:W-:-:S04]  /*8eb0*/  FMUL R220, R220, 1.4426950216293334961 ;  /* 0x3fb8aa3bdcdc7820 */ /* 0x000fc80000400000 */
[----:B------:R0:W-:Y:S02]  /*8ec0*/  MUFU.EX2 R5, R220 ;  /* 0x000000dc00057308 */ /* 0x0001e40000000800 */
[----:B0-----:R-:W2:Y:S04]  /*8ed0*/  LDL.LU R220, [R1+0xe0] ;  /* 0x0000e00001dc7983 */ /* 0x001ea80000300800 */
[----:B------:R-:W0:Y:S01]  /*8ee0*/  SHFL.BFLY PT, R206, R205, 0x2, 0x1f ;  /* 0x0c401f00cdce7f89 */ /* 0x000e2200000e0000 */
[----:B------:R-:W-:Y:S02]  /*8ef0*/  FMUL R209, R212, c[0x0][0x188] ;  /* 0x00006200d4d17a20 */ /* 0x000fe40000400000 */
[----:B------:R-:W-:-:S05]  /*8f00*/  FMUL R207, R213, c[0x0][0x188] ;  /* 0x00006200d5cf7a20 */ /* 0x000fca0000400000 */
[----:B------:R-:W-:Y:S01]  /*8f10*/  FMNMX R207, R209, R207, !PT ;  /* 0x000000cfd1cf7209 */ /* 0x000fe20007800000 */
[----:B------:R-:W-:Y:S02]  /*8f20*/  FMUL R209, R240, c[0x0][0x188] ;  /* 0x00006200f0d17a20 */ /* 0x000fe40000400000 */
[----:B------:R-:W-:-:S03]  /*8f30*/  FMUL R204, R241, c[0x0][0x188] ;  /* 0x00006200f1cc7a20 */ /* 0x000fc60000400000 */
[----:B------:R-:W-:-:S04]  /*8f40*/  FMNMX R207, R209, R207, !PT ;  /* 0x000000cfd1cf7209 */ /* 0x000fc80007800000 */
[----:B------:R-:W-:Y:S01]  /*8f50*/  FMNMX R207, R204, R207, !PT ;  /* 0x000000cfcccf7209 */ /* 0x000fe20007800000 */
[----:B------:R-:W-:Y:S01]  /*8f60*/  STS.U16 [R219+0x20a00], R4 ;  /* 0x020a0004db007388 */ /* 0x000fe20000000400 */
[----:B0-----:R-:W-:-:S03]  /*8f70*/  FMNMX R204, R205, R206, !PT ;  /* 0x000000cecdcc7209 */ /* 0x001fc60007800000 */
[----:B------:R-:W-:Y:S04]  /*8f80*/  STS.U16 [R219+0x20c00], R230 ;  /* 0x020c00e6db007388 */ /* 0x000fe80000000400 */
[----:B------:R-:W0:Y:S04]  /*8f90*/  SHFL.BFLY PT, R230, R204, 0x1, 0x1f ;  /* 0x0c201f00cce67f89 */ /* 0x000e2800000e0000 */
[----:B------:R-:W1:Y:S01]  /*8fa0*/  SHFL.BFLY PT, R205, R207, 0x2, 0x1f ;  /* 0x0c401f00cfcd7f89 */ /* 0x000e6200000e0000 */
[----:B------:R-:W-:Y:S02]  /*8fb0*/  FMUL R209, R214, c[0x0][0x188] ;  /* 0x00006200d6d17a20 */ /* 0x000fe40000400000 */
[----:B------:R-:W-:-:S05]  /*8fc0*/  FMUL R206, R215, c[0x0][0x188] ;  /* 0x00006200d7ce7a20 */ /* 0x000fca0000400000 */
[----:B------:R-:W-:Y:S01]  /*8fd0*/  FMNMX R206, R209, R206, !PT ;  /* 0x000000ced1ce7209 */ /* 0x000fe20007800000 */
[----:B------:R-:W-:-:S05]  /*8fe0*/  FMUL R209, R242, c[0x0][0x188] ;  /* 0x00006200f2d17a20 */ /* 0x000fca0000400000 */
[----:B------:R-:W-:Y:S01]  /*8ff0*/  FMNMX R206, R209, R206, !PT ;  /* 0x000000ced1ce7209 */ /* 0x000fe20007800000 */
[----:B------:R-:W-:Y:S01]  /*9000*/  FMUL R209, R243, c[0x0][0x188] ;  /* 0x00006200f3d17a20 */ /* 0x000fe20000400000 */
[----:B0-----:R-:W-:Y:S01]  /*9010*/  FMNMX R230, R204, R230, !PT ;  /* 0x000000e6cce67209 */ /* 0x001fe20007800000 */
[----:B------:R-:W-:-:S03]  /*9020*/  FADD R204, -R231, R7 ;  /* 0x00000007e7cc7221 */ /* 0x000fc60000000100 */
[----:B------:R-:W-:Y:S02]  /*9030*/  FMNMX R206, R209, R206, !PT ;  /* 0x000000ced1ce7209 */ /* 0x000fe40007800000 */
[----:B-1----:R-:W-:Y:S01]  /*9040*/  FMNMX R205, R207, R205, !PT ;  /* 0x000000cdcfcd7209 */ /* 0x002fe20007800000 */
[----:B------:R-:W-:Y:S02]  /*9050*/  FMUL R207, R204, 1.4426950216293334961 ;  /* 0x3fb8aa3bcccf7820 */ /* 0x000fe40000400000 */
[----:B------:R-:W0:Y:S04]  /*9060*/  SHFL.BFLY PT, R204, R206, 0x2, 0x1f ;  /* 0x0c401f00cecc7f89 */ /* 0x000e2800000e0000 */
[----:B------:R-:W-:Y:S04]  /*9070*/  STS.U16 [R219+0x20e00], R229 ;  /* 0x020e00e5db007388 */ /* 0x000fe80000000400 */
[----:B------:R-:W1:Y:S04]  /*9080*/  SHFL.BFLY PT, R229, R205, 0x1, 0x1f ;  /* 0x0c201f00cde57f89 */ /* 0x000e6800000e0000 */
[----:B------:R-:W-:Y:S01]  /*9090*/  STS.U16 [R219+0x21000], R228 ;  /* 0x021000e4db007388 */ /* 0x000fe20000000400 */
[----:B0-----:R-:W-:-:S05]  /*90a0*/  FMNMX R204, R206, R204, !PT ;  /* 0x000000cccecc7209 */ /* 0x001fca0007800000 */
[----:B------:R-:W0:Y:S01]  /*90b0*/  SHFL.BFLY PT, R228, R204, 0x1, 0x1f ;  /* 0x0c201f00cce47f89 */ /* 0x000e2200000e0000 */
[----:B-1----:R-:W-:Y:S02]  /*90c0*/  FMNMX R229, R205, R229, !PT ;  /* 0x000000e5cde57209 */ /* 0x002fe40007800000 */
[----:B---3--:R-:W-:Y:S02]  /*90d0*/  FMNMX R230, R230, R217, !PT ;  /* 0x000000d9e6e67209 */ /* 0x008fe40007800000 */
[----:B------:R-:W-:-:S03]  /*90e0*/  FMNMX R229, R229, R216, !PT ;  /* 0x000000d8e5e57209 */ /* 0x000fc60007800000 */
[----:B------:R-:W-:Y:S02]  /*90f0*/  FADD R205, -R230, R217 ;  /* 0x000000d9e6cd7221 */ /* 0x000fe40000000100 */
[----:B------:R-:W-:Y:S01]  /*9100*/  FFMA R212, R212, c[0x0][0x188], -R229 ;  /* 0x00006200d4d47a23 */ /* 0x000fe200000008e5 */
[----:B------:R-:W-:Y:S01]  /*9110*/  STS.U16 [R219+0x21200], R211 ;  /* 0x021200d3db007388 */ /* 0x000fe20000000400 */
[----:B------:R-:W-:Y:S02]  /*9120*/  FFMA R221, R221, c[0x0][0x188], -R231 ;  /* 0x00006200dddd7a23 */ /* 0x000fe400000008e7 */
[----:B------:R-:W-:Y:S01]  /*9130*/  FMUL R212, R212, 1.4426950216293334961 ;  /* 0x3fb8aa3bd4d47820 */ /* 0x000fe20000400000 */
[----:B------:R-:W-:Y:S01]  /*9140*/  STS.U16 [R219+0x21400], R210 ;  /* 0x021400d2db007388 */ /* 0x000fe20000000400 */
[----:B------:R-:W-:Y:S02]  /*9150*/  FFMA R222, R222, c[0x0][0x188], -R230 ;  /* 0x00006200dede7a23 */ /* 0x000fe400000008e6 */
[----:B------:R-:W-:Y:S01]  /*9160*/  FMUL R205, R205, 1.4426950216293334961 ;  /* 0x3fb8aa3bcdcd7820 */ /* 0x000fe20000400000 */
[----:B0-----:R-:W-:Y:S01]  /*9170*/  FMNMX R228, R204, R228, !PT ;  /* 0x000000e4cce47209 */ /* 0x001fe20007800000 */
[----:B------:R-:W-:Y:S01]  /*9180*/  FADD R204, -R229, R216 ;  /* 0x000000d8e5cc7221 */ /* 0x000fe20000000100 */
[----:B------:R0:W-:Y:S01]  /*9190*/  STS.U16 [R219+0x21600], R235 ;  /* 0x021600ebdb007388 */ /* 0x0001e20000000400 */
[----:B------:R-:W-:-:S02]  /*91a0*/  FFMA R223, R223, c[0x0][0x188], -R230 ;  /* 0x00006200dfdf7a23 */ /* 0x000fc400000008e6 */
[----:B------:R-:W-:Y:S02]  /*91b0*/  FMUL R204, R204, 1.4426950216293334961 ;  /* 0x3fb8aa3bcccc7820 */ /* 0x000fe40000400000 */
[----:B------:R-:W-:Y:S01]  /*91c0*/  FMUL R221, R221, 1.4426950216293334961 ;  /* 0x3fb8aa3bdddd7820 */ /* 0x000fe20000400000 */
[----:B------:R-:W-:Y:S01]  /*91d0*/  MUFU.EX2 R206, R205 ;  /* 0x000000cd00ce7308 */ /* 0x000fe20000000800 */
[----:B------:R-:W-:Y:S02]  /*91e0*/  FMUL R222, R222, 1.4426950216293334961 ;  /* 0x3fb8aa3bdede7820 */ /* 0x000fe40000400000 */
[----:B------:R-:W-:-:S05]  /*91f0*/  FMUL R223, R223, 1.4426950216293334961 ;  /* 0x3fb8aa3bdfdf7820 */ /* 0x000fca0000400000 */
[----:B0-----:R0:W-:Y:S02]  /*9200*/  MUFU.EX2 R235, R212 ;  /* 0x000000d400eb7308 */ /* 0x0011e40000000800 */
[----:B0-----:R-:W3:Y:S06]  /*9210*/  LDL.LU R212, [R1+0xb0] ;  /* 0x0000b00001d47983 */ /* 0x001eec0000300800 */
[----:B------:R0:W-:Y:S01]  /*9220*/  MUFU.EX2 R205, R204 ;  /* 0x000000cc00cd7308 */ /* 0x0001e20000000800 */
[----:B------:R-:W5:Y:S04]  /*9230*/  LDL.LU R209, [R1+0xb4] ;  /* 0x0000b40001d17983 */ /* 0x000f680000300800 */
[----:B------:R-:W5:Y:S03]  /*9240*/  LDL.LU R210, [R1+0xb8] ;  /* 0x0000b80001d27983 */ /* 0x000f660000300800 */
[----:B------:R1:W0:Y:S01]  /*9250*/  MUFU.EX2 R4, R221 ;  /* 0x000000dd00047308 */ /* 0x0002220000000800 */
[----:B------:R-:W5:Y:S07]  /*9260*/  LDL.LU R211, [R1+0xbc] ;  /* 0x0000bc0001d37983 */ /* 0x000f6e0000300800 */
[----:B------:R0:W-:Y:S08]  /*9270*/  MUFU.EX2 R239, R222 ;  /* 0x000000de00ef7308 */ /* 0x0001f00000000800 */
[----:B------:R0:W0:Y:S01]  /*9280*/  MUFU.EX2 R238, R223 ;  /* 0x000000df00ee7308 */ /* 0x0000220000000800 */
[----:B--2---:R-:W-:-:S05]  /*9290*/  FMNMX R228, R228, R220, !PT ;  /* 0x000000dce4e47209 */ /* 0x004fca0007800000 */
[----:B0-----:R-:W-:Y:S02]  /*92a0*/  FADD R204, -R228, R220 ;  /* 0x000000dce4cc7221 */ /* 0x001fe40000000100 */
[----:B------:R-:W2:Y:S04]  /*92b0*/  LDL.LU R220, [R1+0xa0] ;  /* 0x0000a00001dc7983 */ /* 0x000ea80000300800 */
[----:B-1----:R-:W2:Y:S04]  /*92c0*/  LDL.LU R221, [R1+0xa4] ;  /* 0x0000a40001dd7983 */ /* 0x002ea80000300800 */
[----:B------:R-:W2:Y:S04]  /*92d0*/  LDL.LU R222, [R1+0xa8] ;  /* 0x0000a80001de7983 */ /* 0x000ea80000300800 */
[----:B------:R-:W2:Y:S04]  /*92e0*/  LDL.LU R223, [R1+0xac] ;  /* 0x0000ac0001df7983 */ /* 0x000ea80000300800 */
[----:B----4-:R0:W-:Y:S04]  /*92f0*/  STS.U16 [R219+0x21800], R234 ;  /* 0x021800eadb007388 */ /* 0x0101e80000000400 */
[----:B------:R-:W-:Y:S04]  /*9300*/  STS.U16 [R219+0x21a00], R233 ;  /* 0x021a00e9db007388 */ /* 0x000fe80000000400 */
[----:B------:R-:W-:Y:S04]  /*9310*/  STS.U16 [R219+0x21c00], R232 ;  /* 0x021c00e8db007388 */ /* 0x000fe80000000400 */
[----:B------:R3:W-:Y:S04]  /*9320*/  STS.U16 [R219+0x21e00], R208 ;  /* 0x021e00d0db007388 */ /* 0x0007e80000000400 */
[----:B------:R-:W-:Y:S01]  /*9330*/  BAR.SYNC.DEFER_BLOCKING 0x0 ;  /* 0x0000000000007b1d */ /* 0x000fe20000010000 */
[----:B------:R-:W-:-:S02]  /*9340*/  FFMA R224, R224, c[0x0][0x188], -R231 ;  /* 0x00006200e0e07a23 */ /* 0x000fc400000008e7 */
[----:B------:R-:W-:Y:S02]  /*9350*/  FFMA R225, R225, c[0x0][0x188], -R231 ;  /* 0x00006200e1e17a23 */ /* 0x000fe400000008e7 */
[--C-:B------:R-:W-:Y:S02]  /*9360*/  FFMA R226, R226, c[0x0][0x188], -R230.reuse ;  /* 0x00006200e2e27a23 */ /* 0x100fe400000008e6 */
[----:B------:R-:W-:Y:S02]  /*9370*/  FFMA R227, R227, c[0x0][0x188], -R230 ;  /* 0x00006200e3e37a23 */ /* 0x000fe400000008e6 */
[----:B------:R-:W-:Y:S02]  /*9380*/  FMUL R224, R224, 1.4426950216293334961 ;  /* 0x3fb8aa3be0e07820 */ /* 0x000fe40000400000 */
[----:B------:R-:W-:Y:S01]  /*9390*/  FMUL R225, R225, 1.4426950216293334961 ;  /* 0x3fb8aa3be1e17820 */ /* 0x000fe20000400000 */
[----:B------:R-:W1:Y:S01]  /*93a0*/  LDSM.16.M88.4 R216, [R252+0x20000] ;  /* 0x02000000fcd8783b */ /* 0x000e620000000200 */
[----:B------:R-:W-:-:S02]  /*93b0*/  FMUL R226, R226, 1.4426950216293334961 ;  /* 0x3fb8aa3be2e27820 */ /* 0x000fc40000400000 */
[----:B------:R-:W-:Y:S01]  /*93c0*/  FMUL R227, R227, 1.4426950216293334961 ;  /* 0x3fb8aa3be3e37820 */ /* 0x000fe20000400000 */
[----:B------:R4:W-:Y:S08]  /*93d0*/  MUFU.EX2 R6, R224 ;  /* 0x000000e000067308 */ /* 0x0009f00000000800 */
[----:B------:R0:W0:Y:S08]  /*93e0*/  MUFU.EX2 R7, R225 ;  /* 0x000000e100077308 */ /* 0x0000300000000800 */
[----:B------:R-:W-:Y:S08]  /*93f0*/  MUFU.EX2 R207, R207 ;  /* 0x000000cf00cf7308 */ /* 0x000ff00000000800 */
[----:B------:R0:W-:Y:S08]  /*9400*/  MUFU.EX2 R237, R226 ;  /* 0x000000e200ed7308 */ /* 0x0001f00000000800 */
[----:B------:R-:W0:Y:S01]  /*9410*/  MUFU.EX2 R236, R227 ;  /* 0x000000e300ec7308 */ /* 0x000e220000000800 */
[----:B------:R-:W-:-:S02]  /*9420*/  FFMA R213, R213, c[0x0][0x188], -R229 ;  /* 0x00006200d5d57a23 */ /* 0x000fc400000008e5 */
[--C-:B------:R-:W-:Y:S02]  /*9430*/  FFMA R240, R240, c[0x0][0x188], -R229.reuse ;  /* 0x00006200f0f07a23 */ /* 0x100fe400000008e5 */
[----:B------:R-:W-:Y:S02]  /*9440*/  FFMA R241, R241, c[0x0][0x188], -R229 ;  /* 0x00006200f1f17a23 */ /* 0x000fe400000008e5 */
[--C-:B------:R-:W-:Y:S02]  /*9450*/  FFMA R214, R214, c[0x0][0x188], -R228.reuse ;  /* 0x00006200d6d67a23 */ /* 0x100fe400000008e4 */
[--C-:B------:R-:W-:Y:S02]  /*9460*/  FFMA R215, R215, c[0x0][0x188], -R228.reuse ;  /* 0x00006200d7d77a23 */ /* 0x100fe400000008e4 */
[--C-:B------:R-:W-:Y:S02]  /*9470*/  FFMA R242, R242, c[0x0][0x188], -R228.reuse ;  /* 0x00006200f2f27a23 */ /* 0x100fe400000008e4 */
[----:B------:R-:W-:Y:S01]  /*9480*/  FFMA R243, R243, c[0x0][0x188], -R228 ;  /* 0x00006200f3f37a23 */ /* 0x000fe200000008e4 */
[----:B----4-:R-:W-:-:S02]  /*9490*/  F2FP.BF16.PACK_AB R224, R4, R5 ;  /* 0x0000000504e0723e */ /* 0x010fc400000010ff */
[----:B0-----:R-:W-:Y:S02]  /*94a0*/  F2FP.BF16.PACK_AB R225, R238, R239 ;  /* 0x000000efeee1723e */ /* 0x001fe400000010ff */
[----:B------:R-:W-:Y:S02]  /*94b0*/  F2FP.BF16.PACK_AB R226, R7, R6 ;  /* 0x0000000607e2723e */ /* 0x000fe400000010ff */
[----:B------:R-:W-:Y:S01]  /*94c0*/  F2FP.BF16.PACK_AB R227, R236, R237 ;  /* 0x000000edece3723e */ /* 0x000fe200000010ff */
[----:B------:R-:W-:Y:S02]  /*94d0*/  FMUL R213, R213, 1.4426950216293334961 ;  /* 0x3fb8aa3bd5d57820 */ /* 0x000fe40000400000 */
[----:B------:R-:W-:Y:S02]  /*94e0*/  FMUL R240, R240, 1.4426950216293334961 ;  /* 0x3fb8aa3bf0f07820 */ /* 0x000fe40000400000 */
[----:B------:R-:W-:Y:S02]  /*94f0*/  FMUL R241, R241, 1.4426950216293334961 ;  /* 0x3fb8aa3bf1f17820 */ /* 0x000fe40000400000 */
[----:B------:R-:W-:-:S02]  /*9500*/  FMUL R214, R214, 1.4426950216293334961 ;  /* 0x3fb8aa3bd6d67820 */ /* 0x000fc40000400000 */
[----:B------:R-:W-:Y:S02]  /*9510*/  FMUL R215, R215, 1.4426950216293334961 ;  /* 0x3fb8aa3bd7d77820 */ /* 0x000fe40000400000 */
[----:B------:R-:W-:Y:S02]  /*9520*/  FMUL R242, R242, 1.4426950216293334961 ;  /* 0x3fb8aa3bf2f27820 */ /* 0x000fe40000400000 */
[----:B------:R-:W-:Y:S02]  /*9530*/  FMUL R204, R204, 1.4426950216293334961 ;  /* 0x3fb8aa3bcccc7820 */ /* 0x000fe40000400000 */
[----:B------:R-:W-:Y:S01]  /*9540*/  FMUL R243, R243, 1.4426950216293334961 ;  /* 0x3fb8aa3bf3f37820 */ /* 0x000fe20000400000 */
[----:B------:R-:W0:Y:S01]  /*9550*/  MUFU.EX2 R234, R213 ;  /* 0x000000d500ea7308 */ /* 0x000e220000000800 */
[C---:B---3--:R-:W-:Y:S02]  /*9560*/  FMUL R208, R207.reuse, R212 ;  /* 0x000000d4cfd07220 */ /* 0x048fe40000400000 */
[----:B-----5:R-:W-:-:S02]  /*9570*/  FMUL R209, R207, R209 ;  /* 0x000000d1cfd17220 */ /* 0x020fc40000400000 */
[C---:B------:R-:W-:Y:S02]  /*9580*/  FMUL R210, R206.reuse, R210 ;  /* 0x000000d2ced27220 */ /* 0x040fe40000400000 */
[----:B------:R-:W-:Y:S01]  /*9590*/  FMUL R211, R206, R211 ;  /* 0x000000d3ced37220 */ /* 0x000fe20000400000 */
[----:B------:R-:W-:Y:S08]  /*95a0*/  MUFU.EX2 R233, R214 ;  /* 0x000000d600e97308 */ /* 0x000ff00000000800 */
[----:B------:R1:W3:Y:S08]  /*95b0*/  MUFU.EX2 R232, R215 ;  /* 0x000000d700e87308 */ /* 0x0002f00000000800 */
[----:B------:R-:W-:Y:S01]  /*95c0*/  MUFU.EX2 R240, R240 ;  /* 0x000000f000f07308 */ /* 0x000fe20000000800 */
[----:B-1----:R-:W-:Y:S07]  /*95d0*/  HMMA.16816.F32.BF16 R212, R224, R216, R208 ;  /* 0x000000d8e0d4723c */ /* 0x002fee00000418d0 */
[----:B------:R-:W1:Y:S08]  /*95e0*/  MUFU.EX2 R241, R241 ;  /* 0x000000f100f17308 */ /* 0x000e700000000800 */
[----:B------:R-:W-:Y:S08]  /*95f0*/  MUFU.EX2 R242, R242 ;  /* 0x000000f200f27308 */ /* 0x000ff00000000800 */
[----:B------:R-:W4:Y:S08]  /*9600*/  MUFU.EX2 R204, R204 ;  /* 0x000000cc00cc7308 */ /* 0x000f300000000800 */
[----:B------:R-:W5:Y:S01]  /*9610*/  MUFU.EX2 R243, R243 ;  /* 0x000000f300f37308 */ /* 0x000f620000000800 */
[C---:B------:R-:W-:Y:S01]  /*9620*/  FMUL R120, R205.reuse, R120 ;  /* 0x00000078cd787220 */ /* 0x040fe20000400000 */
[----:B0-----:R-:W-:Y:S01]  /*9630*/  F2FP.BF16.PACK_AB R208, R234, R235 ;  /* 0x000000ebead0723e */ /* 0x001fe200000010ff */
[----:B------:R-:W-:Y:S01]  /*9640*/  FMUL R121, R205, R121 ;  /* 0x00000079cd797220 */ /* 0x000fe20000400000 */
[----:B---3--:R-:W-:-:S02]  /*9650*/  F2FP.BF16.PACK_AB R209, R232, R233 ;  /* 0x000000e9e8d1723e */ /* 0x008fc400000010ff */
[----:B-1----:R-:W-:Y:S01]  /*9660*/  F2FP.BF16.PACK_AB R210, R241, R240 ;  /* 0x000000f0f1d2723e */ /* 0x002fe200000010ff */
[C---:B----4-:R-:W-:Y:S02]  /*9670*/  FMUL R122, R204.reuse, R122 ;  /* 0x0000007acc7a7220 */ /* 0x050fe40000400000 */
[C---:B------:R-:W-:Y:S01]  /*9680*/  FMUL R123, R204.reuse, R123 ;  /* 0x0000007bcc7b7220 */ /* 0x040fe20000400000 */
[----:B-----5:R-:W-:Y:S01]  /*9690*/  F2FP.BF16.PACK_AB R211, R243, R242 ;  /* 0x000000f2f3d3723e */ /* 0x020fe200000010ff */
[----:B------:R-:W-:Y:S01]  /*96a0*/  STL.64 [R1+0xb0], R212 ;  /* 0x0000b0d401007387 */ /* 0x000fe20000100a00 */
[C---:B------:R-:W-:Y:S02]  /*96b0*/  FMUL R116, R205.reuse, R116 ;  /* 0x00000074cd747220 */ /* 0x040fe40000400000 */
[----:B------:R-:W-:Y:S01]  /*96c0*/  FMUL R117, R205, R117 ;  /* 0x00000075cd757220 */ /* 0x000fe20000400000 */
[----:B------:R-:W-:Y:S01]  /*96d0*/  STL.64 [R1+0xb8], R214 ;  /* 0x0000b8d601007387 */ /* 0x000fe20000100a00 */
[C---:B------:R-:W-:Y:S01]  /*96e0*/  FMUL R118, R204.reuse, R118 ;  /* 0x00000076cc767220 */ /* 0x040fe20000400000 */
[C---:B------:R-:W-:Y:S01]  /*96f0*/  HMMA.16816.F32.BF16 R120, R208.reuse, R216, R120 ;  /* 0x000000d8d078723c */ /* 0x040fe20000041878 */
[----:B------:R-:W-:Y:S01]  /*9700*/  FMUL R119, R204, R119 ;  /* 0x00000077cc777220 */ /* 0x000fe20000400000 */
[----:B------:R-:W3:Y:S04]  /*9710*/  LDL.LU R216, [R1+0x90] ;  /* 0x0000900001d87983 */ /* 0x000ee80000300800 */
[----:B------:R-:W4:Y:S02]  /*9720*/  LDL.LU R217, [R1+0x94] ;  /* 0x0000940001d97983 */ /* 0x000f240000300800 */
[----:B------:R-:W-:Y:S02]  /*9730*/  HMMA.16816.F32.BF16 R116, R208, R218, R116 ;  /* 0x000000dad074723c */ /* 0x000fe40000041874 */
[----:B------:R-:W0:Y:S01]  /*9740*/  LDSM.16.M88.4 R212, [R252+0x20200] ;  /* 0x02020000fcd4783b */ /* 0x000e220000000200 */
[----:B--2---:R-:W-:-:S02]  /*9750*/  FMUL R220, R207, R220 ;  /* 0x000000dccfdc7220 */ /* 0x004fc40000400000 */
[----:B------:R-:W-:Y:S02]  /*9760*/  FMUL R221, R207, R221 ;  /* 0x000000ddcfdd7220 */ /* 0x000fe40000400000 */
[C---:B------:R-:W-:Y:S02]  /*9770*/  FMUL R222, R206.reuse, R222 ;  /* 0x000000decede7220 */ /* 0x040fe40000400000 */
[----:B------:R-:W-:-:S07]  /*9780*/  FMUL R223, R206, R223 ;  /* 0x000000dfcedf7220 */ /* 0x000fce0000400000 */
[----:B------:R-:W-:Y:S11]  /*9790*/  HMMA.16816.F32.BF16 R220, R224, R218, R220 ;  /* 0x000000dae0dc723c */ /* 0x000ff600000418dc */
[----:B------:R-:W-:Y:S11]  /*97a0*/  @!UPT UIADD3 URZ, URZ, URZ, URZ ;  /* 0x0000003f3f3ff290 */ /* 0x000ff6000fffe03f */
[----:B------:R-:W-:Y:S01]  /*97b0*/  @!UPT UIADD3 URZ, URZ, URZ, URZ ;  /* 0x0000003f3f3ff290 */ /* 0x000fe2000fffe03f */
[----:B------:R1:W-:Y:S04]  /*97c0*/  STL.64 [R1+0xa0], R220 ;  /* 0x0000a0dc01007387 */ /* 0x0003e80000100a00 */
[----:B------:R2:W-:Y:S04]  /*97d0*/  STL.64 [R1+0xa8], R222 ;  /* 0x0000a8de01007387 */ /* 0x0005e80000100a00 */
[----:B-1----:R-:W5:Y:S04]  /*97e0*/  LDL.LU R220, [R1+0x80] ;  /* 0x0000800001dc7983 */ /* 0x002f680000300800 */
[----:B------:R-:W5:Y:S04]  /*97f0*/  LDL.LU R221, [R1+0x84] ;  /* 0x0000840001dd7983 */ /* 0x000f680000300800 */
[----:B--2---:R-:W2:Y:S04]  /*9800*/  LDL.LU R222, [R1+0x88] ;  /* 0x0000880001de7983 */ /* 0x004ea80000300800 */
[----:B------:R-:W2:Y:S04]  /*9810*/  LDL.LU R223, [R1+0x8c] ;  /* 0x00008c0001df7983 */ /* 0x000ea80000300800 */
[----:B------:R-:W2:Y:S04]  /*9820*/  LDL.LU R218, [R1+0x98] ;  /* 0x0000980001da7983 */ /* 0x000ea80000300800 */
[----:B------:R-:W2:Y:S01]  /*9830*/  LDL.LU R219, [R1+0x9c] ;  /* 0x00009c0001db7983 */ /* 0x000ea20000300800 */
[----:B------:R-:W-:-:S02]  /*9840*/  FMUL R112, R205, R112 ;  /* 0x00000070cd707220 */ /* 0x000fc40000400000 */
[C---:B------:R-:W-:Y:S02]  /*9850*/  FMUL R113, R205.reuse, R113 ;  /* 0x00000071cd717220 */ /* 0x040fe40000400000 */
[C---:B------:R-:W-:Y:S02]  /*9860*/  FMUL R114, R204.reuse, R114 ;  /* 0x00000072cc727220 */ /* 0x040fe40000400000 */
[C---:B------:R-:W-:Y:S02]  /*9870*/  FMUL R115, R204.reuse, R115 ;  /* 0x00000073cc737220 */ /* 0x040fe40000400000 */
[C---:B------:R-:W-:Y:S02]  /*9880*/  FMUL R108, R205.reuse, R108 ;  /* 0x0000006ccd6c7220 */ /* 0x040fe40000400000 */
[----:B------:R-:W-:Y:S02]  /*9890*/  FMUL R109, R205, R109 ;  /* 0x0000006dcd6d7220 */ /* 0x000fe40000400000 */
[C---:B------:R-:W-:Y:S01]  /*98a0*/  FMUL R110, R204.reuse, R110 ;  /* 0x0000006ecc6e7220 */ /* 0x040fe20000400000 */
[----:B0-----:R-:W-:Y:S01]  /*98b0*/  HMMA.16816.F32.BF16 R112, R208, R212, R112 ;  /* 0x000000d4d070723c */ /* 0x001fe20000041870 */
[----:B------:R-:W-:-:S07]  /*98c0*/  FMUL R111, R204, R111 ;  /* 0x0000006fcc6f7220 */ /* 0x000fce0000400000 */
[----:B------:R-:W-:Y:S01]  /*98d0*/  HMMA.16816.F32.BF16 R108, R208, R214, R108 ;  /* 0x000000d6d06c723c */ /* 0x000fe2000004186c */
[C---:B---3--:R-:W-:Y:S02]  /*98e0*/  FMUL R216, R207.reuse, R216 ;  /* 0x000000d8cfd87220 */ /* 0x048fe40000400000 */
[C---:B----4-:R-:W-:Y:S02]  /*98f0*/  FMUL R217, R207.reuse, R217 ;  /* 0x000000d9cfd97220 */ /* 0x050fe40000400000 */
[C---:B-----5:R-:W-:Y:S02]  /*9900*/  FMUL R220, R207.reuse, R220 ;  /* 0x000000dccfdc7220 */ /* 0x060fe40000400000 */
[----:B------:R-:W-:Y:S02]  /*9910*/  FMUL R221, R207, R221 ;  /* 0x000000ddcfdd7220 */ /* 0x000fe40000400000 */
[C---:B--2---:R-:W-:Y:S02]  /*9920*/  FMUL R222, R206.reuse, R222 ;  /* 0x000000decede7220 */ /* 0x044fe40000400000 */
[----:B------:R-:W-:-:S02]  /*9930*/  FMUL R223, R206, R223 ;  /* 0x000000dfcedf7220 */ /* 0x000fc40000400000 */
[C---:B------:R-:W-:Y:S02]  /*9940*/  FMUL R218, R206.reuse, R218 ;  /* 0x000000daceda7220 */ /* 0x040fe40000400000 */
[----:B------:R-:W-:-:S03]  /*9950*/  FMUL R219, R206, R219 ;  /* 0x000000dbcedb7220 */ /* 0x000fc60000400000 */
[C---:B------:R-:W-:Y:S08]  /*9960*/  HMMA.16816.F32.BF16 R220, R224.reuse, R214, R220 ;  /* 0x000000d6e0dc723c */ /* 0x040ff000000418dc */
[----:B------:R-:W-:Y:S11]  /*9970*/  HMMA.16816.F32.BF16 R216, R224, R212, R216 ;  /* 0x000000d4e0d8723c */ /* 0x000ff600000418d8 */
[----:B------:R-:W-:Y:S11]  /*9980*/  @!UPT UIADD3 URZ, URZ, URZ, URZ ;  /* 0x0000003f3f3ff290 */ /* 0x000ff6000fffe03f */
[----:B------:R-:W-:Y:S01]  /*9990*/  @!UPT UIADD3 URZ, URZ, URZ, URZ ;  /* 0x0000003f3f3ff290 */ /* 0x000fe2000fffe03f */
[----:B------:R-:W-:Y:S04]  /*99a0*/  STL.64 [R1+0x90], R216 ;  /* 0x000090d801007387 */ /* 0x000fe80000100a00 */
[----:B------:R-:W-:Y:S04]  /*99b0*/  STL.64 [R1+0x98], R218 ;  /* 0x000098da01007387 */ /* 0x000fe80000100a00 */
[----:B------:R-:W2:Y:S04]  /*99c0*/  LDL.LU R212, [R1+0x70] ;  /* 0x0000700001d47983 */ /* 0x000ea80000300800 */
[----:B------:R-:W3:Y:S04]  /*99d0*/  LDL.LU R213, [R1+0x74] ;  /* 0x0000740001d57983 */ /* 0x000ee80000300800 */
[----:B------:R0:W-:Y:S04]  /*99e0*/  STL.64 [R1+0x80], R220 ;  /* 0x000080dc01007387 */ /* 0x0001e80000100a00 */
[----:B------:R1:W-:Y:S04]  /*99f0*/  STL.64 [R1+0x88], R222 ;  /* 0x000088de01007387 */ /* 0x0003e80000100a00 */
[----:B------:R-:W4:Y:S04]  /*9a00*/  LDSM.16.M88.4 R216, [R252+0x20400] ;  /* 0x02040000fcd8783b */ /* 0x000f280000000200 */
[----:B0-----:R-:W5:Y:S04]  /*9a10*/  LDL.LU R220, [R1+0x60] ;  /* 0x0000600001dc7983 */ /* 0x001f680000300800 */
[----:B------:R-:W5:Y:S04]  /*9a20*/  LDL.LU R221, [R1+0x64] ;  /* 0x0000640001dd7983 */ /* 0x000f680000300800 */
[----:B-1----:R-:W5:Y:S04]  /*9a30*/  LDL.LU R222, [R1+0x68] ;  /* 0x0000680001de7983 */ /* 0x002f680000300800 */
[----:B------:R-:W5:Y:S04]  /*9a40*/  LDL.LU R223, [R1+0x6c] ;  /* 0x00006c0001df7983 */ /* 0x000f680000300800 */
[----:B------:R-:W5:Y:S04]  /*9a50*/  LDL.LU R214, [R1+0x78] ;  /* 0x0000780001d67983 */ /* 0x000f680000300800 */
[----:B------:R-:W5:Y:S01]  /*9a60*/  LDL.LU R215, [R1+0x7c] ;  /* 0x00007c0001d77983 */ /* 0x000f620000300800 */
[----:B------:R-:W-:-:S02]  /*9a70*/  FMUL R104, R205, R104 ;  /* 0x00000068cd687220 */ /* 0x000fc40000400000 */
[C---:B------:R-:W-:Y:S02]  /*9a80*/  FMUL R105, R205.reuse, R105 ;  /* 0x00000069cd697220 */ /* 0x040fe40000400000 */
[C---:B------:R-:W-:Y:S02]  /*9a90*/  FMUL R106, R204.reuse, R106 ;  /* 0x0000006acc6a7220 */ /* 0x040fe40000400000 */
[C---:B------:R-:W-:Y:S02]  /*9aa0*/  FMUL R107, R204.reuse, R107 ;  /* 0x0000006bcc6b7220 */ /* 0x040fe40000400000 */
[C---:B------:R-:W-:Y:S02]  /*9ab0*/  FMUL R100, R205.reuse, R100 ;  /* 0x00000064cd647220 */ /* 0x040fe40000400000 */
[----:B------:R-:W-:Y:S02]  /*9ac0*/  FMUL R101, R205, R101 ;  /* 0x00000065cd657220 */ /* 0x000fe40000400000 */
[----:B------:R-:W-:-:S02]  /*9ad0*/  FMUL R102, R204, R102 ;  /* 0x00000066cc667220 */ /* 0x000fc40000400000 */
[----:B------:R-:W-:Y:S01]  /*9ae0*/  FMUL R103, R204, R103 ;  /* 0x00000067cc677220 */ /* 0x000fe20000400000 */
[C---:B----4-:R-:W-:Y:S08]  /*9af0*/  HMMA.16816.F32.BF16 R104, R208.reuse, R216, R104 ;  /* 0x000000d8d068723c */ /* 0x050ff00000041868 */
[----:B------:R-:W-:Y:S01]  /*9b00*/  HMMA.16816.F32.BF16 R100, R208, R218, R100 ;  /* 0x000000dad064723c */ /* 0x000fe20000041864 */
[----:B--2---:R-:W-:-:S02]  /*9b10*/  FMUL R212, R207, R212 ;  /* 0x000000d4cfd47220 */ /* 0x004fc40000400000 */
[C---:B---3--:R-:W-:Y:S02]  /*9b20*/  FMUL R213, R207.reuse, R213 ;  /* 0x000000d5cfd57220 */ /* 0x048fe40000400000 */
[C---:B-----5:R-:W-:Y:S02]  /*9b30*/  FMUL R220, R207.reuse, R220 ;  /* 0x000000dccfdc7220 */ /* 0x060fe40000400000 */
[----:B------:R-:W-:Y:S02]  /*9b40*/  FMUL R221, R207, R221 ;  /* 0x000000ddcfdd7220 */ /* 0x000fe40000400000 */
[C---:B------:R-:W-:Y:S02]  /*9b50*/  FMUL R222, R206.reuse, R222 ;  /* 0x000000decede7220 */ /* 0x040fe40000400000 */
[C---:B------:R-:W-:Y:S02]  /*9b60*/  FMUL R223, R206.reuse, R223 ;  /* 0x000000dfcedf7220 */ /* 0x040fe40000400000 */
[----:B------:R-:W-:-:S02]  /*9b70*/  FMUL R214, R206, R214 ;  /* 0x000000d6ced67220 */ /* 0x000fc40000400000 */
        /* <DEDUP_REMOVED lines=54> */
[----:B------:R-:W-:Y:S02]  /*9ee0*/  FMUL R89, R205, R89 ;  /* 0x00000059cd597220 */ /* 0x000fe40000400000 */
[C---:B------:R-:W-:Y:S02]  /*9ef0*/  FMUL R90, R204.reuse, R90 ;  /* 0x0000005acc5a7220 */ /* 0x040fe40000400000 */
[----:B------:R-:W-:-:S07]  /*9f00*/  FMUL R91, R204, R91 ;  /* 0x0000005bcc5b7220 */ /* 0x000fce0000400000 */
[----:B----4-:R-:W-:Y:S01]  /*9f10*/  HMMA.16816.F32.BF16 R88, R208, R216, R88 ;  /* 0x000000d8d058723c */ /* 0x010fe20000041858 */
[C---:B--2---:R-:W-:Y:S02]  /*9f20*/  FMUL R212, R207.reuse, R212 ;  /* 0x000000d4cfd47220 */ /* 0x044fe40000400000 */
[C---:B---3--:R-:W-:Y:S02]  /*9f30*/  FMUL R213, R207.reuse, R213 ;  /* 0x000000d5cfd57220 */ /* 0x048fe40000400000 */
[C---:B-----5:R-:W-:Y:S02]  /*9f40*/  FMUL R220, R207.reuse, R220 ;  /* 0x000000dccfdc7220 */ /* 0x060fe40000400000 */
[----:B------:R-:W-:Y:S02]  /*9f50*/  FMUL R221, R207, R221 ;  /* 0x000000ddcfdd7220 */ /* 0x000fe40000400000 */
[C---:B------:R-:W-:Y:S02]  /*9f60*/  FMUL R222, R206.reuse, R222 ;  /* 0x000000decede7220 */ /* 0x040fe40000400000 */
        /* <DEDUP_REMOVED lines=11> */
[----:B------:R-:W-:Y:S04]  /*a020*/  STL.64 [R1+0x20], R220 ;  /* 0x000020dc01007387 */ /* 0x000fe80000100a00 */
[----:B------:R0:W-:Y:S04]  /*a030*/  STL.64 [R1+0x28], R222 ;  /* 0x000028de01007387 */ /* 0x0001e80000100a00 */
[----:B------:R-:W1:Y:S04]  /*a040*/  LDSM.16.M88.4 R212, [R252+0x20a00] ;  /* 0x020a0000fcd4783b */ /* 0x000e680000000200 */
[----:B0-----:R-:W4:Y:S04]  /*a050*/  LDL.LU R222, [R1+0x18] ;  /* 0x0000180001de7983 */ /* 0x001f280000300800 */
[----:B------:R-:W5:Y:S01]  /*a060*/  LDL.LU R223, [R1+0x1c] ;  /* 0x00001c0001df7983 */ /* 0x000f620000300800 */
[----:B------:R-:W-:-:S02]  /*a070*/  FMUL R84, R205, R84 ;  /* 0x00000054cd547220 */ /* 0x000fc40000400000 */
[----:B------:R-:W-:Y:S02]  /*a080*/  FMUL R85, R205, R85 ;  /* 0x00000055cd557220 */ /* 0x000fe40000400000 */
[C---:B------:R-:W-:Y:S02]  /*a090*/  FMUL R86, R204.reuse, R86 ;  /* 0x00000056cc567220 */ /* 0x040fe40000400000 */
[----:B------:R-:W-:-:S07]  /*a0a0*/  FMUL R87, R204, R87 ;  /* 0x00000057cc577220 */ /* 0x000fce0000400000 */
[----:B------:R-:W-:Y:S01]  /*a0b0*/  HMMA.16816.F32.BF16 R84, R208, R218, R84 ;  /* 0x000000dad054723c */ /* 0x000fe20000041854 */
[C---:B------:R-:W-:Y:S02]  /*a0c0*/  FMUL R244, R207.reuse, R244 ;  /* 0x000000f4cff47220 */ /* 0x040fe40000400000 */
[----:B------:R-:W-:Y:S02]  /*a0d0*/  FMUL R245, R207, R245 ;  /* 0x000000f5cff57220 */ /* 0x000fe40000400000 */
[C---:B------:R-:W-:Y:S02]  /*a0e0*/  FMUL R246, R206.reuse, R246 ;  /* 0x000000f6cef67220 */ /* 0x040fe40000400000 */
[----:B------:R-:W-:Y:S02]  /*a0f0*/  FMUL R247, R206, R247 ;  /* 0x000000f7cef77220 */ /* 0x000fe40000400000 */
[C---:B------:R-:W-:Y:S02]  /*a100*/  FMUL R72, R205.reuse, R72 ;  /* 0x00000048cd487220 */ /* 0x040fe40000400000 */
[----:B------:R-:W-:-:S02]  /*a110*/  FMUL R73, R205, R73 ;  /* 0x00000049cd497220 */ /* 0x000fc40000400000 */
        /* <DEDUP_REMOVED lines=42> */
[C---:B--2---:R-:W-:Y:S02]  /*a3c0*/  FMUL R216, R207.reuse, R216 ;  /* 0x000000d8cfd87220 */ /* 0x044fe40000400000 */
[C---:B---3--:R-:W-:Y:S02]  /*a3d0*/  FMUL R217, R207.reuse, R217 ;  /* 0x000000d9cfd97220 */ /* 0x048fe40000400000 */
[C---:B----4-:R-:W-:Y:S02]  /*a3e0*/  FMUL R218, R206.reuse, R222 ;  /* 0x000000deceda7220 */ /* 0x050fe40000400000 */
[----:B-----5:R-:W-:Y:S02]  /*a3f0*/  FMUL R219, R206, R223 ;  /* 0x000000dfcedb7220 */ /* 0x020fe40000400000 */
[C---:B------:R-:W-:Y:S01]  /*a400*/  FMUL R152, R207.reuse, R152 ;  /* 0x00000098cf987220 */ /* 0x040fe20000400000 */
[----:B------:R-:W-:Y:S04]  /*a410*/  LDSM.16.M88.4 R220, [R252+0x21a00] ;  /* 0x021a0000fcdc783b */ /* 0x000fe80000000200 */
[C---:B-1----:R-:W-:Y:S11]  /*a420*/  HMMA.16816.F32.BF16 R216, R224.reuse, R212, R216 ;  /* 0x000000d4e0d8723c */ /* 0x042ff600000418d8 */
[----:B------:R-:W-:Y:S11]  /*a430*/  @!UPT UIADD3 URZ, URZ, URZ, URZ ;  /* 0x0000003f3f3ff290 */ /* 0x000ff6000fffe03f */
[----:B------:R-:W-:Y:S01]  /*a440*/  @!UPT UIADD3 URZ, URZ, URZ, URZ ;  /* 0x0000003f3f3ff290 */ /* 0x000fe2000fffe03f */
[----:B------:R-:W-:Y:S04]  /*a450*/  STL.64 [R1+0x10], R216 ;  /* 0x000010d801007387 */ /* 0x000fe80000100a00 */
[----:B------:R-:W-:Y:S04]  /*a460*/  STL.64 [R1+0x18], R218 ;  /* 0x000018da01007387 */ /* 0x000fe80000100a00 */
[----:B------:R-:W0:Y:S02]  /*a470*/  LDSM.16.M88.4 R216, [R252+0x20c00] ;  /* 0x020c0000fcd8783b */ /* 0x000e240000000200 */
[-C--:B0-----:R-:W-:Y:S08]  /*a480*/  HMMA.16816.F32.BF16 R244, R224, R216.reuse, R244 ;  /* 0x000000d8e0f4723c */ /* 0x081ff000000418f4 */
[----:B------:R-:W-:Y:S08]  /*a490*/  HMMA.16816.F32.BF16 R72, R208, R216, R72 ;  /* 0x000000d8d048723c */ /* 0x000ff00000041848 */
[-C--:B------:R-:W-:Y:S08]  /*a4a0*/  HMMA.16816.F32.BF16 R196, R224, R218.reuse, R196 ;  /* 0x000000dae0c4723c */ /* 0x080ff000000418c4 */
[----:B------:R-:W-:Y:S01]  /*a4b0*/  HMMA.16816.F32.BF16 R68, R208, R218, R68 ;  /* 0x000000dad044723c */ /* 0x000fe20000041844 */
[----:B------:R-:W0:Y:S07]  /*a4c0*/  LDSM.16.M88.4 R216, [R252+0x21000] ;  /* 0x02100000fcd8783b */ /* 0x000e2e0000000200 */
[-C--:B0-----:R-:W-:Y:S08]  /*a4d0*/  HMMA.16816.F32.BF16 R184, R224, R216.reuse, R184 ;  /* 0x000000d8e0b8723c */ /* 0x081ff000000418b8 */
[----:B------:R-:W-:Y:S08]  /*a4e0*/  HMMA.16816.F32.BF16 R56, R208, R216, R56 ;  /* 0x000000d8d038723c */ /* 0x000ff00000041838 */
[-C--:B------:R-:W-:Y:S08]  /*a4f0*/  HMMA.16816.F32.BF16 R180, R224, R218.reuse, R180 ;  /* 0x000000dae0b4723c */ /* 0x080ff000000418b4 */
[----:B------:R-:W-:Y:S01]  /*a500*/  HMMA.16816.F32.BF16 R52, R208, R218, R52 ;  /* 0x000000dad034723c */ /* 0x000fe20000041834 */
[----:B------:R-:W0:Y:S01]  /*a510*/  LDSM.16.M88.4 R216, [R252+0x21400] ;  /* 0x02140000fcd8783b */ /* 0x000e220000000200 */
[----:B------:R-:W-:-:S02]  /*a520*/  FMUL R153, R207, R153 ;  /* 0x00000099cf997220 */ /* 0x000fc40000400000 */
[C---:B------:R-:W-:Y:S02]  /*a530*/  FMUL R154, R206.reuse, R154 ;  /* 0x0000009ace9a7220 */ /* 0x040fe40000400000 */
[----:B------:R-:W-:Y:S02]  /*a540*/  FMUL R155, R206, R155 ;  /* 0x0000009bce9b7220 */ /* 0x000fe40000400000 */
[-C--:B0-----:R-:W-:Y:S08]  /*a550*/  HMMA.16816.F32.BF16 R168, R224, R216.reuse, R168 ;  /* 0x000000d8e0a8723c */ /* 0x081ff000000418a8 */
[----:B------:R-:W-:Y:S08]  /*a560*/  HMMA.16816.F32.BF16 R40, R208, R216, R40 ;  /* 0x000000d8d028723c */ /* 0x000ff00000041828 */
[-C--:B------:R-:W-:Y:S08]  /*a570*/  HMMA.16816.F32.BF16 R164, R224, R218.reuse, R164 ;  /* 0x000000dae0a4723c */ /* 0x080ff000000418a4 */
[----:B------:R-:W-:Y:S01]  /*a580*/  HMMA.16816.F32.BF16 R36, R208, R218, R36 ;  /* 0x000000dad024723c */ /* 0x000fe20000041824 */
[----:B------:R-:W0:Y:S01]  /*a590*/  LDSM.16.M88.4 R216, [R252+0x21800] ;  /* 0x02180000fcd8783b */ /* 0x000e220000000200 */
[----:B------:R-:W-:-:S02]  /*a5a0*/  FMUL R24, R205, R24 ;  /* 0x00000018cd187220 */ /* 0x000fc40000400000 */
[----:B------:R-:W-:Y:S02]  /*a5b0*/  FMUL R25, R205, R25 ;  /* 0x00000019cd197220 */ /* 0x000fe40000400000 */
[C---:B------:R-:W-:Y:S02]  /*a5c0*/  FMUL R26, R204.reuse, R26 ;  /* 0x0000001acc1a7220 */ /* 0x040fe40000400000 */
[----:B------:R-:W-:Y:S02]  /*a5d0*/  FMUL R27, R204, R27 ;  /* 0x0000001bcc1b7220 */ /* 0x000fe40000400000 */
[C---:B------:R-:W-:Y:S02]  /*a5e0*/  FMUL R148, R207.reuse, R148 ;  /* 0x00000094cf947220 */ /* 0x040fe40000400000 */
[----:B------:R-:W-:Y:S02]  /*a5f0*/  FMUL R149, R207, R149 ;  /* 0x00000095cf957220 */ /* 0x000fe40000400000 */
[----:B------:R-:W-:-:S02]  /*a600*/  FMUL R150, R206, R150 ;  /* 0x00000096ce967220 */ /* 0x000fc40000400000 */
[----:B------:R-:W-:Y:S02]  /*a610*/  FMUL R151, R206, R151 ;  /* 0x00000097ce977220 */ /* 0x000fe40000400000 */
[C---:B------:R-:W-:Y:S02]  /*a620*/  FMUL R20, R205.reuse, R20 ;  /* 0x00000014cd147220 */ /* 0x040fe40000400000 */
[----:B------:R-:W-:Y:S02]  /*a630*/  FMUL R21, R205, R21 ;  /* 0x00000015cd157220 */ /* 0x000fe40000400000 */
[C---:B------:R-:W-:Y:S02]  /*a640*/  FMUL R22, R204.reuse, R22 ;  /* 0x00000016cc167220 */ /* 0x040fe40000400000 */
[----:B------:R-:W-:Y:S01]  /*a650*/  FMUL R23, R204, R23 ;  /* 0x00000017cc177220 */ /* 0x000fe20000400000 */
        /* <DEDUP_REMOVED lines=12> */
[----:B------:R-:W-:Y:S01]  /*a720*/  FMUL R19, R204, R19 ;  /* 0x00000013cc137220 */ /* 0x000fe20000400000 */
[-C--:B------:R-:W-:Y:S01]  /*a730*/  HMMA.16816.F32.BF16 R144, R224, R220.reuse, R144 ;  /* 0x000000dce090723c */ /* 0x080fe20000041890 */
[C---:B------:R-:W-:Y:S02]  /*a740*/  FMUL R136, R207.reuse, R136 ;  /* 0x00000088cf887220 */ /* 0x040fe40000400000 */
[----:B------:R-:W-:Y:S02]  /*a750*/  FMUL R137, R207, R137 ;  /* 0x00000089cf897220 */ /* 0x000fe40000400000 */
[C---:B------:R-:W-:Y:S02]  /*a760*/  FMUL R138, R206.reuse, R138 ;  /* 0x0000008ace8a7220 */ /* 0x040fe40000400000 */
[----:B------:R-:W-:Y:S01]  /*a770*/  FMUL R139, R206, R139 ;  /* 0x0000008bce8b7220 */ /* 0x000fe20000400000 */
[----:B------:R-:W-:Y:S01]  /*a780*/  HMMA.16816.F32.BF16 R16, R208, R220, R16 ;  /* 0x000000dcd010723c */ /* 0x000fe20000041810 */
[----:B------:R-:W-:-:S02]  /*a790*/  FMUL R248, R205, R248 ;  /* 0x000000f8cdf87220 */ /* 0x000fc40000400000 */
[----:B------:R-:W-:Y:S02]  /*a7a0*/  FMUL R249, R205, R249 ;  /* 0x000000f9cdf97220 */ /* 0x000fe40000400000 */
[C---:B------:R-:W-:Y:S02]  /*a7b0*/  FMUL R250, R204.reuse, R250 ;  /* 0x000000faccfa7220 */ /* 0x040fe40000400000 */
[----:B------:R-:W-:Y:S02]  /*a7c0*/  FMUL R251, R204, R251 ;  /* 0x000000fbccfb7220 */ /* 0x000fe40000400000 */
[----:B------:R-:W-:Y:S02]  /*a7d0*/  FADD R220, R5, R4 ;  /* 0x0000000405dc7221 */ /* 0x000fe40000000000 */
[----:B------:R-:W2:Y:S02]  /*a7e0*/  LDL.LU R4, [R1+0x204] ;  /* 0x0002040001047983 */ /* 0x000ea40000300800 */
[----:B------:R-:W-:-:S02]  /*a7f0*/  FADD R220, R6, R220 ;  /* 0x000000dc06dc7221 */ /* 0x000fc40000000000 */
[----:B------:R-:W3:Y:S01]  /*a800*/  LDL.LU R5, [R1+0x200] ;  /* 0x0002000001057983 */ /* 0x000ee20000300800 */
[-C--:B0-----:R-:W-:Y:S01]  /*a810*/  HMMA.16816.F32.BF16 R136, R224, R216.reuse, R136 ;  /* 0x000000d8e088723c */ /* 0x081fe20000041888 */
[----:B------:R-:W-:Y:S02]  /*a820*/  FADD R221, R239, R238 ;  /* 0x000000eeefdd7221 */ /* 0x000fe40000000000 */
[----:B------:R-:W4:Y:S05]  /*a830*/  LDL.LU R6, [R1+0x1fc] ;  /* 0x0001fc0001067983 */ /* 0x000f2a0000300800 */
[----:B------:R-:W-:Y:S01]  /*a840*/  HMMA.16816.F32.BF16 R248, R208, R216, R248 ;  /* 0x000000d8d0f8723c */ /* 0x000fe200000418f8 */
[----:B------:R-:W5:Y:S04]  /*a850*/  LDL.LU R216, [R1] ;  /* 0x0000000001d87983 */ /* 0x000f680000300800 */
[----:B------:R-:W2:Y:S04]  /*a860*/  LDL.LU R217, [R1+0x4] ;  /* 0x0000040001d97983 */ /* 0x000ea80000300800 */
[----:B------:R-:W2:Y:S04]  /*a870*/  LDL.LU R239, [R1+0x8] ;  /* 0x0000080001ef7983 */ /* 0x000ea80000300800 */
[----:B------:R-:W2:Y:S01]  /*a880*/  LDL.LU R238, [R1+0xc] ;  /* 0x00000c0001ee7983 */ /* 0x000ea20000300800 */
        /* <DEDUP_REMOVED lines=9> */
[----:B------:R-:W-:Y:S02]  /*a920*/  FADD R220, R7, R220 ;  /* 0x000000dc07dc7221 */ /* 0x000fe40000000000 */
[----:B------:R-:W-:Y:S01]  /*a930*/  FADD R221, R237, R221 ;  /* 0x000000ddeddd7221 */ /* 0x000fe20000000000 */
[----:B------:R-:W2:Y:S04]  /*a940*/  LDL.LU R7, [R1+0x1f8] ;  /* 0x0001f80001077983 */ /* 0x000ea80000300800 */
[----:B------:R-:W-:Y:S01]  /*a950*/  HMMA.16816.F32.BF16 R12, R208, R222, R12 ;  /* 0x000000ded00c723c */ /* 0x000fe2000004180c */
[----:B------:R-:W2:Y:S06]  /*a960*/  LDL.LU R237, [R1+0xe8] ;  /* 0x0000e80001ed7983 */ /* 0x000eac0000300800 */
[----:B------:R-:W-:-:S02]  /*a970*/  FADD R222, R235, R234 ;  /* 0x000000eaebde7221 */ /* 0x000fc40000000000 */
[----:B------:R-:W2:Y:S01]  /*a980*/  LDL.LU R235, [R1+0xec] ;  /* 0x0000ec0001eb7983 */ /* 0x000ea20000300800 */
[----:B------:R-:W-:-:S03]  /*a990*/  FADD R223, R233, R232 ;  /* 0x000000e8e9df7221 */ /* 0x000fc60000000000 */
[----:B------:R-:W2:Y:S04]  /*a9a0*/  LDL.LU R234, [R1+0xe4] ;  /* 0x0000e40001ea7983 */ /* 0x000ea80000300800 */
[----:B------:R-:W2:Y:S04]  /*a9b0*/  LDL.LU R233, [R1+0xf0] ;  /* 0x0000f00001e97983 */ /* 0x000ea80000300800 */
[----:B------:R-:W2:Y:S01]  /*a9c0*/  LDL.LU R232, [R1+0xf4] ;  /* 0x0000f40001e87983 */ /* 0x000ea20000300800 */
        /* <DEDUP_REMOVED lines=11> */
[----:B------:R-:W-:Y:S01]  /*aa80*/  FMUL R79, R204, R79 ;  /* 0x0000004fcc4f7220 */ /* 0x000fe20000400000 */
        /* <DEDUP_REMOVED lines=68> */
[C---:B------:R-:W-:Y:S02]  /*aed0*/  FMUL R133, R207.reuse, R133 ;  /* 0x00000085cf857220 */ /* 0x040fe40000400000 */
[C---:B------:R-:W-:Y:S02]  /*aee0*/  FMUL R134, R206.reuse, R134 ;  /* 0x00000086ce867220 */ /* 0x040fe40000400000 */
[C---:B------:R-:W-:Y:S02]  /*aef0*/  FMUL R135, R206.reuse, R135 ;  /* 0x00000087ce877220 */ /* 0x040fe40000400000 */
[C---:B------:R-:W-:Y:S02]  /*af00*/  FMUL R128, R207.reuse, R128 ;  /* 0x00000080cf807220 */ /* 0x040fe40000400000 */
[----:B------:R-:W-:Y:S02]  /*af10*/  FMUL R129, R207, R129 ;  /* 0x00000081cf817220 */ /* 0x000fe40000400000 */
[----:B------:R-:W-:-:S02]  /*af20*/  FMUL R130, R206, R130 ;  /* 0x00000082ce827220 */ /* 0x000fc40000400000 */
[C---:B------:R-:W-:Y:S02]  /*af30*/  FMUL R131, R206.reuse, R131 ;  /* 0x00000083ce837220 */ /* 0x040fe40000400000 */
[C---:B------:R-:W-:Y:S02]  /*af40*/  FMUL R124, R207.reuse, R124 ;  /* 0x0000007ccf7c7220 */ /* 0x040fe40000400000 */
[----:B------:R-:W-:Y:S02]  /*af50*/  FMUL R125, R207, R125 ;  /* 0x0000007dcf7d7220 */ /* 0x000fe40000400000 */
[C---:B------:R-:W-:Y:S02]  /*af60*/  FMUL R126, R206.reuse, R126 ;  /* 0x0000007ece7e7220 */ /* 0x040fe40000400000 */
[----:B------:R-:W-:Y:S02]  /*af70*/  FMUL R127, R206, R127 ;  /* 0x0000007fce7f7220 */ /* 0x000fe40000400000 */
[----:B------:R-:W-:-:S02]  /*af80*/  FADD R222, R240, R222 ;  /* 0x000000def0de7221 */ /* 0x000fc40000000000 */
[----:B------:R-:W-:Y:S02]  /*af90*/  FADD R223, R242, R223 ;  /* 0x000000dff2df7221 */ /* 0x000fe40000000000 */
[----:B------:R-:W-:Y:S01]  /*afa0*/  FADD R221, R236, R221 ;  /* 0x000000ddecdd7221 */ /* 0x000fe20000000000 */
[----:B------:R-:W-:Y:S01]  /*afb0*/  HMMA.16816.F32.BF16 R132, R224, R218, R132 ;  /* 0x000000dae084723c */ /* 0x000fe20000041884 */
[----:B------:R-:W-:Y:S02]  /*afc0*/  FADD R222, R241, R222 ;  /* 0x000000def1de7221 */ /* 0x000fe40000000000 */
[----:B------:R-:W-:-:S05]  /*afd0*/  FADD R223, R243, R223 ;  /* 0x000000dff3df7221 */ /* 0x000fca0000000000 */
[C---:B0-----:R-:W-:Y:S08]  /*afe0*/  HMMA.16816.F32.BF16 R128, R224.reuse, R212, R128 ;  /* 0x000000d4e080723c */ /* 0x041ff00000041880 */
[----:B------:R-:W-:Y:S01]  /*aff0*/  HMMA.16816.F32.BF16 R124, R224, R214, R124 ;  /* 0x000000d6e07c723c */ /* 0x000fe2000004187c */
[----:B------:R-:W0:Y:S04]  /*b000*/  SHFL.BFLY PT, R224, R220, 0x2, 0x1f ;  /* 0x0c401f00dce07f89 */ /* 0x000e2800000e0000 */
[----:B------:R-:W1:Y:S04]  /*b010*/  SHFL.BFLY PT, R225, R221, 0x2, 0x1f ;  /* 0x0c401f00dde17f89 */ /* 0x000e6800000e0000 */
[----:B------:R-:W0:Y:S04]  /*b020*/  SHFL.BFLY PT, R226, R222, 0x2, 0x1f ;  /* 0x0c401f00dee27f89 */ /* 0x000e2800000e0000 */
[----:B------:R-:W0:Y:S01]  /*b030*/  SHFL.BFLY PT, R227, R223, 0x2, 0x1f ;  /* 0x0c401f00dfe37f89 */ /* 0x000e2200000e0000 */
[----:B------:R-:W-:-:S02]  /*b040*/  FMUL R8, R205, R8 ;  /* 0x00000008cd087220 */ /* 0x000fc40000400000 */
[C---:B------:R-:W-:Y:S02]  /*b050*/  FMUL R9, R205.reuse, R9 ;  /* 0x00000009cd097220 */ /* 0x040fe40000400000 */
[C---:B------:R-:W-:Y:S02]  /*b060*/  FMUL R10, R204.reuse, R10 ;  /* 0x0000000acc0a7220 */ /* 0x040fe40000400000 */
[----:B------:R-:W-:Y:S02]  /*b070*/  FMUL R11, R204, R11 ;  /* 0x0000000bcc0b7220 */ /* 0x000fe40000400000 */
[C---:B-----5:R-:W-:Y:S02]  /*b080*/  FMUL R216, R205.reuse, R216 ;  /* 0x000000d8cdd87220 */ /* 0x060fe40000400000 */
[----:B--2---:R-:W-:-:S03]  /*b090*/  FMUL R217, R205, R217 ;  /* 0x000000d9cdd97220 */ /* 0x004fc60000400000 */
[----:B------:R-:W-:Y:S07]  /*b0a0*/  HMMA.16816.F32.BF16 R8, R208, R218, R8 ;  /* 0x000000dad008723c */ /* 0x000fee0000041808 */
[C---:B------:R-:W-:Y:S02]  /*b0b0*/  FMUL R218, R204.reuse, R239 ;  /* 0x000000efccda7220 */ /* 0x040fe40000400000 */
[----:B------:R-:W-:-:S07]  /*b0c0*/  FMUL R219, R204, R238 ;  /* 0x000000eeccdb7220 */ /* 0x000fce0000400000 */
[----:B------:R-:W-:Y:S07]  /*b0d0*/  HMMA.16816.F32.BF16 R240, R208, R212, R216 ;  /* 0x000000d4d0f0723c */ /* 0x000fee00000418d8 */
[----:B0-----:R-:W-:Y:S02]  /*b0e0*/  FADD R217, R220, R224 ;  /* 0x000000e0dcd97221 */ /* 0x001fe40000000000 */
[----:B-1----:R-:W-:Y:S02]  /*b0f0*/  FADD R216, R221, R225 ;  /* 0x000000e1ddd87221 */ /* 0x002fe40000000000 */
[----:B------:R-:W-:Y:S01]  /*b100*/  FADD R213, R222, R226 ;  /* 0x000000e2ded57221 */ /* 0x000fe20000000000 */
[----:B------:R-:W0:Y:S01]  /*b110*/  SHFL.BFLY PT, R218, R217, 0x1, 0x1f ;  /* 0x0c201f00d9da7f89 */ /* 0x000e2200000e0000 */
[----:B------:R-:W-:-:S03]  /*b120*/  FADD R212, R223, R227 ;  /* 0x000000e3dfd47221 */ /* 0x000fc60000000000 */
[----:B------:R-:W1:Y:S04]  /*b130*/  SHFL.BFLY PT, R219, R216, 0x1, 0x1f ;  /* 0x0c201f00d8db7f89 */ /* 0x000e6800000e0000 */
[----:B------:R-:W2:Y:S04]  /*b140*/  SHFL.BFLY PT, R220, R213, 0x1, 0x1f ;  /* 0x0c201f00d5dc7f89 */ /* 0x000ea800000e0000 */
[----:B------:R-:W5:Y:S01]  /*b150*/  SHFL.BFLY PT, R221, R212, 0x1, 0x1f ;  /* 0x0c201f00d4dd7f89 */ /* 0x000f6200000e0000 */
[----:B------:R-:W-:-:S03]  /*b160*/  IADD3 R234, R234, 0x10, RZ ;  /* 0x00000010eaea7810 */ /* 0x000fc60007ffe0ff */
[----:B------:R1:W-:Y:S01]  /*b170*/  STL.64 [R1], R240 ;  /* 0x000000f001007387 */ /* 0x0003e20000100a00 */
[----:B0-----:R-:W-:Y:S02]  /*b180*/  FADD R217, R217, R218 ;  /* 0x000000dad9d97221 */ /* 0x001fe40000000000 */
[----:B-1----:R-:W-:Y:S02]  /*b190*/  FADD R216, R216, R219 ;  /* 0x000000dbd8d87221 */ /* 0x002fe40000000000 */
[----:B------:R-:W-:Y:S02]  /*b1a0*/  FFMA R237, R207, R237, R217 ;  /* 0x000000edcfed7223 */ /* 0x000fe400000000d9 */
[----:B--2---:R-:W-:Y:S02]  /*b1b0*/  FADD R213, R213, R220 ;  /* 0x000000dcd5d57221 */ /* 0x004fe40000000000 */
[----:B------:R-:W-:Y:S02]  /*b1c0*/  FFMA R235, R206, R235, R216 ;  /* 0x000000ebceeb7223 */ /* 0x000fe400000000d8 */
[----:B-----5:R-:W-:Y:S01]  /*b1d0*/  FADD R212, R212, R221 ;  /* 0x000000ddd4d47221 */ /* 0x020fe20000000000 */
[----:B------:R0:W-:Y:S01]  /*b1e0*/  STL.64 [R1+0x8], R242 ;  /* 0x000008f201007387 */ /* 0x0001e20000100a00 */
[----:B------:R-:W-:-:S02]  /*b1f0*/  FFMA R233, R205, R233, R213 ;  /* 0x000000e9cde97223 */ /* 0x000fc400000000d5 */
[----:B------:R-:W-:Y:S01]  /*b200*/  FFMA R232, R204, R232, R212 ;  /* 0x000000e8cce87223 */ /* 0x000fe200000000d4 */
[----:B------:R0:W-:Y:S04]  /*b210*/  STL [R1+0xe4], R234 ;  /* 0x0000e4ea01007387 */ /* 0x0001e80000100800 */
[----:B------:R0:W-:Y:S04]  /*b220*/  STL [R1+0xe8], R237 ;  /* 0x0000e8ed01007387 */ /* 0x0001e80000100800 */
[----:B------:R0:W-:Y:S04]  /*b230*/  STL [R1+0xec], R235 ;  /* 0x0000eceb01007387 */ /* 0x0001e80000100800 */
[----:B------:R0:W-:Y:S04]  /*b240*/  STL [R1+0xc8], R231 ;  /* 0x0000c8e701007387 */ /* 0x0001e80000100800 */
[----:B------:R0:W-:Y:S04]  /*b250*/  STL [R1+0xf0], R233 ;  /* 0x0000f0e901007387 */ /* 0x0001e80000100800 */
[----:B------:R0:W-:Y:S04]  /*b260*/  STL [R1+0xf4], R232 ;  /* 0x0000f4e801007387 */ /* 0x0001e80000100800 */
[----:B------:R0:W-:Y:S04]  /*b270*/  STL [R1+0xd8], R230 ;  /* 0x0000d8e601007387 */ /* 0x0001e80000100800 */
[----:B------:R0:W-:Y:S04]  /*b280*/  STL [R1+0xdc], R229 ;  /* 0x0000dce501007387 */ /* 0x0001e80000100800 */
[----:B------:R0:W-:Y:S01]  /*b290*/  STL [R1+0xe0], R228 ;  /* 0x0000e0e401007387 */ /* 0x0001e20000100800 */
[----:B------:R-:W-:Y:S01]  /*b2a0*/  ISETP.GE.AND P0, PT, R234, c[0x0][0x1d0], PT ;  /* 0x00007400ea007a0c */ /* 0x000fe20003f06270 */
[----:B------:R-:W-:-:S02]  /*b2b0*/  FMUL R4, R205, R4 ;  /* 0x00000004cd047220 */ /* 0x000fc40000400000 */
[----:B---3--:R-:W-:Y:S02]  /*b2c0*/  FMUL R5, R205, R5 ;  /* 0x00000005cd057220 */ /* 0x008fe40000400000 */
[C---:B----4-:R-:W-:Y:S02]  /*b2d0*/  FMUL R6, R204.reuse, R6 ;  /* 0x00000006cc067220 */ /* 0x050fe40000400000 */
[----:B------:R-:W-:-:S07]  /*b2e0*/  FMUL R7, R204, R7 ;  /* 0x00000007cc077220 */ /* 0x000fce0000400000 */
[----:B------:R-:W-:Y:S07]  /*b2f0*/  HMMA.16816.F32.BF16 R4, R208, R214, R4 ;  /* 0x000000d6d004723c */ /* 0x000fee0000041804 */
[----:B------:R-:W-:-:S05]  /*b300*/  MOV R208, 0x10 ;  /* 0x0000001000d07802 */ /* 0x000fca0000000f00 */
[C---:B------:R-:W-:Y:S02]  /*b310*/  IMAD R0, R208.reuse, c[0x0][0x1b4], R0 ;  /* 0x00006d00d0007a24 */ /* 0x040fe400078e0200 */
[----:B------:R-:W-:Y:S01]  /*b320*/  IMAD R3, R208, c[0x0][0x1a4], R3 ;  /* 0x00006900d0037a24 */ /* 0x000fe200078e0203 */
[----:B0-----:R-:W-:Y:S01]  /*b330*/  @P0 CALL.REL.NOINC `(.L_x_1) ;  /* 0x0000001000000944 */ /* 0x001fe20003c00000 */
[----:B------:R-:W-:Y:S05]  /*b340*/  BRA `(.L_x_2) ;  /* 0xffffc93000007947 */ /* 0x000fea000383ffff */
.L_x_1:
[----:B------:R0:W-:Y:S04]  /*b350*/  STL [R1+0x10c], R228 ;  /* 0x00010ce401007387 */ /* 0x0001e80000100800 */
[----:B------:R0:W-:Y:S04]  /*b360*/  STL [R1+0x108], R229 ;  /* 0x000108e501007387 */ /* 0x0001e80000100800 */
[----:B------:R0:W-:Y:S04]  /*b370*/  STL [R1+0x104], R230 ;  /* 0x000104e601007387 */ /* 0x0001e80000100800 */
[----:B------:R0:W-:Y:S02]  /*b380*/  STL [R1+0x100], R231 ;  /* 0x000100e701007387 */ /* 0x0001e40000100800 */
.L_x_0:
[----:B------:R-:W-:Y:S04]  /*b390*/  STL [R1+0x23c], R156 ;  /* 0x00023c9c01007387 */ /* 0x000fe80000100800 */
        /* <DEDUP_REMOVED lines=13> */
[----:B------:R1:W-:Y:S04]  /*b470*/  STL [R1+0x204], R124 ;  /* 0x0002047c01007387 */ /* 0x0003e80000100800 */
[----:B------:R-:W-:Y:S04]  /*b480*/  STL [R1+0x200], R125 ;  /* 0x0002007d01007387 */ /* 0x000fe80000100800 */
[----:B------:R-:W-:Y:S04]  /*b490*/  STL [R1+0x1fc], R128 ;  /* 0x0001fc8001007387 */ /* 0x000fe80000100800 */
[----:B------:R-:W-:Y:S04]  /*b4a0*/  STL [R1+0x1f8], R129 ;  /* 0x0001f88101007387 */ /* 0x000fe80000100800 */
[----:B------:R-:W2:Y:S04]  /*b4b0*/  LDL.LU R2, [R1+0xe8] ;  /* 0x0000e80001027983 */ /* 0x000ea80000300800 */
[----:B------:R-:W3:Y:S04]  /*b4c0*/  LDL.LU R210, [R1+0xec] ;  /* 0x0000ec0001d27983 */ /* 0x000ee80000300800 */
[----:B------:R-:W4:Y:S04]  /*b4d0*/  LDL.LU R211, [R1+0xc] ;  /* 0x00000c0001d37983 */ /* 0x000f280000300800 */
[----:B------:R-:W5:Y:S04]  /*b4e0*/  LDL.LU R207, [R1+0x8] ;  /* 0x0000080001cf7983 */ /* 0x000f680000300800 */
[----:B------:R-:W4:Y:S04]  /*b4f0*/  LDL.LU R213, [R1] ;  /* 0x0000000001d57983 */ /* 0x000f280000300800 */
[----:B------:R-:W4:Y:S04]  /*b500*/  LDL.LU R212, [R1+0x4] ;  /* 0x0000040001d47983 */ /* 0x000f280000300800 */
[----:B------:R-:W5:Y:S04]  /*b510*/  LDL.LU R209, [R1+0xf0] ;  /* 0x0000f00001d17983 */ /* 0x000f680000300800 */
[----:B------:R-:W5:Y:S01]  /*b520*/  LDL.LU R208, [R1+0xf4] ;  /* 0x0000f40001d07983 */ /* 0x000f620000300800 */
[----:B------:R-:W-:-:S03]  /*b530*/  MOV R206, 0x3dc6b27f ;  /* 0x3dc6b27f00ce7802 */ /* 0x000fc60000000f00 */
[----:B------:R-:W0:Y:S04]  /*b540*/  S2R R220, SR_TID.X ;  /* 0x0000000000dc7919 */ /* 0x000e280000002100 */
[----:B------:R-:W-:Y:S01]  /*b550*/  BAR.SYNC.DEFER_BLOCKING 0x0 ;  /* 0x0000000000007b1d */ /* 0x000fe20000010000 */
[C---:B--2---:R-:W-:Y:S01]  /*b560*/  FMUL R3, R2.reuse, 8388608 ;  /* 0x4b00000002037820 */ /* 0x044fe20000400000 */
[C---:B------:R-:W-:Y:S02]  /*b570*/  FSETP.GEU.AND P0, PT, R2.reuse, 1.175494350822287508e-38, PT ;  /* 0x008000000200780b */ /* 0x040fe40003f0e000 */
[----:B------:R-:W-:Y:S02]  /*b580*/  FSETP.GT.AND P4, PT, |R2|, 8.50705917302346158658e+37, PT ;  /* 0x7e8000000200780b */ /* 0x000fe40003f84200 */
[----:B------:R-:W-:-:S02]  /*b590*/  FSEL R3, R3, R2, !P0 ;  /* 0x0000000203037208 */ /* 0x000fc40004000000 */
[----:B------:R-:W-:Y:S02]  /*b5a0*/  FSEL R204, RZ, -23, P0 ;  /* 0xc1b80000ffcc7808 */ /* 0x000fe40000000000 */
[C---:B------:R-:W-:Y:S02]  /*b5b0*/  IADD3 R0, R3.reuse, -0x3f3504f3, RZ ;  /* 0xc0cafb0d03007810 */ /* 0x040fe40007ffe0ff */
[C---:B------:R-:W-:Y:S02]  /*b5c0*/  ISETP.GE.U32.AND P0, PT, R3.reuse, 0x7f800000, PT ;  /* 0x7f8000000300780c */ /* 0x040fe40003f06070 */
[----:B------:R-:W-:Y:S02]  /*b5d0*/  LOP3.LUT R0, R0, 0xff800000, RZ, 0xc0, !PT ;  /* 0xff80000000007812 */ /* 0x000fe400078ec0ff */
[----:B---3--:R-:W-:Y:S02]  /*b5e0*/  FSETP.GEU.AND P1, PT, R210, 1.175494350822287508e-38, PT ;  /* 0x00800000d200780b */ /* 0x008fe40003f2e000 */
[----:B------:R2:W3:Y:S01]  /*b5f0*/  I2F R205, R0 ;  /* 0x0000000000cd7306 */ /* 0x0004e20000201400 */
[----:B------:R-:W-:-:S02]  /*b600*/  FSETP.NEU.AND P3, PT, R3, RZ, PT ;  /* 0x000000ff0300720b */ /* 0x000fc40003f6d000 */
[----:B----4-:R-:W-:Y:S02]  /*b610*/  MOV R214, R213 ;  /* 0x000000d500d67202 */ /* 0x010fe40000000f00 */
[----:B------:R-:W-:Y:S02]  /*b620*/  MOV R215, R211 ;  /* 0x000000d300d77202 */ /* 0x000fe40000000f00 */
[----:B------:R-:W-:Y:S02]  /*b630*/  MOV R217, R214 ;  /* 0x000000d600d97202 */ /* 0x000fe40000000f00 */
[----:B--2---:R-:W-:Y:S01]  /*b640*/  IADD3 R0, R3, -R0, RZ ;  /* 0x8000000003007210 */ /* 0x004fe20007ffe0ff */
[----:B-----5:R-:W-:Y:S01]  /*b650*/  FMUL R213, R208, 8388608 ;  /* 0x4b000000d0d57820 */ /* 0x020fe20000400000 */
[----:B------:R-:W-:-:S03]  /*b660*/  MOV R214, R207 ;  /* 0x000000cf00d67202 */ /* 0x000fc60000000f00 */
[----:B------:R-:W-:Y:S01]  /*b670*/  FADD R0, R0, -1 ;  /* 0xbf80000000007421 */ /* 0x000fe20000000000 */
[----:B------:R-:W-:Y:S01]  /*b680*/  MOV R216, R212 ;  /* 0x000000d400d87202 */ /* 0x000fe20000000f00 */
[----:B---3--:R-:W-:Y:S02]  /*b690*/  FFMA.FTZ R205, R205, 1.1920928955078125e-07, R204 ;  /* 0x34000000cdcd7823 */ /* 0x008fe400000100cc */
[----:B------:R-:W-:-:S04]  /*b6a0*/  FFMA.FTZ R204, R0, R206, -0.16845393180847167969 ;  /* 0xbe2c7f3000cc7423 */ /* 0x000fc800000100ce */
[----:B------:R-:W-:-:S04]  /*b6b0*/  FFMA.FTZ R204, R0, R204, 0.1716887056827545166 ;  /* 0x3e2fcf2a00cc7423 */ /* 0x000fc800000100cc */
[----:B------:R-:W-:-:S04]  /*b6c0*/  FFMA.FTZ R204, R0, R204, -0.17900948226451873779 ;  /* 0xbe374e4300cc7423 */ /* 0x000fc800000100cc */
[----:B------:R-:W-:-:S04]  /*b6d0*/  FFMA.FTZ R204, R0, R204, 0.20512372255325317383 ;  /* 0x3e520bf400cc7423 */ /* 0x000fc800000100cc */
[----:B------:R-:W-:-:S04]  /*b6e0*/  FFMA.FTZ R204, R0, R204, -0.24046532809734344482 ;  /* 0xbe763c8b00cc7423 */ /* 0x000fc800000100cc */
[----:B------:R-:W-:-:S04]  /*b6f0*/  FFMA.FTZ R204, R0, R204, 0.28857114911079406738 ;  /* 0x3e93bf9900cc7423 */ /* 0x000fc800000100cc */
[----:B------:R-:W-:-:S04]  /*b700*/  FFMA.FTZ R204, R0, R204, -0.36067417263984680176 ;  /* 0xbeb8aa4900cc7423 */ /* 0x000fc800000100cc */
[----:B------:R-:W-:-:S04]  /*b710*/  FFMA.FTZ R204, R0, R204, 0.48089820146560668945 ;  /* 0x3ef6384a00cc7423 */ /* 0x000fc800000100cc */
[----:B------:R-:W-:-:S04]  /*b720*/  FFMA.FTZ R204, R0, R204, -0.72134751081466674805 ;  /* 0xbf38aa3b00cc7423 */ /* 0x000fc800000100cc */
[----:B------:R-:W-:-:S04]  /*b730*/  FMUL R204, R0, R204 ;  /* 0x000000cc00cc7220 */ /* 0x000fc80000400000 */
[----:B------:R-:W-:-:S04]  /*b740*/  FMUL R204, R0, R204 ;  /* 0x000000cc00cc7220 */ /* 0x000fc80000400000 */
[----:B------:R-:W-:Y:S02]  /*b750*/  FFMA.FTZ R0, R0, 1.4426950216293334961, R204 ;  /* 0x3fb8aa3b00007823 */ /* 0x000fe400000100cc */
[----:B------:R-:W-:Y:S02]  /*b760*/  FMUL R204, R210, 8388608 ;  /* 0x4b000000d2cc7820 */ /* 0x000fe40000400000 */
[----:B-1----:R-:W-:Y:S01]  /*b770*/  FADD R124, R205, R0 ;  /* 0x00000000cd7c7221 */ /* 0x002fe20000000000 */
[----:B------:R-:W-:Y:S02]  /*b780*/  @P0 MOV R0, 0x7f800000 ;  /* 0x7f80000000000802 */ /* 0x000fe40000000f00 */
[----:B------:R-:W-:-:S03]  /*b790*/  FSEL R204, R204, R210, !P1 ;  /* 0x000000d2cccc7208 */ /* 0x000fc60004800000 */
[----:B------:R-:W-:Y:S01]  /*b7a0*/  @P0 FFMA.FTZ R124, R3, R0, +INF ;  /* 0x7f800000037c0423 */ /* 0x000fe20000010000 */
[----:B------:R-:W-:Y:S02]  /*b7b0*/  IADD3 R0, R204, -0x3f3504f3, RZ ;  /* 0xc0cafb0dcc007810 */ /* 0x000fe40007ffe0ff */
[----:B------:R-:W-:Y:S02]  /*b7c0*/  FSEL R3, RZ, -23, P1 ;  /* 0xc1b80000ff037808 */ /* 0x000fe40000800000 */
[----:B------:R-:W-:Y:S01]  /*b7d0*/  LOP3.LUT R0, R0, 0xff800000, RZ, 0xc0, !PT ;  /* 0xff80000000007812 */ /* 0x000fe200078ec0ff */
[----:B------:R1:W-:Y:S01]  /*b7e0*/  STL [R1+0xdc], R124 ;  /* 0x0000dc7c01007387 */ /* 0x0003e20000100800 */
[C---:B------:R-:W-:Y:S02]  /*b7f0*/  ISETP.GE.U32.AND P0, PT, R204.reuse, 0x7f800000, PT ;  /* 0x7f800000cc00780c */ /* 0x040fe40003f06070 */
[----:B------:R2:W3:Y:S01]  /*b800*/  I2F R205, R0 ;  /* 0x0000000000cd7306 */ /* 0x0004e20000201400 */
[----:B------:R-:W-:-:S02]  /*b810*/  FSETP.NEU.AND P2, PT, R204, RZ, PT ;  /* 0x000000ffcc00720b */ /* 0x000fc40003f4d000 */
[----:B--2---:R-:W-:-:S05]  /*b820*/  IADD3 R0, R204, -R0, RZ ;  /* 0x80000000cc007210 */ /* 0x004fca0007ffe0ff */
[----:B------:R-:W-:Y:S02]  /*b830*/  FADD R0, R0, -1 ;  /* 0xbf80000000007421 */ /* 0x000fe40000000000 */
        /* <DEDUP_REMOVED lines=15> */
[----:B------:R-:W-:-:S05]  /*b930*/  @P0 MOV R0, 0x7f800000 ;  /* 0x7f80000000000802 */ /* 0x000fca0000000f00 */
[----:B------:R-:W-:Y:S01]  /*b940*/  @P0 FFMA.FTZ R124, R204, R0, +INF ;  /* 0x7f800000cc7c0423 */ /* 0x000fe20000010000 */
[----:B------:R-:W-:-:S04]  /*b950*/  FSETP.GEU.AND P0, PT, R209, 1.175494350822287508e-38, PT ;  /* 0x00800000d100780b */ /* 0x000fc80003f0e000 */
[----:B------:R-:W-:Y:S01]  /*b960*/  FSEL R3, R3, R209, !P0 ;  /* 0x000000d103037208 */ /* 0x000fe20004000000 */
[----:B------:R1:W-:Y:S01]  /*b970*/  STL [R1+0xc8], R124 ;  /* 0x0000c87c01007387 */ /* 0x0003e20000100800 */
[----:B------:R-:W-:Y:S02]  /*b980*/  FSEL R204, RZ, -23, P0 ;  /* 0xc1b80000ffcc7808 */ /* 0x000fe40000000000 */
[C---:B------:R-:W-:Y:S02]  /*b990*/  IADD3 R0, R3.reuse, -0x3f3504f3, RZ ;  /* 0xc0cafb0d03007810 */ /* 0x040fe40007ffe0ff */
[C---:B------:R-:W-:Y:S02]  /*b9a0*/  ISETP.GE.U32.AND P0, PT, R3.reuse, 0x7f800000, PT ;  /* 0x7f8000000300780c */ /* 0x040fe40003f06070 */
[----:B------:R-:W-:Y:S02]  /*b9b0*/  LOP3.LUT R0, R0, 0xff800000, RZ, 0xc0, !PT ;  /* 0xff80000000007812 */ /* 0x000fe400078ec0ff */
[----:B------:R-:W-:-:S02]  /*b9c0*/  FSETP.NEU.AND P1, PT, R3, RZ, PT ;  /* 0x000000ff0300720b */ /* 0x000fc40003f2d000 */
[----:B------:R2:W3:Y:S02]  /*b9d0*/  I2F R205, R0 ;  /* 0x0000000000cd7306 */ /* 0x0004e40000201400 */
        /* <DEDUP_REMOVED lines=14> */
[----:B------:R-:W-:-:S04]  /*bac0*/  FFMA.FTZ R0, R0, 1.4426950216293334961, R204 ;  /* 0x3fb8aa3b00007823 */ /* 0x000fc800000100cc */
[----:B-1----:R-:W-:Y:S01]  /*bad0*/  FADD R124, R205, R0 ;  /* 0x00000000cd7c7221 */ /* 0x002fe20000000000 */
[----:B------:R-:W-:-:S05]  /*bae0*/  @P0 MOV R0, 0x7f800000 ;  /* 0x7f80000000000802 */ /* 0x000fca0000000f00 */
[----:B------:R-:W-:Y:S01]  /*baf0*/  @P0 FFMA.FTZ R124, R3, R0, +INF ;  /* 0x7f800000037c0423 */ /* 0x000fe20000010000 */
[----:B------:R-:W-:-:S04]  /*bb00*/  FSETP.GEU.AND P0, PT, R208, 1.175494350822287508e-38, PT ;  /* 0x00800000d000780b */ /* 0x000fc80003f0e000 */
[----:B------:R-:W-:Y:S01]  /*bb10*/  FSEL R213, R213, R208, !P0 ;  /* 0x000000d0d5d57208 */ /* 0x000fe20004000000 */
[----:B------:R-:W-:Y:S01]  /*bb20*/  STL [R1+0xc4], R124 ;  /* 0x0000c47c01007387 */ /* 0x000fe20000100800 */
[----:B------:R-:W-:Y:S02]  /*bb30*/  FSEL R3, RZ, -23, P0 ;  /* 0xc1b80000ff037808 */ /* 0x000fe40000000000 */
[----:B------:R-:W-:Y:S02]  /*bb40*/  IADD3 R0, R213, -0x3f3504f3, RZ ;  /* 0xc0cafb0dd5007810 */ /* 0x000fe40007ffe0ff */
[C---:B------:R-:W-:Y:S01]  /*bb50*/  FSETP.GEU.AND P0, PT, |R2|.reuse, 1.175494350822287508e-38, PT ;  /* 0x008000000200780b */ /* 0x040fe20003f0e200 */
[----:B------:R-:W-:Y:S01]  /*bb60*/  @P4 FMUL R2, R2, 0.25 ;  /* 0x3e80000002024820 */ /* 0x000fe20000400000 */
[----:B------:R-:W-:-:S04]  /*bb70*/  LOP3.LUT R0, R0, 0xff800000, RZ, 0xc0, !PT ;  /* 0xff80000000007812 */ /* 0x000fc800078ec0ff */
[----:B------:R1:W2:Y:S07]  /*bb80*/  I2F R204, R0 ;  /* 0x0000000000cc7306 */ /* 0x0002ae0000201400 */
[----:B------:R-:W-:Y:S01]  /*bb90*/  @!P0 FMUL R2, R2, 16777216 ;  /* 0x4b80000002028820 */ /* 0x000fe20000400000 */
[----:B-1----:R-:W-:-:S03]  /*bba0*/  IADD3 R0, R213, -R0, RZ ;  /* 0x80000000d5007210 */ /* 0x002fc60007ffe0ff */
[----:B------:R1:W3:Y:S02]  /*bbb0*/  MUFU.RCP R211, R2 ;  /* 0x0000000200d37308 */ /* 0x0002e40000001000 */
[----:B------:R-:W-:Y:S02]  /*bbc0*/  FADD R0, R0, -1 ;  /* 0xbf80000000007421 */ /* 0x000fe40000000000 */
[----:B--2---:R-:W-:Y:S02]  /*bbd0*/  FFMA.FTZ R204, R204, 1.1920928955078125e-07, R3 ;  /* 0x34000000cccc7823 */ /* 0x004fe40000010003 */
        /* <DEDUP_REMOVED lines=12> */
[----:B------:R-:W-:-:S05]  /*bca0*/  FADD R0, R204, R0 ;  /* 0x00000000cc007221 */ /* 0x000fca0000000000 */
[----:B------:R2:W-:Y:S04]  /*bcb0*/  STL [R1+0xc0], R0 ;  /* 0x0000c00001007387 */ /* 0x0005e80000100800 */
[----:B-1----:R-:W4:Y:S04]  /*bcc0*/  LDL.LU R2, [R1+0xb4] ;  /* 0x0000b40001027983 */ /* 0x002f280000300800 */
[----:B--2---:R-:W2:Y:S04]  /*bcd0*/  LDL.LU R0, [R1+0xb0] ;  /* 0x0000b00001007983 */ /* 0x004ea80000300800 */
[----:B------:R-:W1:Y:S04]  /*bce0*/  S2R R124, SR_TID.X ;  /* 0x00000000007c7919 */ /* 0x000e680000002100 */
[----:B------:R-:W5:Y:S04]  /*bcf0*/  S2R R207, SR_TID.X ;  /* 0x0000000000cf7919 */ /* 0x000f680000002100 */
[----:B------:R-:W3:Y:S01]  /*bd00*/  LDL.LU R212, [R1+0xa0] ;  /* 0x0000a00001d47983 */ /* 0x000ee20000300800 */
[----:B-1----:R-:W-:-:S02]  /*bd10*/  SHF.L.U32 R3, R124, 0x9, RZ ;  /* 0x000000097c037819 */ /* 0x002fc400000006ff */
[----:B-----5:R-:W-:Y:S02]  /*bd20*/  SHF.L.U32 R125, R207, 0x5, RZ ;  /* 0x00000005cf7d7819 */ /* 0x020fe400000006ff */
[----:B------:R-:W-:Y:S01]  /*bd30*/  LOP3.LUT R3, R3, 0x3000, RZ, 0xc0, !PT ;  /* 0x0000300003037812 */ /* 0x000fe200078ec0ff */
[----:B------:R-:W5:Y:S03]  /*bd40*/  LDL.LU R207, [R1+0x84] ;  /* 0x0000840001cf7983 */ /* 0x000f660000300800 */
[----:B------:R-:W-:Y:S01]  /*bd50*/  LOP3.LUT R3, R3, 0x60, R125, 0xf8, !PT ;  /* 0x0000006003037812 */ /* 0x000fe200078ef87d */
[----:B------:R-:W5:Y:S04]  /*bd60*/  LDL.LU R206, [R1+0x80] ;  /* 0x0000800001ce7983 */ /* 0x000f680000300800 */
[----:B------:R-:W5:Y:S01]  /*bd70*/  LDL.LU R205, [R1+0x94] ;  /* 0x0000940001cd7983 */ /* 0x000f620000300800 */
[----:B----4-:R-:W-:-:S04]  /*bd80*/  @P4 FMUL R2, R2, 0.25 ;  /* 0x3e80000002024820 */ /* 0x010fc80000400000 */
[----:B------:R-:W-:Y:S02]  /*bd90*/  @!P0 FMUL R2, R2, 16777216 ;  /* 0x4b80000002028820 */ /* 0x000fe40000400000 */
[----:B--2---:R-:W-:Y:S02]  /*bda0*/  @P4 FMUL R0, R0, 0.25 ;  /* 0x3e80000000004820 */ /* 0x004fe40000400000 */
[----:B---3--:R-:W-:Y:S02]  /*bdb0*/  FMUL R2, R211, R2 ;  /* 0x00000002d3027220 */ /* 0x008fe40000400000 */
[----:B------:R-:W-:-:S04]  /*bdc0*/  @!P0 FMUL R0, R0, 16777216 ;  /* 0x4b80000000008820 */ /* 0x000fc80000400000 */
[----:B------:R-:W-:Y:S01]  /*bdd0*/  FMUL R204, R211, R0 ;  /* 0x00000000d3cc7220 */ /* 0x000fe20000400000 */
[----:B------:R-:W-:-:S04]  /*bde0*/  SHF.L.U32 R0, R124, 0x3, RZ ;  /* 0x000000037c007819 */ /* 0x000fc800000006ff */
[----:B------:R-:W-:Y:S02]  /*bdf0*/  F2FP.BF16.PACK_AB R204, R2, R204 ;  /* 0x000000cc02cc723e */ /* 0x000fe400000010ff */
[----:B------:R-:W-:Y:S02]  /*be00*/  SHF.L.U32 R2, R124, 0x2, RZ ;  /* 0x000000027c027819 */ /* 0x000fe400000006ff */
[----:B------:R-:W-:-:S04]  /*be10*/  LOP3.LUT R0, R0, 0x700, RZ, 0xc0, !PT ;  /* 0x0000070000007812 */ /* 0x000fc800078ec0ff */
[----:B------:R-:W-:-:S04]  /*be20*/  LOP3.LUT R0, R0, 0x70, R2, 0xf8, !PT ;  /* 0x0000007000007812 */ /* 0x000fc800078ef802 */
[----:B------:R-:W-:Y:S02]  /*be30*/  LOP3.LUT R0, R3, R0, RZ, 0x3c, !PT ;  /* 0x0000000003007212 */ /* 0x000fe400078e3cff */
[----:B------:R-:W2:Y:S04]  /*be40*/  LDL.LU R3, [R1+0x90] ;  /* 0x0000900001037983 */ /* 0x000ea80000300800 */
[----:B------:R-:W3:Y:S04]  /*be50*/  LDL.LU R2, [R1+0xa4] ;  /* 0x0000a40001027983 */ /* 0x000ee80000300800 */
[----:B------:R-:W1:Y:S04]  /*be60*/  S2R R125, SR_CTAID.X ;  /* 0x00000000007d7919 */ /* 0x000e680000002500 */
[----:B------:R-:W4:Y:S01]  /*be70*/  S2R R128, SR_CTAID.Y ;  /* 0x0000000000807919 */ /* 0x000f220000002600 */
[----:B-----5:R-:W-:-:S02]  /*be80*/  @P4 FMUL R207, R207, 0.25 ;  /* 0x3e800000cfcf4820 */ /* 0x020fc40000400000 */
[----:B------:R-:W-:Y:S02]  /*be90*/  @P4 FMUL R206, R206, 0.25 ;  /* 0x3e800000cece4820 */ /* 0x000fe40000400000 */
[----:B------:R-:W-:Y:S02]  /*bea0*/  @P4 FMUL R205, R205, 0.25 ;  /* 0x3e800000cdcd4820 */ /* 0x000fe40000400000 */
[----:B------:R-:W-:Y:S02]  /*beb0*/  @P4 FMUL R212, R212, 0.25 ;  /* 0x3e800000d4d44820 */ /* 0x000fe40000400000 */
[----:B------:R-:W-:Y:S02]  /*bec0*/  @!P0 FMUL R207, R207, 16777216 ;  /* 0x4b800000cfcf8820 */ /* 0x000fe40000400000 */
[----:B------:R-:W-:Y:S02]  /*bed0*/  @!P0 FMUL R205, R205, 16777216 ;  /* 0x4b800000cdcd8820 */ /* 0x000fe40000400000 */
[----:B------:R-:W-:-:S02]  /*bee0*/  @!P0 FMUL R206, R206, 16777216 ;  /* 0x4b800000cece8820 */ /* 0x000fc40000400000 */
[----:B------:R-:W-:Y:S01]  /*bef0*/  @!P0 FMUL R212, R212, 16777216 ;  /* 0x4b800000d4d48820 */ /* 0x000fe20000400000 */
[----:B------:R-:W-:Y:S01]  /*bf00*/  MOV R219, R215 ;  /* 0x000000d700db7202 */ /* 0x000fe20000000f00 */
[C---:B------:R-:W-:Y:S01]  /*bf10*/  FMUL R215, R211.reuse, R207 ;  /* 0x000000cfd3d77220 */ /* 0x040fe20000400000 */
[----:B------:R-:W-:Y:S01]  /*bf20*/  MOV R218, R214 ;  /* 0x000000d600da7202 */ /* 0x000fe20000000f00 */
[C---:B------:R-:W-:Y:S02]  /*bf30*/  FMUL R214, R211.reuse, R205 ;  /* 0x000000cdd3d67220 */ /* 0x040fe40000400000 */
[C---:B------:R-:W-:Y:S02]  /*bf40*/  FMUL R205, R211.reuse, R212 ;  /* 0x000000d4d3cd7220 */ /* 0x040fe40000400000 */
[----:B------:R-:W-:Y:S01]  /*bf50*/  FMUL R207, R211, R206 ;  /* 0x000000ced3cf7220 */ /* 0x000fe20000400000 */
[----:B0-----:R-:W-:-:S04]  /*bf60*/  LOP3.LUT R220, R220, 0xff, RZ, 0xc0, !PT ;  /* 0x000000ffdcdc7812 */ /* 0x001fc800078ec0ff */
[----:B------:R-:W-:Y:S02]  /*bf70*/  F2FP.BF16.PACK_AB R207, R215, R207 ;  /* 0x000000cfd7cf723e */ /* 0x000fe400000010ff */
[----:B-1----:R-:W-:Y:S02]  /*bf80*/  LEA R125, R125, R220, 0x8 ;  /* 0x000000dc7d7d7211 */ /* 0x002fe400078e40ff */
[----:B------:R-:W-:Y:S02]  /*bf90*/  MOV R241, R249 ;  /* 0x000000f900f17202 */ /* 0x000fe40000000f00 */
[----:B------:R-:W-:Y:S01]  /*bfa0*/  MOV R240, R248 ;  /* 0x000000f800f07202 */ /* 0x000fe20000000f00 */
[----:B--2---:R-:W-:Y:S02]  /*bfb0*/  @P4 FMUL R3, R3, 0.25 ;  /* 0x3e80000003034820 */ /* 0x004fe40000400000 */
[----:B---3--:R-:W-:Y:S02]  /*bfc0*/  @P4 FMUL R2, R2, 0.25 ;  /* 0x3e80000002024820 */ /* 0x008fe40000400000 */
[----:B------:R-:W-:-:S02]  /*bfd0*/  @!P0 FMUL R3, R3, 16777216 ;  /* 0x4b80000003038820 */ /* 0x000fc40000400000 */
[----:B------:R-:W-:Y:S02]  /*bfe0*/  @!P0 FMUL R2, R2, 16777216 ;  /* 0x4b80000002028820 */ /* 0x000fe40000400000 */
[C---:B------:R-:W-:Y:S02]  /*bff0*/  FMUL R3, R211.reuse, R3 ;  /* 0x00000003d3037220 */ /* 0x040fe40000400000 */
[----:B------:R-:W-:-:S03]  /*c000*/  FMUL R2, R211, R2 ;  /* 0x00000002d3027220 */ /* 0x000fc60000400000 */
[----:B------:R-:W-:Y:S02]  /*c010*/  F2FP.BF16.PACK_AB R206, R214, R3 ;  /* 0x00000003d6ce723e */ /* 0x000fe400000010ff */
[----:B------:R-:W-:Y:S01]  /*c020*/  F2FP.BF16.PACK_AB R205, R2, R205 ;  /* 0x000000cd02cd723e */ /* 0x000fe200000010ff */
[----:B------:R-:W-:-:S04]  /*c030*/  IMAD R3, R125, c[0x0][0x1c4], RZ ;  /* 0x000071007d037a24 */ /* 0x000fc800078e02ff */
[----:B------:R4:W-:Y:S01]  /*c040*/  STS.128 [R0], R204 ;  /* 0x000000cc00007388 */ /* 0x0009e20000000c00 */
[C---:B------:R-:W-:Y:S01]  /*c050*/  SHF.L.U32 R2, R3.reuse, 0x1, RZ ;  /* 0x0000000103027819 */ /* 0x040fe200000006ff */
[----:B------:R-:W-:-:S04]  /*c060*/  IMAD.HI R3, R3, 0x2, RZ ;  /* 0x0000000203037827 */ /* 0x000fc800078e02ff */
[----:B----4-:R-:W-:-:S05]  /*c070*/  IMAD R204, R128, c[0x0][0x1c0], RZ ;  /* 0x0000700080cc7a24 */ /* 0x010fca00078e02ff */
[C---:B------:R-:W-:Y:S01]  /*c080*/  SHF.L.U32 R205, R204.reuse, 0x1, RZ ;  /* 0x00000001cccd7819 */ /* 0x040fe200000006ff */
[----:B------:R-:W-:-:S03]  /*c090*/  IMAD.HI R206, R204, 0x2, RZ ;  /* 0x00000002ccce7827 */ /* 0x000fc600078e02ff */
[----:B------:R-:W-:-:S04]  /*c0a0*/  IADD3 R2, P5, P6, R2, c[0x0][0x178], R205 ;  /* 0x00005e0002027a10 */ /* 0x000fc80007ebe0cd */
[----:B------:R-:W-:Y:S02]  /*c0b0*/  IADD3.X R3, R3, c[0x0][0x17c], R206, P5, P6 ;  /* 0x00005f0003037a10 */ /* 0x000fe40002fec4ce */
[----:B------:R-:W-:Y:S02]  /*c0c0*/  FSETP.GT.AND P5, PT, |R208|, 8.50705917302346158658e+37, PT ;  /* 0x7e800000d000780b */ /* 0x000fe40003fa4200 */
[----:B------:R-:W-:Y:S02]  /*c0d0*/  SHF.L.U32 R205, R124, 0xb, RZ ;  /* 0x0000000b7ccd7819 */ /* 0x000fe400000006ff */
[----:B------:R-:W-:Y:S02]  /*c0e0*/  FSETP.GEU.AND P6, PT, |R208|, 1.175494350822287508e-38, PT ;  /* 0x00800000d000780b */ /* 0x000fe40003fce200 */
[----:B------:R-:W-:Y:S02]  /*c0f0*/  LOP3.LUT R124, R124, 0xff, RZ, 0xc0, !PT ;  /* 0x000000ff7c7c7812 */ /* 0x000fe400078ec0ff */
[----:B------:R-:W-:-:S02]  /*c100*/  LOP3.LUT R205, R205, 0x3000, RZ, 0xc0, !PT ;  /* 0x00003000cdcd7812 */ /* 0x000fc400078ec0ff */
[----:B------:R-:W-:Y:S02]  /*c110*/  MOV R206, R122 ;  /* 0x0000007a00ce7202 */ /* 0x000fe40000000f00 */
[----:B------:R-:W-:Y:S02]  /*c120*/  LEA R204, R124, R205, 0x4 ;  /* 0x000000cd7ccc7211 */ /* 0x000fe400078e20ff */
[----:B------:R-:W-:Y:S01]  /*c130*/  MOV R205, R123 ;  /* 0x0000007b00cd7202 */ /* 0x000fe20000000f00 */
[----:B------:R-:W-:Y:S01]  /*c140*/  @P5 FMUL R208, R208, 0.25 ;  /* 0x3e800000d0d05820 */ /* 0x000fe20000400000 */
[----:B------:R-:W-:Y:S02]  /*c150*/  MOV R123, R118 ;  /* 0x00000076007b7202 */ /* 0x000fe40000000f00 */
[----:B------:R-:W-:Y:S02]  /*c160*/  MOV R122, R119 ;  /* 0x00000077007a7202 */ /* 0x000fe40000000f00 */
[----:B------:R-:W-:-:S02]  /*c170*/  MOV R118, R219 ;  /* 0x000000db00767202 */ /* 0x000fc40000000f00 */
[----:B------:R-:W-:Y:S01]  /*c180*/  MOV R119, R218 ;  /* 0x000000da00777202 */ /* 0x000fe20000000f00 */
[----:B------:R-:W-:Y:S02]  /*c190*/  @!P6 FMUL R208, R208, 16777216 ;  /* 0x4b800000d0d0e820 */ /* 0x000fe40000400000 */
[----:B------:R-:W-:Y:S02]  /*c1a0*/  @P5 FMUL R7, R7, 0.25 ;  /* 0x3e80000007075820 */ /* 0x000fe40000400000 */
[----:B------:R-:W-:Y:S02]  /*c1b0*/  @P5 FMUL R6, R6, 0.25 ;  /* 0x3e80000006065820 */ /* 0x000fe40000400000 */
[----:B------:R-:W-:Y:S02]  /*c1c0*/  @P5 FMUL R118, R118, 0.25 ;  /* 0x3e80000076765820 */ /* 0x000fe40000400000 */
[----:B------:R-:W-:Y:S02]  /*c1d0*/  @P5 FMUL R119, R119, 0.25 ;  /* 0x3e80000077775820 */ /* 0x000fe40000400000 */
[----:B------:R-:W-:-:S02]  /*c1e0*/  @P5 FMUL R11, R11, 0.25 ;  /* 0x3e8000000b0b5820 */ /* 0x000fc40000400000 */
[----:B------:R-:W-:Y:S02]  /*c1f0*/  @P5 FMUL R10, R10, 0.25 ;  /* 0x3e8000000a0a5820 */ /* 0x000fe40000400000 */
        /* <DEDUP_REMOVED lines=57> */
[----:B------:R-:W-:Y:S01]  /*c590*/  @P5 FMUL R206, R206, 0.25 ;  /* 0x3e800000cece5820 */ /* 0x000fe20000400000 */
[----:B------:R-:W-:Y:S01]  /*c5a0*/  FSETP.GT.AND P5, PT, |R209|, 8.50705917302346158658e+37, PT ;  /* 0x7e800000d100780b */ /* 0x000fe20003fa4200 */
[----:B------:R-:W-:Y:S01]  /*c5b0*/  @!P6 FMUL R7, R7, 16777216 ;  /* 0x4b8000000707e820 */ /* 0x000fe20000400000 */
[----:B------:R-:W0:Y:S01]  /*c5c0*/  MUFU.RCP R208, R208 ;  /* 0x000000d000d07308 */ /* 0x000e220000001000 */
[----:B------:R-:W-:-:S02]  /*c5d0*/  @!P6 FMUL R6, R6, 16777216 ;  /* 0x4b8000000606e820 */ /* 0x000fc40000400000 */
[----:B------:R-:W-:Y:S02]  /*c5e0*/  @!P6 FMUL R118, R118, 16777216 ;  /* 0x4b8000007676e820 */ /* 0x000fe40000400000 */
[----:B------:R-:W-:Y:S02]  /*c5f0*/  @!P6 FMUL R119, R119, 16777216 ;  /* 0x4b8000007777e820 */ /* 0x000fe40000400000 */
[----:B------:R-:W-:Y:S02]  /*c600*/  @!P6 FMUL R11, R11, 16777216 ;  /* 0x4b8000000b0be820 */ /* 0x000fe40000400000 */
[----:B------:R-:W-:Y:S02]  /*c610*/  @!P6 FMUL R10, R10, 16777216 ;  /* 0x4b8000000a0ae820 */ /* 0x000fe40000400000 */
[----:B------:R-:W-:Y:S02]  /*c620*/  @!P6 FMUL R251, R251, 16777216 ;  /* 0x4b800000fbfbe820 */ /* 0x000fe40000400000 */
        /* <DEDUP_REMOVED lines=56> */
[----:B------:R-:W-:Y:S01]  /*c9b0*/  @!P6 FMUL R206, R206, 16777216 ;  /* 0x4b800000cecee820 */ /* 0x000fe20000400000 */
[C---:B------:R-:W-:Y:S01]  /*c9c0*/  FSETP.GEU.AND P6, PT, |R209|.reuse, 1.175494350822287508e-38, PT ;  /* 0x00800000d100780b */ /* 0x040fe20003fce200 */
[----:B------:R-:W-:Y:S02]  /*c9d0*/  @P5 FMUL R209, R209, 0.25 ;  /* 0x3e800000d1d15820 */ /* 0x000fe40000400000 */
[C---:B0-----:R-:W-:Y:S02]  /*c9e0*/  FMUL R239, R208.reuse, R63 ;  /* 0x0000003fd0ef7220 */ /* 0x041fe40000400000 */
[----:B------:R-:W-:-:S08]  /*c9f0*/  FMUL R7, R208, R7 ;  /* 0x00000007d0077220 */ /* 0x000fd00000400000 */
[----:B------:R-:W-:-:S04]  /*ca00*/  @!P6 FMUL R209, R209, 16777216 ;  /* 0x4b800000d1d1e820 */ /* 0x000fc80000400000 */
[----:B------:R-:W0:Y:S01]  /*ca10*/  MUFU.RCP R63, R209 ;  /* 0x000000d1003f7308 */ /* 0x000e220000001000 */
[C---:B------:R-:W-:Y:S01]  /*ca20*/  FMUL R6, R208.reuse, R6 ;  /* 0x00000006d0067220 */ /* 0x040fe20000400000 */
[----:B------:R1:W-:Y:S01]  /*ca30*/  STL [R1+0x118], R7 ;  /* 0x0001180701007387 */ /* 0x0003e20000100800 */
[----:B------:R-:W-:Y:S02]  /*ca40*/  FMUL R118, R208, R118 ;  /* 0x00000076d0767220 */ /* 0x000fe40000400000 */
[----:B------:R-:W-:Y:S01]  /*ca50*/  @P5 FMUL R5, R5, 0.25 ;  /* 0x3e80000005055820 */ /* 0x000fe20000400000 */
[----:B------:R2:W-:Y:S01]  /*ca60*/  STL [R1+0x114], R6 ;  /* 0x0001140601007387 */ /* 0x0005e20000100800 */
[----:B------:R-:W-:Y:S02]  /*ca70*/  @P5 FMUL R4, R4, 0.25 ;  /* 0x3e80000004045820 */ /* 0x000fe40000400000 */
[C---:B-1----:R-:W-:Y:S01]  /*ca80*/  FMUL R7, R208.reuse, R119 ;  /* 0x00000077d0077220 */ /* 0x042fe20000400000 */
[----:B------:R-:W-:Y:S01]  /*ca90*/  STL [R1+0x110], R118 ;  /* 0x0001107601007387 */ /* 0x000fe20000100800 */
[----:B--2---:R-:W-:-:S03]  /*caa0*/  FMUL R6, R208, R11 ;  /* 0x0000000bd0067220 */ /* 0x004fc60000400000 */
[----:B------:R1:W-:Y:S01]  /*cab0*/  STL [R1+0xf8], R7 ;  /* 0x0000f80701007387 */ /* 0x0003e20000100800 */
[----:B------:R-:W-:Y:S02]  /*cac0*/  @!P6 FMUL R5, R5, 16777216 ;  /* 0x4b8000000505e820 */ /* 0x000fe40000400000 */
[----:B------:R-:W-:Y:S01]  /*cad0*/  FMUL R10, R208, R10 ;  /* 0x0000000ad00a7220 */ /* 0x000fe20000400000 */
[----:B------:R2:W-:Y:S01]  /*cae0*/  STL [R1+0xf4], R6 ;  /* 0x0000f40601007387 */ /* 0x0005e20000100800 */
[----:B------:R-:W-:Y:S02]  /*caf0*/  @P5 FMUL R16, R16, 0.25 ;  /* 0x3e80000010105820 */ /* 0x000fe40000400000 */
[----:B------:R-:W-:Y:S02]  /*cb00*/  @!P6 FMUL R4, R4, 16777216 ;  /* 0x4b8000000404e820 */ /* 0x000fe40000400000 */
[----:B------:R-:W-:Y:S02]  /*cb10*/  @P5 FMUL R17, R17, 0.25 ;  /* 0x3e80000011115820 */ /* 0x000fe40000400000 */
[----:B-1----:R-:W-:-:S02]  /*cb20*/  FMUL R7, R208, R251 ;  /* 0x000000fbd0077220 */ /* 0x002fc40000400000 */
[C---:B0-----:R-:W-:Y:S02]  /*cb30*/  FMUL R5, R63.reuse, R5 ;  /* 0x000000053f057220 */ /* 0x041fe40000400000 */
[----:B--2---:R-:W-:Y:S01]  /*cb40*/  FMUL R6, R208, R250 ;  /* 0x000000fad0067220 */ /* 0x004fe20000400000 */
[----:B------:R0:W-:Y:S01]  /*cb50*/  STL [R1+0xf0], R10 ;  /* 0x0000f00a01007387 */ /* 0x0001e20000100800 */
[----:B------:R-:W-:Y:S02]  /*cb60*/  @P5 FMUL R28, R28, 0.25 ;  /* 0x3e8000001c1c5820 */ /* 0x000fe40000400000 */
[----:B------:R-:W-:Y:S02]  /*cb70*/  @P5 FMUL R64, R64, 0.25 ;  /* 0x3e80000040405820 */ /* 0x000fe40000400000 */
[----:B------:R-:W-:Y:S02]  /*cb80*/  @!P6 FMUL R16, R16, 16777216 ;  /* 0x4b8000001010e820 */ /* 0x000fe40000400000 */
[----:B------:R-:W-:Y:S01]  /*cb90*/  FMUL R4, R63, R4 ;  /* 0x000000043f047220 */ /* 0x000fe20000400000 */
[----:B------:R1:W-:Y:S01]  /*cba0*/  STL [R1+0xec], R7 ;  /* 0x0000ec0701007387 */ /* 0x0003e20000100800 */
[----:B------:R-:W-:-:S02]  /*cbb0*/  @!P6 FMUL R17, R17, 16777216 ;  /* 0x4b8000001111e820 */ /* 0x000fc40000400000 */
[----:B------:R-:W-:Y:S01]  /*cbc0*/  @P5 FMUL R32, R32, 0.25 ;  /* 0x3e80000020205820 */ /* 0x000fe20000400000 */
[----:B------:R2:W-:Y:S01]  /*cbd0*/  STL [R1+0xe8], R6 ;  /* 0x0000e80601007387 */ /* 0x0005e20000100800 */
[----:B------:R-:W-:Y:S02]  /*cbe0*/  @P5 FMUL R80, R80, 0.25 ;  /* 0x3e80000050505820 */ /* 0x000fe40000400000 */
[----:B------:R-:W-:Y:S01]  /*cbf0*/  @!P6 FMUL R28, R28, 16777216 ;  /* 0x4b8000001c1ce820 */ /* 0x000fe20000400000 */
[----:B------:R3:W-:Y:S01]  /*cc00*/  STL [R1+0x4], R5 ;  /* 0x0000040501007387 */ /* 0x0007e20000100800 */
[----:B------:R-:W-:Y:S02]  /*cc10*/  @!P6 FMUL R64, R64, 16777216 ;  /* 0x4b8000004040e820 */ /* 0x000fe40000400000 */
[----:B------:R-:W-:Y:S01]  /*cc20*/  @P5 FMUL R12, R12, 0.25 ;  /* 0x3e8000000c0c5820 */ /* 0x000fe20000400000 */
[----:B------:R4:W-:Y:S01]  /*cc30*/  STL [R1], R4 ;  /* 0x0000000401007387 */ /* 0x0009e20000100800 */
[----:B------:R-:W-:-:S02]  /*cc40*/  @P5 FMUL R81, R81, 0.25 ;  /* 0x3e80000051515820 */ /* 0x000fc40000400000 */
[C---:B------:R-:W-:Y:S02]  /*cc50*/  FMUL R232, R63.reuse, R16 ;  /* 0x000000103fe87220 */ /* 0x040fe40000400000 */
[----:B------:R-:W-:Y:S01]  /*cc60*/  FMUL R233, R63, R17 ;  /* 0x000000113fe97220 */ /* 0x000fe20000400000 */
[----:B------:R-:W5:Y:S01]  /*cc70*/  LDL.LU R16, [R1+0xb8] ;  /* 0x0000b80001107983 */ /* 0x000f620000300800 */
[C---:B------:R-:W-:Y:S02]  /*cc80*/  FMUL R132, R208.reuse, R18 ;  /* 0x00000012d0847220 */ /* 0x040fe40000400000 */
[----:B------:R-:W-:Y:S01]  /*cc90*/  FMUL R133, R208, R19 ;  /* 0x00000013d0857220 */ /* 0x000fe20000400000 */
[----:B------:R-:W3:Y:S01]  /*cca0*/  LDL.LU R17, [R1+0xbc] ;  /* 0x0000bc0001117983 */ /* 0x000ee20000300800 */
[----:B------:R-:W-:Y:S02]  /*ccb0*/  @P5 FMUL R33, R33, 0.25 ;  /* 0x3e80000021215820 */ /* 0x000fe40000400000 */
[----:B------:R-:W-:Y:S01]  /*ccc0*/  @P5 FMUL R84, R84, 0.25 ;  /* 0x3e80000054545820 */ /* 0x000fe20000400000 */
[----:B------:R-:W3:Y:S01]  /*ccd0*/  LDL.LU R18, [R1+0xa8] ;  /* 0x0000a80001127983 */ /* 0x000ee20000300800 */
[----:B------:R-:W-:-:S02]  /*cce0*/  @!P6 FMUL R32, R32, 16777216 ;  /* 0x4b8000002020e820 */ /* 0x000fc40000400000 */
[----:B------:R-:W-:Y:S01]  /*ccf0*/  @!P6 FMUL R80, R80, 16777216 ;  /* 0x4b8000005050e820 */ /* 0x000fe20000400000 */
[----:B------:R-:W3:Y:S01]  /*cd00*/  LDL.LU R19, [R1+0xac] ;  /* 0x0000ac0001137983 */ /* 0x000ee20000300800 */
[----:B------:R-:W-:Y:S01]  /*cd10*/  FMUL R222, R63, R28 ;  /* 0x0000001c3fde7220 */ /* 0x000fe20000400000 */
[----:B------:R-:W-:Y:S01]  /*cd20*/  MOV R11, R65 ;  /* 0x00000041000b7202 */ /* 0x000fe20000000f00 */
[----:B------:R-:W-:Y:S02]  /*cd30*/  @P5 FMUL R13, R13, 0.25 ;  /* 0x3e8000000d0d5820 */ /* 0x000fe40000400000 */
[----:B------:R-:W-:Y:S02]  /*cd40*/  @!P6 FMUL R12, R12, 16777216 ;  /* 0x4b8000000c0ce820 */ /* 0x000fe40000400000 */
[----:B------:R-:W-:Y:S02]  /*cd50*/  @!P6 FMUL R81, R81, 16777216 ;  /* 0x4b8000005151e820 */ /* 0x000fe40000400000 */
[----:B------:R-:W-:-:S02]  /*cd60*/  FMUL R28, R63, R64 ;  /* 0x000000403f1c7220 */ /* 0x000fc40000400000 */
[----:B------:R-:W-:Y:S01]  /*cd70*/  @P5 FMUL R61, R61, 0.25 ;  /* 0x3e8000003d3d5820 */ /* 0x000fe20000400000 */
[----:B------:R-:W3:Y:S01]  /*cd80*/  LDL.LU R64, [R1+0x98] ;  /* 0x0000980001407983 */ /* 0x000ee20000300800 */
[----:B------:R-:W-:Y:S02]  /*cd90*/  @P5 FMUL R112, R112, 0.25 ;  /* 0x3e80000070705820 */ /* 0x000fe40000400000 */
[C---:B------:R-:W-:Y:S01]  /*cda0*/  FMUL R236, R208.reuse, R66 ;  /* 0x00000042d0ec7220 */ /* 0x040fe20000400000 */
[----:B------:R-:W3:Y:S01]  /*cdb0*/  LDL.LU R65, [R1+0x9c] ;  /* 0x00009c0001417983 */ /* 0x000ee20000300800 */
[----:B------:R-:W-:Y:S02]  /*cdc0*/  FMUL R237, R208, R67 ;  /* 0x00000043d0ed7220 */ /* 0x000fe40000400000 */
[----:B------:R-:W-:Y:S01]  /*cdd0*/  @!P6 FMUL R33, R33, 16777216 ;  /* 0x4b8000002121e820 */ /* 0x000fe20000400000 */
[----:B------:R-:W3:Y:S01]  /*cde0*/  LDL.LU R66, [R1+0x88] ;  /* 0x0000880001427983 */ /* 0x000ee20000300800 */
[----:B------:R-:W-:-:S02]  /*cdf0*/  @!P6 FMUL R84, R84, 16777216 ;  /* 0x4b8000005454e820 */ /* 0x000fc40000400000 */
[----:B------:R-:W-:Y:S01]  /*ce00*/  FMUL R220, R63, R32 ;  /* 0x000000203fdc7220 */ /* 0x000fe20000400000 */
[----:B------:R-:W3:Y:S01]  /*ce10*/  LDL.LU R67, [R1+0x8c] ;  /* 0x00008c0001437983 */ /* 0x000ee20000300800 */
[----:B------:R-:W-:Y:S02]  /*ce20*/  @!P6 FMUL R13, R13, 16777216 ;  /* 0x4b8000000d0de820 */ /* 0x000fe40000400000 */
[C---:B------:R-:W-:Y:S02]  /*ce30*/  FMUL R234, R63.reuse, R12 ;  /* 0x0000000c3fea7220 */ /* 0x040fe40000400000 */
[----:B------:R-:W-:Y:S02]  /*ce40*/  FMUL R32, R63, R80 ;  /* 0x000000503f207220 */ /* 0x000fe40000400000 */
[----:B------:R-:W-:Y:S01]  /*ce50*/  @!P6 FMUL R61, R61, 16777216 ;  /* 0x4b8000003d3de820 */ /* 0x000fe20000400000 */
[----:B------:R-:W4:Y:S01]  /*ce60*/  LDL.LU R80, [R1+0x78] ;  /* 0x0000780001507983 */ /* 0x000f220000300800 */
[----:B------:R-:W-:-:S02]  /*ce70*/  @!P6 FMUL R112, R112, 16777216 ;  /* 0x4b8000007070e820 */ /* 0x000fc40000400000 */
[C---:B------:R-:W-:Y:S02]  /*ce80*/  FMUL R12, R63.reuse, R81 ;  /* 0x000000513f0c7220 */ /* 0x040fe40000400000 */
[C---:B------:R-:W-:Y:S01]  /*ce90*/  FMUL R214, R208.reuse, R82 ;  /* 0x00000052d0d67220 */ /* 0x040fe20000400000 */
[----:B------:R-:W4:Y:S01]  /*cea0*/  LDL.LU R81, [R1+0x7c] ;  /* 0x00007c0001517983 */ /* 0x000f220000300800 */
[C---:B------:R-:W-:Y:S02]  /*ceb0*/  FMUL R215, R208.reuse, R83 ;  /* 0x00000053d0d77220 */ /* 0x040fe40000400000 */
[C---:B------:R-:W-:Y:S01]  /*cec0*/  FMUL R221, R63.reuse, R33 ;  /* 0x000000213fdd7220 */ /* 0x040fe20000400000 */
[----:B------:R-:W4:Y:S01]  /*ced0*/  LDL.LU R82, [R1+0x68] ;  /* 0x0000680001527983 */ /* 0x000f220000300800 */
[----:B------:R-:W-:Y:S01]  /*cee0*/  FMUL R128, R208, R39 ;  /* 0x00000027d0807220 */ /* 0x000fe20000400000 */
[----:B------:R-:W-:Y:S01]  /*cef0*/  MOV R39, R96 ;  /* 0x0000006000277202 */ /* 0x000fe20000000f00 */
[C---:B------:R-:W-:Y:S01]  /*cf00*/  FMUL R235, R63.reuse, R13 ;  /* 0x0000000d3feb7220 */ /* 0x040fe20000400000 */
[----:B------:R-:W4:Y:S01]  /*cf10*/  LDL.LU R83, [R1+0x6c] ;  /* 0x00006c0001537983 */ /* 0x000f220000300800 */
[----:B------:R-:W-:-:S02]  /*cf20*/  FMUL R33, R63, R84 ;  /* 0x000000543f217220 */ /* 0x000fc40000400000 */
[C---:B------:R-:W-:Y:S01]  /*cf30*/  FMUL R13, R63.reuse, R61 ;  /* 0x0000003d3f0d7220 */ /* 0x040fe20000400000 */
[----:B------:R-:W4:Y:S01]  /*cf40*/  LDL.LU R84, [R1+0x58] ;  /* 0x0000580001547983 */ /* 0x000f220000300800 */
[----:B------:R-:W-:-:S03]  /*cf50*/  FMUL R61, R63, R112 ;  /* 0x000000703f3d7220 */ /* 0x000fc60000400000 */
[----:B------:R-:W4:Y:S04]  /*cf60*/  LDL.LU R96, [R1+0x5c] ;  /* 0x00005c0001607983 */ /* 0x000f280000300800 */
[----:B------:R-:W4:Y:S01]  /*cf70*/  LDL.LU R112, [R1+0x48] ;  /* 0x0000480001707983 */ /* 0x000f220000300800 */
[----:B------:R-:W-:Y:S02]  /*cf80*/  @P5 FMUL R8, R8, 0.25 ;  /* 0x3e80000008085820 */ /* 0x000fe40000400000 */
[----:B------:R-:W-:Y:S02]  /*cf90*/  @P5 FMUL R85, R85, 0.25 ;  /* 0x3e80000055555820 */ /* 0x000fe40000400000 */
[----:B------:R-:W-:Y:S02]  /*cfa0*/  @P5 FMUL R37, R37, 0.25 ;  /* 0x3e80000025255820 */ /* 0x000fe40000400000 */
[----:B------:R-:W-:Y:S01]  /*cfb0*/  @P5 FMUL R92, R92, 0.25 ;  /* 0x3e8000005c5c5820 */ /* 0x000fe20000400000 */
[----:B------:R-:W-:Y:S01]  /*cfc0*/  MOV R219, R216 ;  /* 0x000000d800db7202 */ /* 0x000fe20000000f00 */
[----:B------:R-:W-:-:S02]  /*cfd0*/  @P5 FMUL R36, R36, 0.25 ;  /* 0x3e80000024245820 */ /* 0x000fc40000400000 */
[----:B------:R-:W-:Y:S02]  /*cfe0*/  @P5 FMUL R93, R93, 0.25 ;  /* 0x3e8000005d5d5820 */ /* 0x000fe40000400000 */
[----:B------:R-:W-:Y:S02]  /*cff0*/  @P5 FMUL R116, R116, 0.25 ;  /* 0x3e80000074745820 */ /* 0x000fe40000400000 */
[----:B------:R-:W-:Y:S02]  /*d000*/  @!P6 FMUL R8, R8, 16777216 ;  /* 0x4b8000000808e820 */ /* 0x000fe40000400000 */
[----:B------:R-:W-:Y:S01]  /*d010*/  @!P6 FMUL R85, R85, 16777216 ;  /* 0x4b8000005555e820 */ /* 0x000fe20000400000 */
[----:B------:R-:W-:Y:S01]  /*d020*/  MOV R218, R217 ;  /* 0x000000d900da7202 */ /* 0x000fe20000000f00 */
[----:B------:R-:W-:Y:S02]  /*d030*/  @!P6 FMUL R37, R37, 16777216 ;  /* 0x4b8000002525e820 */ /* 0x000fe40000400000 */
[----:B------:R-:W-:Y:S01]  /*d040*/  @!P6 FMUL R92, R92, 16777216 ;  /* 0x4b8000005c5ce820 */ /* 0x000fe20000400000 */
[----:B------:R-:W-:Y:S01]  /*d050*/  MOV R249, R219 ;  /* 0x000000db00f97202 */ /* 0x000fe20000000f00 */
[----:B------:R-:W-:Y:S01]  /*d060*/  FMUL R125, R208, R38 ;  /* 0x00000026d07d7220 */ /* 0x000fe20000400000 */
[----:B------:R-:W-:Y:S01]  /*d070*/  MOV R38, R97 ;  /* 0x0000006100267202 */ /* 0x000fe20000000f00 */
[----:B------:R-:W-:Y:S01]  /*d080*/  @!P6 FMUL R36, R36, 16777216 ;  /* 0x4b8000002424e820 */ /* 0x000fe20000400000 */
[----:B------:R-:W4:Y:S01]  /*d090*/  LDL.LU R97, [R1+0x4c] ;  /* 0x00004c0001617983 */ /* 0x000f220000300800 */
[----:B------:R-:W-:-:S02]  /*d0a0*/  @!P6 FMUL R93, R93, 16777216 ;  /* 0x4b8000005d5de820 */ /* 0x000fc40000400000 */
[----:B------:R-:W-:Y:S02]  /*d0b0*/  @!P6 FMUL R116, R116, 16777216 ;  /* 0x4b8000007474e820 */ /* 0x000fe40000400000 */
[C---:B------:R-:W-:Y:S01]  /*d0c0*/  FMUL R242, R63.reuse, R8 ;  /* 0x000000083ff27220 */ /* 0x040fe20000400000 */
[----:B------:R-:W-:Y:S01]  /*d0d0*/  MOV R248, R218 ;  /* 0x000000da00f87202 */ /* 0x000fe20000000f00 */
[C---:B------:R-:W-:Y:S02]  /*d0e0*/  FMUL R219, R63.reuse, R37 ;  /* 0x000000253fdb7220 */ /* 0x040fe40000400000 */
[C---:B------:R-:W-:Y:S02]  /*d0f0*/  FMUL R8, R63.reuse, R85 ;  /* 0x000000553f087220 */ /* 0x040fe40000400000 */
[----:B------:R-:W-:Y:S01]  /*d100*/  FMUL R37, R63, R92 ;  /* 0x0000005c3f257220 */ /* 0x000fe20000400000 */
[----:B------:R-:W4:Y:S01]  /*d110*/  LDL.LU R85, [R1+0x38] ;  /* 0x0000380001557983 */ /* 0x000f220000300800 */
[----:B------:R-:W-:-:S02]  /*d120*/  FMUL R207, R208, R86 ;  /* 0x00000056d0cf7220 */ /* 0x000fc40000400000 */
[C---:B------:R-:W-:Y:S01]  /*d130*/  FMUL R218, R63.reuse, R36 ;  /* 0x000000243fda7220 */ /* 0x040fe20000400000 */
[----:B------:R-:W4:Y:S01]  /*d140*/  LDL.LU R92, [R1+0x3c] ;  /* 0x00003c00015c7983 */ /* 0x000f220000300800 */
[C---:B------:R-:W-:Y:S02]  /*d150*/  FMUL R238, R208.reuse, R62 ;  /* 0x0000003ed0ee7220 */ /* 0x040fe40000400000 */
[C---:B------:R-:W-:Y:S01]  /*d160*/  FMUL R36, R63.reuse, R93 ;  /* 0x0000005d3f247220 */ /* 0x040fe20000400000 */
[----:B------:R-:W4:Y:S01]  /*d170*/  LDL.LU R86, [R1+0x28] ;  /* 0x0000280001567983 */ /* 0x000f220000300800 */
[----:B------:R-:W-:Y:S02]  /*d180*/  FMUL R62, R63, R116 ;  /* 0x000000743f3e7220 */ /* 0x000fe40000400000 */
[C---:B------:R-:W-:Y:S01]  /*d190*/  FMUL R212, R208.reuse, R87 ;  /* 0x00000057d0d47220 */ /* 0x040fe20000400000 */
[----:B------:R-:W4:Y:S04]  /*d1a0*/  LDL.LU R93, [R1+0x2c] ;  /* 0x00002c00015d7983 */ /* 0x000f280000300800 */
[----:B------:R-:W4:Y:S04]  /*d1b0*/  LDL.LU R116, [R1+0x18] ;  /* 0x0000180001747983 */ /* 0x000f280000300800 */
[----:B------:R-:W4:Y:S01]  /*d1c0*/  LDL.LU R87, [R1+0x1c] ;  /* 0x00001c0001577983 */ /* 0x000f220000300800 */
[C---:B------:R-:W-:Y:S01]  /*d1d0*/  FMUL R124, R208.reuse, R15 ;  /* 0x0000000fd07c7220 */ /* 0x040fe20000400000 */
[----:B0-----:R-:W-:Y:S01]  /*d1e0*/  MOV R10, R77 ;  /* 0x0000004d000a7202 */ /* 0x001fe20000000f00 */
[C---:B------:R-:W-:Y:S01]  /*d1f0*/  FMUL R145, R208.reuse, R14 ;  /* 0x0000000ed0917220 */ /* 0x040fe20000400000 */
[----:B------:R-:W-:Y:S01]  /*d200*/  MOV R14, R73 ;  /* 0x00000049000e7202 */ /* 0x000fe20000000f00 */
        /* <DEDUP_REMOVED lines=14> */
[----:B------:R-:W-:Y:S01]  /*d2f0*/  FMUL R149, R208, R42 ;  /* 0x0000002ad0957220 */ /* 0x000fe20000400000 */
[----:B------:R-:W-:-:S02]  /*d300*/  MOV R42, R105 ;  /* 0x00000069002a7202 */ /* 0x000fc40000000f00 */
[----:B-1----:R-:W-:Y:S02]  /*d310*/  MOV R7, R49 ;  /* 0x0000003100077202 */ /* 0x002fe40000000f00 */
[----:B------:R-:W-:Y:S02]  /*d320*/  MOV R15, R44 ;  /* 0x0000002c000f7202 */ /* 0x000fe40000000f00 */
[----:B--2---:R-:W-:Y:S01]  /*d330*/  MOV R6, R45 ;  /* 0x0000002d00067202 */ /* 0x004fe20000000f00 */
        /* <DEDUP_REMOVED lines=41> */
[----:B------:R-:W-:Y:S01]  /*d5d0*/  @P5 FMUL R120, R120, 0.25 ;  /* 0x3e80000078785820 */ /* 0x000fe20000400000 */
[----:B------:R-:W-:Y:S01]  /*d5e0*/  FSETP.GT.AND P5, PT, |R210|, 8.50705917302346158658e+37, PT ;  /* 0x7e800000d200780b */ /* 0x000fe20003fa4200 */
        /* <DEDUP_REMOVED lines=43> */
[----:B------:R-:W-:Y:S01]  /*d8a0*/  @P5 FMUL R210, R210, 0.25 ;  /* 0x3e800000d2d25820 */ /* 0x000fe20000400000 */
[----:B------:R-:W-:Y:S02]  /*d8b0*/  MOV R105, R202 ;  /* 0x000000ca00697202 */ /* 0x000fe40000000f00 */
[----:B------:R-:W0:Y:S09]  /*d8c0*/  S2R R202, SR_TID.X ;  /* 0x0000000000ca7919 */ /* 0x000e320000002100 */
[----:B------:R-:W-:-:S06]  /*d8d0*/  @!P6 FMUL R210, R210, 16777216 ;  /* 0x4b800000d2d2e820 */ /* 0x000fcc0000400000 */
[----:B------:R-:W1:Y:S01]  /*d8e0*/  MUFU.RCP R210, R210 ;  /* 0x000000d200d27308 */ /* 0x000e620000001000 */
[----:B---3--:R-:W-:Y:S02]  /*d8f0*/  @P5 FMUL R17, R17, 0.25 ;  /* 0x3e80000011115820 */ /* 0x008fe40000400000 */
[----:B-----5:R-:W-:Y:S02]  /*d900*/  @P5 FMUL R16, R16, 0.25 ;  /* 0x3e80000010105820 */ /* 0x020fe40000400000 */
[----:B------:R-:W-:Y:S02]  /*d910*/  @P5 FMUL R19, R19, 0.25 ;  /* 0x3e80000013135820 */ /* 0x000fe40000400000 */
[----:B------:R-:W-:Y:S02]  /*d920*/  @P5 FMUL R18, R18, 0.25 ;  /* 0x3e80000012125820 */ /* 0x000fe40000400000 */
[----:B------:R-:W-:Y:S02]  /*d930*/  @P5 FMUL R65, R65, 0.25 ;  /* 0x3e80000041415820 */ /* 0x000fe40000400000 */
[----:B------:R-:W-:-:S02]  /*d940*/  @P5 FMUL R64, R64, 0.25 ;  /* 0x3e80000040405820 */ /* 0x000fc40000400000 */
[----:B------:R-:W-:Y:S02]  /*d950*/  @!P6 FMUL R17, R17, 16777216 ;  /* 0x4b8000001111e820 */ /* 0x000fe40000400000 */
[----:B------:R-:W-:Y:S02]  /*d960*/  @!P6 FMUL R16, R16, 16777216 ;  /* 0x4b8000001010e820 */ /* 0x000fe40000400000 */
[----:B------:R-:W-:Y:S02]  /*d970*/  @!P6 FMUL R19, R19, 16777216 ;  /* 0x4b8000001313e820 */ /* 0x000fe40000400000 */
[----:B------:R-:W-:Y:S02]  /*d980*/  @!P6 FMUL R18, R18, 16777216 ;  /* 0x4b8000001212e820 */ /* 0x000fe40000400000 */
[----:B------:R-:W-:Y:S02]  /*d990*/  @!P6 FMUL R65, R65, 16777216 ;  /* 0x4b8000004141e820 */ /* 0x000fe40000400000 */
[----:B------:R-:W-:-:S02]  /*d9a0*/  @!P6 FMUL R64, R64, 16777216 ;  /* 0x4b8000004040e820 */ /* 0x000fc40000400000 */
[----:B----4-:R-:W-:Y:S02]  /*d9b0*/  @P5 FMUL R112, R112, 0.25 ;  /* 0x3e80000070705820 */ /* 0x010fe40000400000 */
[----:B------:R-:W-:Y:S02]  /*d9c0*/  FMUL R251, R208, R59 ;  /* 0x0000003bd0fb7220 */ /* 0x000fe40000400000 */
[----:B------:R-:W-:Y:S01]  /*d9d0*/  @!P6 FMUL R112, R112, 16777216 ;  /* 0x4b8000007070e820 */ /* 0x000fe20000400000 */
[----:B------:R-:W-:Y:S01]  /*d9e0*/  MOV R59, R155 ;  /* 0x0000009b003b7202 */ /* 0x000fe20000000f00 */
[C---:B-1----:R-:W-:Y:S02]  /*d9f0*/  FMUL R17, R210.reuse, R17 ;  /* 0x00000011d2117220 */ /* 0x042fe40000400000 */
[----:B------:R-:W-:Y:S02]  /*da00*/  FMUL R16, R210, R16 ;  /* 0x00000010d2107220 */ /* 0x000fe40000400000 */
[----:B------:R-:W-:-:S02]  /*da10*/  FMUL R136, R208, R22 ;  /* 0x00000016d0887220 */ /* 0x000fc40000400000 */
[C---:B------:R-:W-:Y:S02]  /*da20*/  FMUL R155, R210.reuse, R112 ;  /* 0x00000070d29b7220 */ /* 0x040fe40000400000 */
[C---:B------:R-:W-:Y:S02]  /*da30*/  FMUL R19, R210.reuse, R19 ;  /* 0x00000013d2137220 */ /* 0x040fe40000400000 */
[C---:B------:R-:W-:Y:S02]  /*da40*/  FMUL R18, R210.reuse, R18 ;  /* 0x00000012d2127220 */ /* 0x040fe40000400000 */
[----:B------:R-:W-:Y:S02]  /*da50*/  FMUL R22, R63, R113 ;  /* 0x000000713f167220 */ /* 0x000fe40000400000 */
[C---:B------:R-:W-:Y:S02]  /*da60*/  FMUL R65, R210.reuse, R65 ;  /* 0x00000041d2417220 */ /* 0x040fe40000400000 */
[----:B------:R-:W-:Y:S01]  /*da70*/  FMUL R112, R210, R64 ;  /* 0x00000040d2707220 */ /* 0x000fe20000400000 */
[----:B------:R-:W-:Y:S01]  /*da80*/  MOV R118, R199 ;  /* 0x000000c700767202 */ /* 0x000fe20000000f00 */
[----:B------:R-:W-:-:S02]  /*da90*/  FMUL R205, R208, R205 ;  /* 0x000000cdd0cd7220 */ /* 0x000fc40000400000 */
[----:B------:R-:W-:Y:S01]  /*daa0*/  FMUL R206, R208, R206 ;  /* 0x000000ced0ce7220 */ /* 0x000fe20000400000 */
[----:B------:R-:W-:Y:S01]  /*dab0*/  F2FP.BF16.PACK_AB R16, R17, R16 ;  /* 0x000000101110723e */ /* 0x000fe200000010ff */
[----:B------:R-:W-:Y:S01]  /*dac0*/  @P5 FMUL R67, R67, 0.25 ;  /* 0x3e80000043435820 */ /* 0x000fe20000400000 */
[----:B0-----:R-:W-:Y:S01]  /*dad0*/  SHF.L.U32 R199, R202, 0x3, RZ ;  /* 0x00000003cac77819 */ /* 0x001fe200000006ff */
[----:B------:R-:W-:Y:S01]  /*dae0*/  @P5 FMUL R66, R66, 0.25 ;  /* 0x3e80000042425820 */ /* 0x000fe20000400000 */
[----:B------:R-:W-:Y:S01]  /*daf0*/  F2FP.BF16.PACK_AB R17, R19, R18 ;  /* 0x000000121311723e */ /* 0x000fe200000010ff */
[C---:B------:R-:W-:Y:S01]  /*db00*/  FMUL R137, R208.reuse, R23 ;  /* 0x00000017d0897220 */ /* 0x040fe20000400000 */
[----:B------:R-:W-:Y:S01]  /*db10*/  F2FP.BF16.PACK_AB R18, R65, R112 ;  /* 0x000000704112723e */ /* 0x000fe200000010ff */
[----:B------:R-:W-:Y:S01]  /*db20*/  FMUL R156, R208, R47 ;  /* 0x0000002fd09c7220 */ /* 0x000fe20000400000 */
[----:B------:R-:W-:Y:S01]  /*db30*/  F2FP.BF16.PACK_AB R22, R22, R61 ;  /* 0x0000003d1616723e */ /* 0x000fe200000010ff */
[C---:B------:R-:W-:Y:S01]  /*db40*/  FMUL R157, R208.reuse, R46 ;  /* 0x0000002ed09d7220 */ /* 0x040fe20000400000 */
[----:B------:R-:W-:Y:S01]  /*db50*/  F2FP.BF16.PACK_AB R112, R205, R206 ;  /* 0x000000cecd70723e */ /* 0x000fe200000010ff */
[----:B------:R-:W-:Y:S01]  /*db60*/  FMUL R51, R208, R51 ;  /* 0x00000033d0337220 */ /* 0x000fe20000400000 */
[----:B------:R-:W-:Y:S01]  /*db70*/  LOP3.LUT R61, R202, 0xf0, RZ, 0xc0, !PT ;  /* 0x000000f0ca3d7812 */ /* 0x000fe200078ec0ff */
[----:B------:R-:W-:-:S02]  /*db80*/  FMUL R50, R208, R50 ;  /* 0x00000032d0327220 */ /* 0x000fc40000400000 */
[C---:B------:R-:W-:Y:S02]  /*db90*/  FMUL R55, R208.reuse, R55 ;  /* 0x00000037d0377220 */ /* 0x040fe40000400000 */
[C---:B------:R-:W-:Y:S02]  /*dba0*/  FMUL R252, R208.reuse, R54 ;  /* 0x00000036d0fc7220 */ /* 0x040fe40000400000 */
[C---:B------:R-:W-:Y:S02]  /*dbb0*/  FMUL R250, R208.reuse, R58 ;  /* 0x0000003ad0fa7220 */ /* 0x040fe40000400000 */
[C---:B------:R-:W-:Y:S02]  /*dbc0*/  FMUL R229, R208.reuse, R71 ;  /* 0x00000047d0e57220 */ /* 0x040fe40000400000 */
[C---:B------:R-:W-:Y:S02]  /*dbd0*/  FMUL R228, R208.reuse, R70 ;  /* 0x00000046d0e47220 */ /* 0x040fe40000400000 */
        /* <DEDUP_REMOVED lines=19> */
[----:B------:R-:W-:Y:S01]  /*dd10*/  FMUL R123, R208, R123 ;  /* 0x0000007bd07b7220 */ /* 0x000fe20000400000 */
[----:B------:R-:W-:Y:S01]  /*dd20*/  LOP3.LUT R205, R199, 0x38, RZ, 0xc0, !PT ;  /* 0x00000038c7cd7812 */ /* 0x000fe200078ec0ff */
[C---:B------:R-:W-:Y:S02]  /*dd30*/  FMUL R243, R63.reuse, R9 ;  /* 0x000000093ff37220 */ /* 0x040fe40000400000 */
[C---:B------:R-:W-:Y:S02]  /*dd40*/  FMUL R231, R63.reuse, R21 ;  /* 0x000000153fe77220 */ /* 0x040fe40000400000 */
[C---:B------:R-:W-:Y:S02]  /*dd50*/  FMUL R230, R63.reuse, R20 ;  /* 0x000000143fe67220 */ /* 0x040fe40000400000 */
[C---:B------:R-:W-:Y:S02]  /*dd60*/  FMUL R227, R63.reuse, R25 ;  /* 0x000000193fe37220 */ /* 0x040fe40000400000 */
[----:B------:R-:W-:-:S02]  /*dd70*/  FMUL R224, R63, R24 ;  /* 0x000000183fe07220 */ /* 0x000fc40000400000 */
[C---:B------:R-:W-:Y:S02]  /*dd80*/  FMUL R223, R63.reuse, R29 ;  /* 0x0000001d3fdf7220 */ /* 0x040fe40000400000 */
[C---:B------:R-:W-:Y:S02]  /*dd90*/  FMUL R209, R63.reuse, R41 ;  /* 0x000000293fd17220 */ /* 0x040fe40000400000 */
[----:B------:R-:W-:Y:S02]  /*dda0*/  FMUL R208, R63, R40 ;  /* 0x000000283fd07220 */ /* 0x000fe40000400000 */
[----:B------:R-:W-:Y:S02]  /*ddb0*/  @!P6 FMUL R67, R67, 16777216 ;  /* 0x4b8000004343e820 */ /* 0x000fe40000400000 */
[----:B------:R-:W-:Y:S02]  /*ddc0*/  @!P6 FMUL R66, R66, 16777216 ;  /* 0x4b8000004242e820 */ /* 0x000fe40000400000 */
        /* <DEDUP_REMOVED lines=32> */
[----:B------:R-:W-:Y:S02]  /*dfd0*/  FMUL R63, R63, R120 ;  /* 0x000000783f3f7220 */ /* 0x000fe40000400000 */
[----:B------:R-:W-:Y:S01]  /*dfe0*/  @P5 FMUL R80, R80, 0.25 ;  /* 0x3e80000050505820 */ /* 0x000fe20000400000 */
[----:B------:R-:W-:Y:S01]  /*dff0*/  LEA R205, R61, R205, 0x2 ;  /* 0x000000cd3dcd7211 */ /* 0x000fe200078e10ff */
[C---:B------:R-:W-:Y:S02]  /*e000*/  FMUL R67, R210.reuse, R67 ;  /* 0x00000043d2437220 */ /* 0x040fe40000400000 */
[----:B------:R-:W-:Y:S01]  /*e010*/  FMUL R66, R210, R66 ;  /* 0x00000042d2427220 */ /* 0x000fe20000400000 */
[----:B------:R-:W-:Y:S01]  /*e020*/  F2FP.BF16.PACK_AB R21, R21, R62 ;  /* 0x0000003e1515723e */ /* 0x000fe200000010ff */
[----:B------:R-:W-:Y:S01]  /*e030*/  @!P6 FMUL R80, R80, 16777216 ;  /* 0x4b8000005050e820 */ /* 0x000fe20000400000 */
[----:B------:R-:W2:Y:S01]  /*e040*/  LDL.LU R61, [R1+0x70] ;  /* 0x00007000013d7983 */ /* 0x000ea20000300800 */
[----:B------:R-:W-:-:S02]  /*e050*/  F2FP.BF16.PACK_AB R20, R20, R63 ;  /* 0x0000003f1414723e */ /* 0x000fc400000010ff */
[----:B------:R-:W-:Y:S01]  /*e060*/  MOV R104, R203 ;  /* 0x000000cb00687202 */ /* 0x000fe20000000f00 */
[----:B------:R-:W4:Y:S01]  /*e070*/  LDL.LU R62, [R1+0x74] ;  /* 0x00007400013e7983 */ /* 0x000f220000300800 */
[----:B------:R-:W-:Y:S02]  /*e080*/  MOV R117, R247 ;  /* 0x000000f700757202 */ /* 0x000fe40000000f00 */
[----:B------:R-:W-:Y:S01]  /*e090*/  MOV R247, R55 ;  /* 0x0000003700f77202 */ /* 0x000fe20000000f00 */
[----:B------:R-:W4:Y:S01]  /*e0a0*/  LDL.LU R63, [R1+0x60] ;  /* 0x00006000013f7983 */ /* 0x000f220000300800 */
[----:B------:R-:W-:Y:S02]  /*e0b0*/  MOV R203, R51 ;  /* 0x0000003300cb7202 */ /* 0x000fe40000000f00 */
[----:B------:R-:W-:Y:S01]  /*e0c0*/  MOV R121, R50 ;  /* 0x0000003200797202 */ /* 0x000fe20000000f00 */
[----:B------:R-:W5:Y:S01]  /*e0d0*/  LDL.LU R65, [R1+0x64] ;  /* 0x0000640001417983 */ /* 0x000f620000300800 */
[----:B------:R-:W-:Y:S01]  /*e0e0*/  F2FP.BF16.PACK_AB R19, R67, R66 ;  /* 0x000000424313723e */ /* 0x000fe200000010ff */
[----:B------:R-:W-:Y:S01]  /*e0f0*/  FMUL R64, R210, R80 ;  /* 0x00000050d2407220 */ /* 0x000fe20000400000 */
[----:B------:R-:W-:Y:S01]  /*e100*/  MOV R120, R194 ;  /* 0x000000c200787202 */ /* 0x000fe20000000f00 */
[----:B------:R-:W2:Y:S01]  /*e110*/  LDL.LU R66, [R1+0x50] ;  /* 0x0000500001427983 */ /* 0x000ea20000300800 */
[----:B------:R-:W-:-:S02]  /*e120*/  MOV R119, R195 ;  /* 0x000000c300777202 */ /* 0x000fc40000000f00 */
[----:B------:R-:W-:Y:S01]  /*e130*/  MOV R109, R190 ;  /* 0x000000be006d7202 */ /* 0x000fe20000000f00 */
[----:B------:R-:W2:Y:S01]  /*e140*/  LDL.LU R67, [R1+0x54] ;  /* 0x0000540001437983 */ /* 0x000ea20000300800 */
[----:B------:R-:W-:Y:S02]  /*e150*/  MOV R108, R191 ;  /* 0x000000bf006c7202 */ /* 0x000fe40000000f00 */
[----:B------:R-:W-:Y:S01]  /*e160*/  MOV R101, R186 ;  /* 0x000000ba00657202 */ /* 0x000fe20000000f00 */
[----:B------:R-:W2:Y:S01]  /*e170*/  LDL.LU R80, [R1+0x40] ;  /* 0x0000400001507983 */ /* 0x000ea20000300800 */
[----:B------:R-:W-:Y:S02]  /*e180*/  MOV R52, R187 ;  /* 0x000000bb00347202 */ /* 0x000fe40000000f00 */
[----:B------:R-:W-:Y:S02]  /*e190*/  MOV R100, R182 ;  /* 0x000000b600647202 */ /* 0x000fe40000000f00 */
[----:B------:R-:W-:-:S02]  /*e1a0*/  MOV R46, R183 ;  /* 0x000000b7002e7202 */ /* 0x000fc40000000f00 */
[----:B------:R-:W-:Y:S02]  /*e1b0*/  MOV R89, R178 ;  /* 0x000000b200597202 */ /* 0x000fe40000000f00 */
[----:B------:R-:W-:Y:S02]  /*e1c0*/  MOV R49, R179 ;  /* 0x000000b300317202 */ /* 0x000fe40000000f00 */
[----:B------:R-:W-:Y:S02]  /*e1d0*/  MOV R88, R174 ;  /* 0x000000ae00587202 */ /* 0x000fe40000000f00 */
[----:B------:R-:W-:Y:S02]  /*e1e0*/  MOV R53, R175 ;  /* 0x000000af00357202 */ /* 0x000fe40000000f00 */
[----:B------:R-:W-:Y:S02]  /*e1f0*/  MOV R79, R170 ;  /* 0x000000aa004f7202 */ /* 0x000fe40000000f00 */
[----:B------:R-:W-:-:S02]  /*e200*/  MOV R48, R171 ;  /* 0x000000ab00307202 */ /* 0x000fc40000000f00 */
[----:B------:R-:W-:Y:S02]  /*e210*/  MOV R78, R166 ;  /* 0x000000a6004e7202 */ /* 0x000fe40000000f00 */
[----:B------:R-:W-:Y:S01]  /*e220*/  MOV R68, R167 ;  /* 0x000000a700447202 */ /* 0x000fe20000000f00 */
[----:B------:R-:W2:Y:S01]  /*e230*/  LDL.LU R166, [R1+0x44] ;  /* 0x0000440001a67983 */ /* 0x000ea20000300800 */
[----:B------:R-:W-:Y:S02]  /*e240*/  MOV R77, R162 ;  /* 0x000000a2004d7202 */ /* 0x000fe40000000f00 */
[----:B------:R-:W-:Y:S01]  /*e250*/  MOV R69, R163 ;  /* 0x000000a300457202 */ /* 0x000fe20000000f00 */
[----:B------:R-:W2:Y:S01]  /*e260*/  LDL.LU R167, [R1+0x30] ;  /* 0x0000300001a77983 */ /* 0x000ea20000300800 */
        /* <DEDUP_REMOVED lines=16> */
[----:B------:R-:W-:Y:S01]  /*e370*/  MOV R51, R130 ;  /* 0x0000008200337202 */ /* 0x000fe20000000f00 */
[----:B------:R-:W-:Y:S01]  /*e380*/  @P5 FMUL R45, R45, 0.25 ;  /* 0x3e8000002d2d5820 */ /* 0x000fe20000400000 */
[----:B------:R-:W2:Y:S01]  /*e390*/  LDL.LU R170, [R1+0x34] ;  /* 0x0000340001aa7983 */ /* 0x000ea20000300800 */
[----:B------:R-:W-:Y:S02]  /*e3a0*/  @P5 FMUL R58, R58, 0.25 ;  /* 0x3e8000003a3a5820 */ /* 0x000fe40000400000 */
[----:B------:R-:W-:Y:S01]  /*e3b0*/  @P5 FMUL R55, R55, 0.25 ;  /* 0x3e80000037375820 */ /* 0x000fe20000400000 */
[----:B------:R-:W2:Y:S01]  /*e3c0*/  LDL.LU R171, [R1+0x20] ;  /* 0x0000200001ab7983 */ /* 0x000ea20000300800 */
[----:B------:R-:W-:-:S02]  /*e3d0*/  @P5 FMUL R51, R51, 0.25 ;  /* 0x3e80000033335820 */ /* 0x000fc40000400000 */
[----:B------:R-:W-:Y:S01]  /*e3e0*/  @P5 FMUL R71, R71, 0.25 ;  /* 0x3e80000047475820 */ /* 0x000fe20000400000 */
[----:B------:R-:W2:Y:S01]  /*e3f0*/  LDL.LU R174, [R1+0x24] ;  /* 0x0000240001ae7983 */ /* 0x000ea20000300800 */
[----:B------:R-:W-:Y:S02]  /*e400*/  @P5 FMUL R47, R47, 0.25 ;  /* 0x3e8000002f2f5820 */ /* 0x000fe40000400000 */
[----:B------:R-:W-:Y:S01]  /*e410*/  @P5 FMUL R56, R56, 0.25 ;  /* 0x3e80000038385820 */ /* 0x000fe20000400000 */
[----:B------:R-:W2:Y:S01]  /*e420*/  LDL.LU R175, [R1+0x10] ;  /* 0x0000100001af7983 */ /* 0x000ea20000300800 */
        /* <DEDUP_REMOVED lines=36> */
[----:B------:R-:W-:Y:S01]  /*e670*/  @P5 FMUL R81, R81, 0.25 ;  /* 0x3e80000051515820 */ /* 0x000fe20000400000 */
[----:B------:R-:W-:Y:S01]  /*e680*/  MOV R162, R245 ;  /* 0x000000f500a27202 */ /* 0x000fe20000000f00 */
[----:B------:R-:W-:Y:S01]  /*e690*/  @P5 FMUL R72, R72, 0.25 ;  /* 0x3e80000048485820 */ /* 0x000fe20000400000 */
[----:B------:R-:W2:Y:S01]  /*e6a0*/  LDL.LU R178, [R1+0x14] ;  /* 0x0000140001b27983 */ /* 0x000ea20000300800 */
        /* <DEDUP_REMOVED lines=9> */
[----:B------:R-:W-:Y:S01]  /*e740*/  MOV R163, R244 ;  /* 0x000000f400a37202 */ /* 0x000fe20000000f00 */
[----:B------:R-:W-:Y:S01]  /*e750*/  @!P6 FMUL R45, R45, 16777216 ;  /* 0x4b8000002d2de820 */ /* 0x000fe20000400000 */
[----:B------:R-:W-:Y:S01]  /*e760*/  MOV R245, R156 ;  /* 0x0000009c00f57202 */ /* 0x000fe20000000f00 */
[----:B------:R-:W-:Y:S01]  /*e770*/  @!P6 FMUL R58, R58, 16777216 ;  /* 0x4b8000003a3ae820 */ /* 0x000fe20000400000 */
[----:B------:R-:W2:Y:S01]  /*e780*/  LDL.LU R156, [R1+0x23c] ;  /* 0x00023c00019c7983 */ /* 0x000ea20000300800 */
[----:B------:R-:W-:Y:S01]  /*e790*/  @!P6 FMUL R55, R55, 16777216 ;  /* 0x4b8000003737e820 */ /* 0x000fe20000400000 */
[----:B------:R-:W-:Y:S01]  /*e7a0*/  MOV R244, R157 ;  /* 0x0000009d00f47202 */ /* 0x000fe20000000f00 */
[----:B------:R-:W-:Y:S01]  /*e7b0*/  @!P6 FMUL R51, R51, 16777216 ;  /* 0x4b8000003333e820 */ /* 0x000fe20000400000 */
[----:B------:R-:W2:Y:S01]  /*e7c0*/  LDL.LU R157, [R1+0x238] ;  /* 0x00023800019d7983 */ /* 0x000ea20000300800 */
        /* <DEDUP_REMOVED lines=49> */
[----:B------:R-:W-:Y:S01]  /*eae0*/  @!P6 FMUL R81, R81, 16777216 ;  /* 0x4b8000005151e820 */ /* 0x000fe20000400000 */
[----:B------:R-:W-:Y:S01]  /*eaf0*/  MOV R187, R152 ;  /* 0x0000009800bb7202 */ /* 0x000fe20000000f00 */
[C---:B------:R-:W-:Y:S01]  /*eb00*/  FMUL R45, R210.reuse, R45 ;  /* 0x0000002dd22d7220 */ /* 0x040fe20000400000 */
[----:B------:R-:W4:Y:S01]  /*eb10*/  LDL.LU R152, [R1+0x234] ;  /* 0x0002340001987983 */ /* 0x000f220000300800 */
[----:B------:R-:W-:Y:S01]  /*eb20*/  MOV R182, R153 ;  /* 0x0000009900b67202 */ /* 0x000fe20000000f00 */
[C---:B------:R-:W-:Y:S01]  /*eb30*/  FMUL R58, R210.reuse, R58 ;  /* 0x0000003ad23a7220 */ /* 0x040fe20000400000 */
[----:B------:R-:W-:Y:S01]  /*eb40*/  MOV R183, R148 ;  /* 0x0000009400b77202 */ /* 0x000fe20000000f00 */
[C---:B------:R-:W-:Y:S01]  /*eb50*/  FMUL R55, R210.reuse, R55 ;  /* 0x00000037d2377220 */ /* 0x040fe20000400000 */
[----:B------:R-:W4:Y:S01]  /*eb60*/  LDL.LU R153, [R1+0x230] ;  /* 0x0002300001997983 */ /* 0x000f220000300800 */
[C---:B------:R-:W-:Y:S01]  /*eb70*/  FMUL R51, R210.reuse, R51 ;  /* 0x00000033d2337220 */ /* 0x040fe20000400000 */
[----:B------:R-:W-:Y:S01]  /*eb80*/  MOV R158, R193 ;  /* 0x000000c1009e7202 */ /* 0x000fe20000000f00 */
[C---:B------:R-:W-:Y:S01]  /*eb90*/  FMUL R71, R210.reuse, R71 ;  /* 0x00000047d2477220 */ /* 0x040fe20000400000 */
[----:B------:R-:W4:Y:S01]  /*eba0*/  LDL.LU R148, [R1+0x22c] ;  /* 0x00022c0001947983 */ /* 0x000f220000300800 */
        /* <DEDUP_REMOVED lines=48> */
[----:B------:R-:W-:Y:S01]  /*eeb0*/  FMUL R81, R210, R81 ;  /* 0x00000051d2517220 */ /* 0x000fe20000400000 */
[----:B------:R-:W-:-:S02]  /*eec0*/  MOV R210, R149 ;  /* 0x0000009500d27202 */ /* 0x000fc40000000f00 */
[----:B------:R-:W-:Y:S01]  /*eed0*/  MOV R193, R203 ;  /* 0x000000cb00c17202 */ /* 0x000fe20000000f00 */
[----:B------:R-:W3:Y:S01]  /*eee0*/  LDL.LU R149, [R1+0x228] ;  /* 0x0002280001957983 */ /* 0x000ee20000300800 */
[----:B------:R-:W-:Y:S02]  /*eef0*/  MOV R206, R144 ;  /* 0x0000009000ce7202 */ /* 0x000fe40000000f00 */
[----:B------:R-:W-:Y:S01]  /*ef00*/  MOV R203, R145 ;  /* 0x0000009100cb7202 */ /* 0x000fe20000000f00 */
[----:B------:R-:W3:Y:S01]  /*ef10*/  LDL.LU R144, [R1+0x224] ;  /* 0x0002240001907983 */ /* 0x000ee20000300800 */
[----:B------:R-:W-:Y:S02]  /*ef20*/  MOV R191, R140 ;  /* 0x0000008c00bf7202 */ /* 0x000fe40000000f00 */
[----:B------:R-:W-:Y:S01]  /*ef30*/  MOV R186, R141 ;  /* 0x0000008d00ba7202 */ /* 0x000fe20000000f00 */
[----:B------:R-:W3:Y:S01]  /*ef40*/  LDL.LU R145, [R1+0x220] ;  /* 0x0002200001917983 */ /* 0x000ee20000300800 */
[----:B------:R-:W-:-:S03]  /*ef50*/  MOV R195, R136 ;  /* 0x0000008800c37202 */ /* 0x000fc60000000f00 */
[----:B------:R-:W3:Y:S01]  /*ef60*/  LDL.LU R140, [R1+0x21c] ;  /* 0x00021c00018c7983 */ /* 0x000ee20000300800 */
[----:B------:R-:W-:-:S03]  /*ef70*/  MOV R190, R137 ;  /* 0x0000008900be7202 */ /* 0x000fc60000000f00 */
        /* <DEDUP_REMOVED lines=11> */
[----:B------:R-:W-:-:S03]  /*f030*/  MOV R246, R128 ;  /* 0x0000008000f67202 */ /* 0x000fc60000000f00 */
[----:B------:R-:W3:Y:S01]  /*f040*/  LDL.LU R124, [R1+0x204] ;  /* 0x00020400017c7983 */ /* 0x000ee20000300800 */
[----:B------:R-:W-:-:S03]  /*f050*/  MOV R179, R129 ;  /* 0x0000008100b37202 */ /* 0x000fc60000000f00 */
[----:B------:R-:W3:Y:S04]  /*f060*/  LDL.LU R125, [R1+0x200] ;  /* 0x00020000017d7983 */ /* 0x000ee80000300800 */
[----:B------:R-:W3:Y:S04]  /*f070*/  LDL.LU R128, [R1+0x1fc] ;  /* 0x0001fc0001807983 */ /* 0x000ee80000300800 */
[----:B------:R-:W3:Y:S01]  /*f080*/  LDL.LU R129, [R1+0x1f8] ;  /* 0x0001f80001817983 */ /* 0x000ee20000300800 */
[----:B------:R-:W-:-:S03]  /*f090*/  MOV R134, R177 ;  /* 0x000000b100867202 */ /* 0x000fc60000000f00 */
[----:B------:R-:W3:Y:S01]  /*f0a0*/  LDL R177, [R1+0xc0] ;  /* 0x0000c00001b17983 */ /* 0x000ee20000100800 */
[----:B------:R-:W-:Y:S02]  /*f0b0*/  MOV R159, R192 ;  /* 0x000000c0009f7202 */ /* 0x000fe40000000f00 */
[----:B------:R-:W-:Y:S02]  /*f0c0*/  F2FP.BF16.PACK_AB R113, R122, R123 ;  /* 0x0000007b7a71723e */ /* 0x000fe400000010ff */
[----:B------:R-:W-:Y:S02]  /*f0d0*/  MOV R192, R121 ;  /* 0x0000007900c07202 */ /* 0x000fe40000000f00 */
[----:B------:R-:W-:Y:S02]  /*f0e0*/  MOV R139, R172 ;  /* 0x000000ac008b7202 */ /* 0x000fe40000000f00 */
[----:B------:R-:W-:Y:S02]  /*f0f0*/  MOV R135, R173 ;  /* 0x000000ad00877202 */ /* 0x000fe40000000f00 */
[----:B------:R-:W-:-:S02]  /*f100*/  MOV R154, R168 ;  /* 0x000000a8009a7202 */ /* 0x000fc40000000f00 */
[----:B------:R-:W-:Y:S02]  /*f110*/  MOV R151, R165 ;  /* 0x000000a500977202 */ /* 0x000fe40000000f00 */
[----:B------:R-:W-:Y:S02]  /*f120*/  MOV R150, R160 ;  /* 0x000000a000967202 */ /* 0x000fe40000000f00 */
[----:B------:R-:W-:Y:S02]  /*f130*/  F2FP.BF16.PACK_AB R114, R115, R114 ;  /* 0x000000727372723e */ /* 0x000fe400000010ff */
[----:B------:R-:W-:Y:S02]  /*f140*/  F2FP.BF16.PACK_AB R23, R23, R60 ;  /* 0x0000003c1717723e */ /* 0x000fe400000010ff */
[----:B------:R-:W-:Y:S01]  /*f150*/  F2FP.BF16.PACK_AB R115, R111, R110 ;  /* 0x0000006e6f73723e */ /* 0x000fe200000010ff */
[----:B------:R-:W-:Y:S02]  /*f160*/  @P4 FMUL R161, R161, 0.25 ;  /* 0x3e800000a1a14820 */ /* 0x000fe40000400000 */
[----:B------:R-:W-:-:S02]  /*f170*/  @P4 FMUL R150, R150, 0.25 ;  /* 0x3e80000096964820 */ /* 0x000fc40000400000 */
[----:B------:R-:W-:Y:S02]  /*f180*/  @P4 FMUL R151, R151, 0.25 ;  /* 0x3e80000097974820 */ /* 0x000fe40000400000 */
[----:B------:R-:W-:Y:S02]  /*f190*/  @P4 FMUL R164, R164, 0.25 ;  /* 0x3e800000a4a44820 */ /* 0x000fe40000400000 */
[----:B------:R-:W-:Y:S01]  /*f1a0*/  @P4 FMUL R169, R169, 0.25 ;  /* 0x3e800000a9a94820 */ /* 0x000fe20000400000 */
[----:B--2---:R-:W-:Y:S01]  /*f1b0*/  MOV R147, R157 ;  /* 0x0000009d00937202 */ /* 0x004fe20000000f00 */
        /* <DEDUP_REMOVED lines=31> */
[----:B-----5:R-:W-:Y:S02]  /*f3b0*/  @P4 FMUL R65, R65, 0.25 ;  /* 0x3e80000041414820 */ /* 0x020fe40000400000 */
[----:B----4-:R-:W-:-:S02]  /*f3c0*/  @P4 FMUL R63, R63, 0.25 ;  /* 0x3e8000003f3f4820 */ /* 0x010fc40000400000 */
[----:B------:R-:W-:Y:S02]  /*f3d0*/  @P4 FMUL R62, R62, 0.25 ;  /* 0x3e8000003e3e4820 */ /* 0x000fe40000400000 */
[----:B------:R-:W-:Y:S01]  /*f3e0*/  @P4 FMUL R61, R61, 0.25 ;  /* 0x3e8000003d3d4820 */ /* 0x000fe20000400000 */
[----:B------:R0:W-:Y:S04]  /*f3f0*/  STS.128 [R0+0x80], R16 ;  /* 0x0000801000007388 */ /* 0x0001e80000000c00 */
[----:B------:R-:W-:Y:S04]  /*f400*/  STS.128 [R0+0x800], R20 ;  /* 0x0008001400007388 */ /* 0x000fe80000000c00 */
[----:B------:R-:W-:Y:S04]  /*f410*/  STS.128 [R0+0x880], R112 ;  /* 0x0008807000007388 */ /* 0x000fe80000000c00 */
[----:B------:R-:W-:Y:S01]  /*f420*/  BAR.SYNC.DEFER_BLOCKING 0x0 ;  /* 0x0000000000007b1d */ /* 0x000fe20000010000 */
[----:B------:R-:W-:-:S02]  /*f430*/  @!P0 FMUL R62, R62, 16777216 ;  /* 0x4b8000003e3e8820 */ /* 0x000fc40000400000 */
[----:B------:R-:W-:Y:S01]  /*f440*/  @!P0 FMUL R67, R67, 16777216 ;  /* 0x4b80000043438820 */ /* 0x000fe20000400000 */
[----:B------:R-:W-:Y:S01]  /*f450*/  MOV R146, R152 ;  /* 0x0000009800927202 */ /* 0x000fe20000000f00 */
[----:B------:R-:W-:Y:S02]  /*f460*/  @P4 FMUL R153, R153, 0.25 ;  /* 0x3e80000099994820 */ /* 0x000fe40000400000 */
[----:B------:R-:W-:Y:S02]  /*f470*/  @P4 FMUL R148, R148, 0.25 ;  /* 0x3e80000094944820 */ /* 0x000fe40000400000 */
[----:B------:R-:W-:Y:S02]  /*f480*/  @!P0 FMUL R66, R66, 16777216 ;  /* 0x4b80000042428820 */ /* 0x000fe40000400000 */
[----:B------:R-:W-:Y:S02]  /*f490*/  @!P0 FMUL R61, R61, 16777216 ;  /* 0x4b8000003d3d8820 */ /* 0x000fe40000400000 */
[----:B------:R-:W-:-:S02]  /*f4a0*/  @!P0 FMUL R65, R65, 16777216 ;  /* 0x4b80000041418820 */ /* 0x000fc40000400000 */
[----:B------:R-:W-:Y:S02]  /*f4b0*/  @!P0 FMUL R63, R63, 16777216 ;  /* 0x4b8000003f3f8820 */ /* 0x000fe40000400000 */
[----:B------:R-:W-:Y:S02]  /*f4c0*/  @!P0 FMUL R156, R156, 16777216 ;  /* 0x4b8000009c9c8820 */ /* 0x000fe40000400000 */
[----:B------:R-:W-:Y:S02]  /*f4d0*/  @!P0 FMUL R166, R166, 16777216 ;  /* 0x4b800000a6a68820 */ /* 0x000fe40000400000 */
[----:B------:R-:W-:Y:S01]  /*f4e0*/  @!P0 FMUL R80, R80, 16777216 ;  /* 0x4b80000050508820 */ /* 0x000fe20000400000 */
[----:B------:R-:W-:Y:S01]  /*f4f0*/  LOP3.LUT R157, R204, 0x20, RZ, 0x3c, !PT ;  /* 0x00000020cc9d7812 */ /* 0x000fe200078e3cff */
[----:B------:R-:W-:Y:S01]  /*f500*/  @P4 FMUL R146, R146, 0.25 ;  /* 0x3e80000092924820 */ /* 0x000fe20000400000 */
[----:B------:R-:W-:Y:S01]  /*f510*/  F2FP.BF16.PACK_AB R64, R81, R64 ;  /* 0x000000405140723e */ /* 0x000fe200000010ff */
[C---:B------:R-:W-:Y:S01]  /*f520*/  FMUL R60, R211.reuse, R62 ;  /* 0x0000003ed33c7220 */ /* 0x040fe20000400000 */
[----:B0-----:R-:W-:Y:S01]  /*f530*/  F2FP.BF16.PACK_AB R16, R42, R43 ;  /* 0x0000002b2a10723e */ /* 0x001fe200000010ff */
[C---:B------:R-:W-:Y:S01]  /*f540*/  FMUL R67, R211.reuse, R67 ;  /* 0x00000043d3437220 */ /* 0x040fe20000400000 */
[----:B------:R-:W-:Y:S01]  /*f550*/  F2FP.BF16.PACK_AB R17, R40, R41 ;  /* 0x000000292811723e */ /* 0x000fe200000010ff */
[C---:B------:R-:W-:Y:S01]  /*f560*/  FMUL R66, R211.reuse, R66 ;  /* 0x00000042d3427220 */ /* 0x040fe20000400000 */
[----:B------:R-:W-:Y:S01]  /*f570*/  F2FP.BF16.PACK_AB R18, R38, R39 ;  /* 0x000000272612723e */ /* 0x000fe200000010ff */
[----:B------:R-:W-:Y:S01]  /*f580*/  @!P0 FMUL R148, R148, 16777216 ;  /* 0x4b80000094948820 */ /* 0x000fe20000400000 */
[----:B------:R-:W-:Y:S01]  /*f590*/  F2FP.BF16.PACK_AB R19, R36, R37 ;  /* 0x000000252413723e */ /* 0x000fe200000010ff */
[C---:B------:R-:W-:Y:S01]  /*f5a0*/  FMUL R61, R211.reuse, R61 ;  /* 0x0000003dd33d7220 */ /* 0x040fe20000400000 */
[----:B------:R-:W0:Y:S01]  /*f5b0*/  LDS.128 R20, [R204] ;  /* 0x00000000cc147984 */ /* 0x000e220000000c00 */
[----:B------:R-:W-:-:S02]  /*f5c0*/  FMUL R65, R211, R65 ;  /* 0x00000041d3417220 */ /* 0x000fc40000400000 */
[C---:B------:R-:W-:Y:S02]  /*f5d0*/  FMUL R63, R211.reuse, R63 ;  /* 0x0000003fd33f7220 */ /* 0x040fe40000400000 */
[C---:B------:R-:W-:Y:S02]  /*f5e0*/  FMUL R166, R211.reuse, R166 ;  /* 0x000000a6d3a67220 */ /* 0x040fe40000400000 */
[----:B------:R-:W-:Y:S01]  /*f5f0*/  FMUL R80, R211, R80 ;  /* 0x00000050d3507220 */ /* 0x000fe20000400000 */
[----:B------:R-:W-:Y:S01]  /*f600*/  F2FP.BF16.PACK_AB R60, R60, R61 ;  /* 0x0000003d3c3c723e */ /* 0x000fe200000010ff */
[----:B------:R-:W1:Y:S01]  /*f610*/  LDS.128 R36, [R157] ;  /* 0x000000009d247984 */ /* 0x000e620000000c00 */
[----:B------:R-:W-:Y:S02]  /*f620*/  F2FP.BF16.PACK_AB R61, R65, R63 ;  /* 0x0000003f413d723e */ /* 0x000fe400000010ff */
[----:B------:R-:W-:Y:S02]  /*f630*/  F2FP.BF16.PACK_AB R65, R83, R82 ;  /* 0x000000525341723e */ /* 0x000fe400000010ff */
[----:B------:R-:W-:-:S02]  /*f640*/  F2FP.BF16.PACK_AB R63, R166, R80 ;  /* 0x00000050a63f723e */ /* 0x000fc400000010ff */
[----:B------:R-:W-:Y:S02]  /*f650*/  F2FP.BF16.PACK_AB R98, R99, R98 ;  /* 0x000000626362723e */ /* 0x000fe400000010ff */
[----:B------:R-:W-:Y:S02]  /*f660*/  F2FP.BF16.PACK_AB R99, R95, R94 ;  /* 0x0000005e5f63723e */ /* 0x000fe400000010ff */
[----:B---3--:R-:W-:Y:S02]  /*f670*/  MOV R143, R149 ;  /* 0x00000095008f7202 */ /* 0x008fe40000000f00 */
[----:B------:R-:W-:-:S03]  /*f680*/  MOV R142, R144 ;  /* 0x00000090008e7202 */ /* 0x000fc60000000f00 */
[----:B------:R-:W-:Y:S02]  /*f690*/  @P4 FMUL R143, R143, 0.25 ;  /* 0x3e8000008f8f4820 */ /* 0x000fe40000400000 */
[----:B------:R-:W-:Y:S02]  /*f6a0*/  @P4 FMUL R145, R145, 0.25 ;  /* 0x3e80000091914820 */ /* 0x000fe40000400000 */
[----:B------:R-:W-:Y:S01]  /*f6b0*/  @P4 FMUL R142, R142, 0.25 ;  /* 0x3e8000008e8e4820 */ /* 0x000fe20000400000 */
[----:B------:R-:W-:Y:S02]  /*f6c0*/  MOV R131, R141 ;  /* 0x0000008d00837202 */ /* 0x000fe40000000f00 */
[----:B------:R-:W-:-:S03]  /*f6d0*/  MOV R130, R136 ;  /* 0x0000008800827202 */ /* 0x000fc60000000f00 */
[----:B------:R-:W-:Y:S02]  /*f6e0*/  @P4 FMUL R131, R131, 0.25 ;  /* 0x3e80000083834820 */ /* 0x000fe40000400000 */
[----:B------:R-:W-:Y:S02]  /*f6f0*/  @P4 FMUL R140, R140, 0.25 ;  /* 0x3e8000008c8c4820 */ /* 0x000fe40000400000 */
[----:B------:R-:W-:Y:S02]  /*f700*/  @P4 FMUL R137, R137, 0.25 ;  /* 0x3e80000089894820 */ /* 0x000fe40000400000 */
[----:B------:R-:W-:Y:S01]  /*f710*/  @P4 FMUL R130, R130, 0.25 ;  /* 0x3e80000082824820 */ /* 0x000fe20000400000 */
[----:B------:R-:W-:Y:S01]  /*f720*/  MOV R123, R133 ;  /* 0x00000085007b7202 */ /* 0x000fe20000000f00 */
[----:B------:R-:W-:Y:S02]  /*f730*/  @P4 FMUL R132, R132, 0.25 ;  /* 0x3e80000084844820 */ /* 0x000fe40000400000 */
[----:B------:R-:W-:-:S02]  /*f740*/  @P4 FMUL R124, R124, 0.25 ;  /* 0x3e8000007c7c4820 */ /* 0x000fc40000400000 */
[----:B------:R-:W-:Y:S01]  /*f750*/  @P4 FMUL R123, R123, 0.25 ;  /* 0x3e8000007b7b4820 */ /* 0x000fe20000400000 */
[----:B------:R-:W-:Y:S02]  /*f760*/  MOV R122, R128 ;  /* 0x00000080007a7202 */ /* 0x000fe40000000f00 */
[----:B------:R-:W-:Y:S01]  /*f770*/  MOV R121, R129 ;  /* 0x0000008100797202 */ /* 0x000fe20000000f00 */
[----:B------:R-:W-:Y:S02]  /*f780*/  @P4 FMUL R125, R125, 0.25 ;  /* 0x3e8000007d7d4820 */ /* 0x000fe40000400000 */
[----:B------:R-:W-:Y:S02]  /*f790*/  @P4 FMUL R122, R122, 0.25 ;  /* 0x3e8000007a7a4820 */ /* 0x000fe40000400000 */
[----:B------:R-:W-:Y:S01]  /*f7a0*/  @P4 FMUL R121, R121, 0.25 ;  /* 0x3e80000079794820 */ /* 0x000fe20000400000 */
[----:B------:R-:W-:Y:S01]  /*f7b0*/  ISETP.GE.U32.AND P4, PT, R213, 0x7f800000, PT ;  /* 0x7f800000d500780c */ /* 0x000fe20003f86070 */
[----:B------:R-:W-:-:S02]  /*f7c0*/  FMUL R144, R211, R148 ;  /* 0x00000094d3907220 */ /* 0x000fc40000400000 */
[----:B------:R-:W-:Y:S01]  /*f7d0*/  FMUL R148, R211, R156 ;  /* 0x0000009cd3947220 */ /* 0x000fe20000400000 */
[----:B------:R-:W-:-:S05]  /*f7e0*/  LOP3.LUT R156, R204, 0x60, RZ, 0x3c, !PT ;  /* 0x00000060cc9c7812 */ /* 0x000fca00078e3cff */
[----:B------:R-:W-:Y:S04]  /*f7f0*/  LDS.128 R80, [R156] ;  /* 0x000000009c507984 */ /* 0x000fe80000000c00 */
[----:B------:R-:W-:-:S05]  /*f800*/  @P4 MOV R62, 0x7f800000 ;  /* 0x7f800000003e4802 */ /* 0x000fca0000000f00 */
[----:B------:R-:W-:Y:S01]  /*f810*/  @P4 FFMA.FTZ R177, R213, R62, +INF ;  /* 0x7f800000d5b14423 */ /* 0x000fe2000001003e */
[----:B------:R-:W-:Y:S02]  /*f820*/  F2FP.BF16.PACK_AB R62, R67, R66 ;  /* 0x00000042433e723e */ /* 0x000fe400000010ff */
[----:B------:R-:W-:Y:S02]  /*f830*/  F2FP.BF16.PACK_AB R67, R97, R155 ;  /* 0x0000009b6143723e */ /* 0x000fe400000010ff */
[----:B------:R-:W-:-:S05]  /*f840*/  LOP3.LUT R155, R204, 0x40, RZ, 0x3c, !PT ;  /* 0x00000040cc9b7812 */ /* 0x000fca00078e3cff */
[----:B------:R-:W2:Y:S04]  /*f850*/  LDS.128 R40, [R155] ;  /* 0x000000009b287984 */ /* 0x000ea80000000c00 */
[----:B------:R-:W-:Y:S01]  /*f860*/  BAR.SYNC.DEFER_BLOCKING 0x0 ;  /* 0x0000000000007b1d */ /* 0x000fe20000010000 */
[----:B------:R-:W-:Y:S02]  /*f870*/  F2FP.BF16.PACK_AB R66, R96, R84 ;  /* 0x000000546042723e */ /* 0x000fe400000010ff */
[----:B------:R-:W-:Y:S02]  /*f880*/  F2FP.BF16.PACK_AB R96, R107, R106 ;  /* 0x0000006a6b60723e */ /* 0x000fe400000010ff */
[----:B------:R-:W-:Y:S01]  /*f890*/  F2FP.BF16.PACK_AB R97, R103, R102 ;  /* 0x000000666761723e */ /* 0x000fe200000010ff */
[----:B------:R-:W-:Y:S04]  /*f8a0*/  STS.128 [R0], R60 ;  /* 0x0000003c00007388 */ /* 0x000fe80000000c00 */
[----:B------:R-:W-:Y:S04]  /*f8b0*/  STS.128 [R0+0x80], R64 ;  /* 0x0000804000007388 */ /* 0x000fe80000000c00 */
[----:B------:R3:W-:Y:S04]  /*f8c0*/  STS.128 [R0+0x800], R16 ;  /* 0x0008001000007388 */ /* 0x0007e80000000c00 */
[----:B------:R-:W-:Y:S04]  /*f8d0*/  STS.128 [R0+0x880], R96 ;  /* 0x0008806000007388 */ /* 0x000fe80000000c00 */
[----:B------:R-:W-:Y:S01]  /*f8e0*/  BAR.SYNC.DEFER_BLOCKING 0x0 ;  /* 0x0000000000007b1d */ /* 0x000fe20000010000 */
[----:B------:R-:W-:-:S02]  /*f8f0*/  F2FP.BF16.PACK_AB R95, R104, R105 ;  /* 0x00000069685f723e */ /* 0x000fc400000010ff */
[----:B---3--:R-:W-:Y:S02]  /*f900*/  F2FP.BF16.PACK_AB R16, R35, R34 ;  /* 0x000000222310723e */ /* 0x008fe400000010ff */
[----:B------:R-:W-:Y:S02]  /*f910*/  F2FP.BF16.PACK_AB R17, R8, R33 ;  /* 0x000000210811723e */ /* 0x000fe400000010ff */
[----:B------:R-:W-:Y:S01]  /*f920*/  F2FP.BF16.PACK_AB R18, R12, R32 ;  /* 0x000000200c12723e */ /* 0x000fe200000010ff */
[----:B------:R-:W-:Y:S01]  /*f930*/  @!P0 FMUL R201, R201, 16777216 ;  /* 0x4b800000c9c98820 */ /* 0x000fe20000400000 */
[----:B------:R-:W3:Y:S04]  /*f940*/  LDS.128 R32, [R204] ;  /* 0x00000000cc207984 */ /* 0x000ee80000000c00 */
[----:B------:R-:W4:Y:S04]  /*f950*/  LDS.128 R64, [R157] ;  /* 0x000000009d407984 */ /* 0x000f280000000c00 */
[----:B------:R-:W5:Y:S04]  /*f960*/  LDS.128 R96, [R155] ;  /* 0x000000009b607984 */ /* 0x000f680000000c00 */
[----:B------:R-:W0:Y:S01]  /*f970*/  LDS.128 R104, [R156] ;  /* 0x000000009c687984 */ /* 0x000e220000000c00 */
[----:B------:R-:W-:-:S02]  /*f980*/  @!P0 FMUL R200, R200, 16777216 ;  /* 0x4b800000c8c88820 */ /* 0x000fc40000400000 */
[----:B------:R-:W-:Y:S02]  /*f990*/  @!P0 FMUL R178, R178, 16777216 ;  /* 0x4b800000b2b28820 */ /* 0x000fe40000400000 */
[----:B------:R-:W-:Y:S02]  /*f9a0*/  @!P0 FMUL R175, R175, 16777216 ;  /* 0x4b800000afaf8820 */ /* 0x000fe40000400000 */
[----:B------:R-:W-:Y:S02]  /*f9b0*/  @!P0 FMUL R174, R174, 16777216 ;  /* 0x4b800000aeae8820 */ /* 0x000fe40000400000 */
[----:B------:R-:W-:Y:S02]  /*f9c0*/  @!P0 FMUL R171, R171, 16777216 ;  /* 0x4b800000abab8820 */ /* 0x000fe40000400000 */
[----:B------:R-:W-:Y:S02]  /*f9d0*/  @!P0 FMUL R170, R170, 16777216 ;  /* 0x4b800000aaaa8820 */ /* 0x000fe40000400000 */
[----:B------:R-:W-:-:S02]  /*f9e0*/  @!P0 FMUL R167, R167, 16777216 ;  /* 0x4b800000a7a78820 */ /* 0x000fc40000400000 */
[C---:B------:R-:W-:Y:S02]  /*f9f0*/  FMUL R201, R211.reuse, R201 ;  /* 0x000000c9d3c97220 */ /* 0x040fe40000400000 */
[C---:B------:R-:W-:Y:S02]  /*fa00*/  FMUL R200, R211.reuse, R200 ;  /* 0x000000c8d3c87220 */ /* 0x040fe40000400000 */
[C---:B------:R-:W-:Y:S02]  /*fa10*/  FMUL R178, R211.reuse, R178 ;  /* 0x000000b2d3b27220 */ /* 0x040fe40000400000 */
[C---:B------:R-:W-:Y:S02]  /*fa20*/  FMUL R175, R211.reuse, R175 ;  /* 0x000000afd3af7220 */ /* 0x040fe40000400000 */
[C---:B------:R-:W-:Y:S02]  /*fa30*/  FMUL R174, R211.reuse, R174 ;  /* 0x000000aed3ae7220 */ /* 0x040fe40000400000 */
[----:B------:R-:W-:-:S02]  /*fa40*/  FMUL R171, R211, R171 ;  /* 0x000000abd3ab7220 */ /* 0x000fc40000400000 */
[C---:B------:R-:W-:Y:S02]  /*fa50*/  FMUL R170, R211.reuse, R170 ;  /* 0x000000aad3aa7220 */ /* 0x040fe40000400000 */
[----:B------:R-:W-:Y:S01]  /*fa60*/  FMUL R167, R211, R167 ;  /* 0x000000a7d3a77220 */ /* 0x000fe20000400000 */
[----:B------:R-:W-:Y:S02]  /*fa70*/  F2FP.BF16.PACK_AB R92, R92, R85 ;  /* 0x000000555c5c723e */ /* 0x000fe400000010ff */
[----:B------:R-:W-:Y:S02]  /*fa80*/  F2FP.BF16.PACK_AB R93, R93, R86 ;  /* 0x000000565d5d723e */ /* 0x000fe400000010ff */
[----:B------:R-:W-:Y:S01]  /*fa90*/  F2FP.BF16.PACK_AB R94, R87, R116 ;  /* 0x00000074575e723e */ /* 0x000fe200000010ff */
[----:B------:R-:W-:Y:S01]  /*faa0*/  BAR.SYNC.DEFER_BLOCKING 0x0 ;  /* 0x0000000000007b1d */ /* 0x000fe20000010000 */
[----:B------:R-:W-:Y:S02]  /*fab0*/  F2FP.BF16.PACK_AB R84, R170, R167 ;  /* 0x000000a7aa54723e */ /* 0x000fe400000010ff */
[----:B------:R-:W-:-:S02]  /*fac0*/  F2FP.BF16.PACK_AB R85, R174, R171 ;  /* 0x000000abae55723e */ /* 0x000fc400000010ff */
[----:B------:R-:W-:Y:S02]  /*fad0*/  F2FP.BF16.PACK_AB R86, R178, R175 ;  /* 0x000000afb256723e */ /* 0x000fe400000010ff */
[----:B------:R-:W-:Y:S02]  /*fae0*/  F2FP.BF16.PACK_AB R87, R201, R200 ;  /* 0x000000c8c957723e */ /* 0x000fe400000010ff */
[----:B------:R-:W-:Y:S02]  /*faf0*/  F2FP.BF16.PACK_AB R60, R91, R90 ;  /* 0x0000005a5b3c723e */ /* 0x000fe400000010ff */
[----:B------:R-:W-:Y:S02]  /*fb00*/  F2FP.BF16.PACK_AB R61, R212, R207 ;  /* 0x000000cfd43d723e */ /* 0x000fe400000010ff */
[----:B------:R-:W-:Y:S02]  /*fb10*/  F2FP.BF16.PACK_AB R62, R215, R214 ;  /* 0x000000d6d73e723e */ /* 0x000fe400000010ff */
[----:B------:R-:W-:-:S02]  /*fb20*/  F2FP.BF16.PACK_AB R19, R10, R31 ;  /* 0x0000001f0a13723e */ /* 0x000fc400000010ff */
[----:B------:R-:W-:Y:S01]  /*fb30*/  F2FP.BF16.PACK_AB R63, R217, R216 ;  /* 0x000000d8d93f723e */ /* 0x000fe200000010ff */
[----:B------:R-:W-:Y:S04]  /*fb40*/  STS.128 [R0], R84 ;  /* 0x0000005400007388 */ /* 0x000fe80000000c00 */
[----:B------:R-:W-:Y:S04]  /*fb50*/  STS.128 [R0+0x80], R92 ;  /* 0x0000805c00007388 */ /* 0x000fe80000000c00 */
[----:B------:R0:W-:Y:S04]  /*fb60*/  STS.128 [R0+0x800], R16 ;  /* 0x0008001000007388 */ /* 0x0001e80000000c00 */
[----:B------:R0:W-:Y:S04]  /*fb70*/  STS.128 [R0+0x880], R60 ;  /* 0x0008803c00007388 */ /* 0x0001e80000000c00 */
[----:B------:R-:W-:Y:S01]  /*fb80*/  BAR.SYNC.DEFER_BLOCKING 0x0 ;  /* 0x0000000000007b1d */ /* 0x000fe20000010000 */
[----:B------:R-:W-:-:S02]  /*fb90*/  @!P0 FMUL R125, R125, 16777216 ;  /* 0x4b8000007d7d8820 */ /* 0x000fc40000400000 */
[----:B------:R-:W-:Y:S02]  /*fba0*/  @!P0 FMUL R124, R124, 16777216 ;  /* 0x4b8000007c7c8820 */ /* 0x000fe40000400000 */
[----:B------:R-:W-:Y:S02]  /*fbb0*/  @!P0 FMUL R189, R189, 16777216 ;  /* 0x4b800000bdbd8820 */ /* 0x000fe40000400000 */
[----:B------:R-:W-:Y:S02]  /*fbc0*/  @!P0 FMUL R188, R188, 16777216 ;  /* 0x4b800000bcbc8820 */ /* 0x000fe40000400000 */
[C---:B------:R-:W-:Y:S02]  /*fbd0*/  FMUL R110, R211.reuse, R125 ;  /* 0x0000007dd36e7220 */ /* 0x040fe40000400000 */
[C---:B------:R-:W-:Y:S02]  /*fbe0*/  FMUL R111, R211.reuse, R124 ;  /* 0x0000007cd36f7220 */ /* 0x040fe40000400000 */
[----:B------:R-:W-:-:S02]  /*fbf0*/  FMUL R124, R211, R189 ;  /* 0x000000bdd37c7220 */ /* 0x000fc40000400000 */
[----:B------:R-:W-:Y:S01]  /*fc00*/  FMUL R125, R211, R188 ;  /* 0x000000bcd37d7220 */ /* 0x000fe20000400000 */
[----:B------:R-:W-:Y:S02]  /*fc10*/  F2FP.BF16.PACK_AB R114, R119, R120 ;  /* 0x000000787772723e */ /* 0x000fe400000010ff */
[----:B------:R-:W-:Y:S02]  /*fc20*/  F2FP.BF16.PACK_AB R112, R117, R127 ;  /* 0x0000007f7570723e */ /* 0x000fe400000010ff */
[----:B------:R-:W-:Y:S02]  /*fc30*/  F2FP.BF16.PACK_AB R113, R118, R126 ;  /* 0x0000007e7671723e */ /* 0x000fe400000010ff */
[----:B------:R-:W-:Y:S02]  /*fc40*/  F2FP.BF16.PACK_AB R119, R124, R125 ;  /* 0x0000007d7c77723e */ /* 0x000fe400000010ff */
[----:B0-----:R-:W-:Y:S01]  /*fc50*/  F2FP.BF16.PACK_AB R16, R14, R30 ;  /* 0x0000001e0e10723e */ /* 0x001fe200000010ff */
[----:B------:R-:W-:Y:S01]  /*fc60*/  LDS.128 R84, [R157] ;  /* 0x000000009d547984 */ /* 0x000fe20000000c00 */
[----:B------:R-:W-:-:S02]  /*fc70*/  F2FP.BF16.PACK_AB R17, R4, R29 ;  /* 0x0000001d0411723e */ /* 0x000fc400000010ff */
[----:B------:R-:W-:Y:S01]  /*fc80*/  F2FP.BF16.PACK_AB R18, R11, R28 ;  /* 0x0000001c0b12723e */ /* 0x000fe200000010ff */
[----:B------:R-:W-:Y:S04]  /*fc90*/  LDS.128 R92, [R155] ;  /* 0x000000009b5c7984 */ /* 0x000fe80000000c00 */
[----:B------:R-:W0:Y:S04]  /*fca0*/  LDS.128 R28, [R204] ;  /* 0x00000000cc1c7984 */ /* 0x000e280000000c00 */
        /* <DEDUP_REMOVED lines=14> */
[----:B------:R-:W-:Y:S01]  /*fd90*/  FMUL R163, R211, R163 ;  /* 0x000000a3d3a37220 */ /* 0x000fe20000400000 */
[----:B------:R-:W-:Y:S02]  /*fda0*/  F2FP.BF16.PACK_AB R117, R160, R161 ;  /* 0x000000a1a075723e */ /* 0x000fe400000010ff */
[----:B------:R-:W-:Y:S02]  /*fdb0*/  F2FP.BF16.PACK_AB R118, R158, R159 ;  /* 0x0000009f9e76723e */ /* 0x000fe400000010ff */
[----:B------:R-:W-:Y:S01]  /*fdc0*/  F2FP.BF16.PACK_AB R116, R162, R163 ;  /* 0x000000a3a274723e */ /* 0x000fe200000010ff */
[----:B------:R-:W-:Y:S01]  /*fdd0*/  BAR.SYNC.DEFER_BLOCKING 0x0 ;  /* 0x0000000000007b1d */ /* 0x000fe20000010000 */
[----:B------:R-:W-:Y:S02]  /*fde0*/  F2FP.BF16.PACK_AB R115, R108, R109 ;  /* 0x0000006d6c73723e */ /* 0x000fe400000010ff */
[----:B------:R-:W-:Y:S02]  /*fdf0*/  F2FP.BF16.PACK_AB R60, R226, R225 ;  /* 0x000000e1e23c723e */ /* 0x000fe400000010ff */
[----:B------:R-:W-:-:S02]  /*fe00*/  F2FP.BF16.PACK_AB R61, R229, R228 ;  /* 0x000000e4e53d723e */ /* 0x000fc400000010ff */
[----:B------:R-:W-:Y:S02]  /*fe10*/  F2FP.BF16.PACK_AB R62, R237, R236 ;  /* 0x000000eced3e723e */ /* 0x000fe400000010ff */
[----:B------:R-:W-:Y:S02]  /*fe20*/  F2FP.BF16.PACK_AB R19, R13, R27 ;  /* 0x0000001b0d13723e */ /* 0x000fe400000010ff */
[----:B------:R-:W-:Y:S01]  /*fe30*/  F2FP.BF16.PACK_AB R63, R239, R238 ;  /* 0x000000eeef3f723e */ /* 0x000fe200000010ff */
[----:B------:R-:W-:Y:S04]  /*fe40*/  STS.128 [R0], R116 ;  /* 0x0000007400007388 */ /* 0x000fe80000000c00 */
[----:B------:R-:W-:Y:S04]  /*fe50*/  STS.128 [R0+0x80], R112 ;  /* 0x0000807000007388 */ /* 0x000fe80000000c00 */
[----:B------:R-:W-:Y:S04]  /*fe60*/  STS.128 [R0+0x800], R16 ;  /* 0x0008001000007388 */ /* 0x000fe80000000c00 */
[----:B------:R-:W-:Y:S04]  /*fe70*/  STS.128 [R0+0x880], R60 ;  /* 0x0008803c00007388 */ /* 0x000fe80000000c00 */
[----:B------:R-:W-:Y:S01]  /*fe80*/  BAR.SYNC.DEFER_BLOCKING 0x0 ;  /* 0x0000000000007b1d */ /* 0x000fe20000010000 */
[----:B------:R-:W-:-:S02]  /*fe90*/  F2FP.BF16.PACK_AB R12, R9, R26 ;  /* 0x0000001a090c723e */ /* 0x000fc400000010ff */
[----:B------:R-:W-:Y:S02]  /*fea0*/  F2FP.BF16.PACK_AB R13, R5, R25 ;  /* 0x00000019050d723e */ /* 0x000fe400000010ff */
[----:B------:R-:W-:Y:S02]  /*feb0*/  F2FP.BF16.PACK_AB R14, R7, R24 ;  /* 0x00000018070e723e */ /* 0x000fe400000010ff */
[----:B------:R-:W-:Y:S01]  /*fec0*/  F2FP.BF16.PACK_AB R15, R6, R15 ;  /* 0x0000000f060f723e */ /* 0x000fe200000010ff */
[----:B------:R-:W-:Y:S02]  /*fed0*/  @!P0 FMUL R132, R132, 16777216 ;  /* 0x4b80000084848820 */ /* 0x000fe40000400000 */
[----:B------:R-:W-:Y:S02]  /*fee0*/  @!P0 FMUL R137, R137, 16777216 ;  /* 0x4b80000089898820 */ /* 0x000fe40000400000 */
[----:B------:R-:W-:Y:S02]  /*fef0*/  @!P0 FMUL R135, R135, 16777216 ;  /* 0x4b80000087878820 */ /* 0x000fe40000400000 */
[----:B------:R-:W-:Y:S01]  /*ff00*/  @!P0 FMUL R139, R139, 16777216 ;  /* 0x4b8000008b8b8820 */ /* 0x000fe20000400000 */
[----:B------:R-:W0:Y:S04]  /*ff10*/  LDS.128 R4, [R204] ;  /* 0x00000000cc047984 */ /* 0x000e280000000c00 */
[----:B------:R-:W0:Y:S04]  /*ff20*/  LDS.128 R16, [R157] ;  /* 0x000000009d107984 */ /* 0x000e280000000c00 */
[----:B------:R-:W0:Y:S04]  /*ff30*/  LDS.128 R24, [R155] ;  /* 0x000000009b187984 */ /* 0x000e280000000c00 */
[----:B------:R-:W0:Y:S04]  /*ff40*/  LDS.128 R60, [R156] ;  /* 0x000000009c3c7984 */ /* 0x000e280000000c00 */
[----:B------:R-:W-:Y:S01]  /*ff50*/  BAR.SYNC.DEFER_BLOCKING 0x0 ;  /* 0x0000000000007b1d */ /* 0x000fe20000010000 */
[----:B------:R-:W-:-:S02]  /*ff60*/  @!P0 FMUL R134, R134, 16777216 ;  /* 0x4b80000086868820 */ /* 0x000fc40000400000 */
[----:B------:R-:W-:Y:S02]  /*ff70*/  @!P0 FMUL R138, R138, 16777216 ;  /* 0x4b8000008a8a8820 */ /* 0x000fe40000400000 */
[----:B------:R-:W-:Y:S02]  /*ff80*/  @!P0 FMUL R181, R181, 16777216 ;  /* 0x4b800000b5b58820 */ /* 0x000fe40000400000 */
[----:B------:R-:W-:Y:S02]  /*ff90*/  @!P0 FMUL R180, R180, 16777216 ;  /* 0x4b800000b4b48820 */ /* 0x000fe40000400000 */
        /* <DEDUP_REMOVED lines=11> */
[----:B------:R-:W-:Y:S01]  /*10050*/  FMUL R136, R211, R184 ;  /* 0x000000b8d3887220 */ /* 0x000fe20000400000 */
[----:B------:R-:W-:Y:S02]  /*10060*/  F2FP.BF16.PACK_AB R133, R133, R137 ;  /* 0x000000898585723e */ /* 0x000fe400000010ff */
[----:B------:R-:W-:Y:S02]  /*10070*/  F2FP.BF16.PACK_AB R134, R134, R138 ;  /* 0x0000008a8686723e */ /* 0x000fe400000010ff */
        /* <DEDUP_REMOVED lines=8> */
[----:B------:R-:W-:Y:S02]  /*10100*/  F2FP.BF16.PACK_AB R10, R193, R192 ;  /* 0x000000c0c10a723e */ /* 0x000fe400000010ff */
[----:B------:R-:W-:Y:S01]  /*10110*/  F2FP.BF16.PACK_AB R11, R245, R244 ;  /* 0x000000f4f50b723e */ /* 0x000fe200000010ff */
[----:B------:R-:W-:Y:S04]  /*10120*/  STS.128 [R0], R132 ;  /* 0x0000008400007388 */ /* 0x000fe80000000c00 */
[----:B------:R-:W-:Y:S04]  /*10130*/  STS.128 [R0+0x80], R136 ;  /* 0x0000808800007388 */ /* 0x000fe80000000c00 */
[----:B------:R-:W-:Y:S04]  /*10140*/  STS.128 [R0+0x800], R12 ;  /* 0x0008000c00007388 */ /* 0x000fe80000000c00 */
[----:B------:R0:W-:Y:S04]  /*10150*/  STS.128 [R0+0x880], R8 ;  /* 0x0008800800007388 */ /* 0x0001e80000000c00 */
[----:B------:R-:W-:Y:S01]  /*10160*/  BAR.SYNC.DEFER_BLOCKING 0x0 ;  /* 0x0000000000007b1d */ /* 0x000fe20000010000 */
[----:B------:R-:W-:-:S02]  /*10170*/  F2FP.BF16.PACK_AB R100, R48, R79 ;  /* 0x0000004f3064723e */ /* 0x000fc400000010ff */
[----:B------:R-:W-:Y:S02]  /*10180*/  F2FP.BF16.PACK_AB R101, R68, R78 ;  /* 0x0000004e4465723e */ /* 0x000fe400000010ff */
[----:B------:R-:W-:Y:S02]  /*10190*/  F2FP.BF16.PACK_AB R102, R69, R77 ;  /* 0x0000004d4566723e */ /* 0x000fe400000010ff */
[----:B------:R-:W-:Y:S02]  /*101a0*/  F2FP.BF16.PACK_AB R103, R70, R76 ;  /* 0x0000004c4667723e */ /* 0x000fe400000010ff */
[----:B------:R-:W1:Y:S04]  /*101b0*/  LDS.128 R76, [R204] ;  /* 0x00000000cc4c7984 */ /* 0x000e680000000c00 */
[----:B------:R-:W1:Y:S04]  /*101c0*/  LDS.128 R116, [R157] ;  /* 0x000000009d747984 */ /* 0x000e680000000c00 */
[----:B------:R-:W1:Y:S04]  /*101d0*/  LDS.128 R112, [R155] ;  /* 0x000000009b707984 */ /* 0x000e680000000c00 */
[----:B------:R-:W1:Y:S04]  /*101e0*/  LDS.128 R12, [R156] ;  /* 0x000000009c0c7984 */ /* 0x000e680000000c00 */
[----:B------:R-:W-:Y:S01]  /*101f0*/  BAR.SYNC.DEFER_BLOCKING 0x0 ;  /* 0x0000000000007b1d */ /* 0x000fe20000010000 */
[----:B0-----:R-:W-:-:S02]  /*10200*/  F2FP.BF16.PACK_AB R8, R206, R210 ;  /* 0x000000d2ce08723e */ /* 0x001fc400000010ff */
[----:B------:R-:W-:Y:S02]  /*10210*/  F2FP.BF16.PACK_AB R9, R246, R198 ;  /* 0x000000c6f609723e */ /* 0x000fe400000010ff */
[----:B------:R-:W-:Y:S02]  /*10220*/  F2FP.BF16.PACK_AB R10, R179, R183 ;  /* 0x000000b7b30a723e */ /* 0x000fe400000010ff */
[----:B------:R-:W-:Y:S01]  /*10230*/  F2FP.BF16.PACK_AB R11, R182, R187 ;  /* 0x000000bbb60b723e */ /* 0x000fe200000010ff */
[----:B------:R-:W-:Y:S04]  /*10240*/  @P4 STL [R1+0xc0], R177 ;  /* 0x0000c0b101004387 */ /* 0x000fe80000100800 */
[----:B------:R-:W2:Y:S04]  /*10250*/  LDL.LU R182, [R1+0xec] ;  /* 0x0000ec0001b67983 */ /* 0x000ea80000300800 */
[----:B------:R-:W2:Y:S04]  /*10260*/  LDL.LU R187, [R1+0xe8] ;  /* 0x0000e80001bb7983 */ /* 0x000ea80000300800 */
[----:B------:R0:W-:Y:S02]  /*10270*/  STS.128 [R0+0x880], R8 ;  /* 0x0008800800007388 */ /* 0x0001e40000000c00 */
[----:B0-----:R-:W-:-:S02]  /*10280*/  F2FP.BF16.PACK_AB R8, R186, R191 ;  /* 0x000000bfba08723e */ /* 0x001fc400000010ff */
[----:B------:R-:W3:Y:S01]  /*10290*/  LDL.LU R186, [R1+0xf4] ;  /* 0x0000f40001ba7983 */ /* 0x000ee20000300800 */
[----:B------:R-:W-:-:S03]  /*102a0*/  F2FP.BF16.PACK_AB R9, R190, R195 ;  /* 0x000000c3be09723e */ /* 0x000fc600000010ff */
[----:B------:R-:W3:Y:S01]  /*102b0*/  LDL.LU R191, [R1+0xf0] ;  /* 0x0000f00001bf7983 */ /* 0x000ee20000300800 */
[----:B------:R-:W-:-:S03]  /*102c0*/  F2FP.BF16.PACK_AB R10, R194, R199 ;  /* 0x000000c7c20a723e */ /* 0x000fc600000010ff */
[----:B------:R-:W4:Y:S01]  /*102d0*/  LDL.LU R190, [R1+0x110] ;  /* 0x0001100001be7983 */ /* 0x000f220000300800 */
[----:B------:R-:W-:-:S03]  /*102e0*/  F2FP.BF16.PACK_AB R11, R247, R203 ;  /* 0x000000cbf70b723e */ /* 0x000fc600000010ff */
[----:B------:R-:W4:Y:S04]  /*102f0*/  LDL.LU R195, [R1+0xf8] ;  /* 0x0000f80001c37983 */ /* 0x000f280000300800 */
[----:B------:R-:W5:Y:S04]  /*10300*/  LDL.LU R194, [R1+0x4] ;  /* 0x0000040001c27983 */ /* 0x000f680000300800 */
[----:B------:R-:W5:Y:S04]  /*10310*/  LDL.LU R199, [R1] ;  /* 0x0000000001c77983 */ /* 0x000f680000300800 */
[----:B------:R-:W5:Y:S04]  /*10320*/  LDL.LU R247, [R1+0x118] ;  /* 0x0001180001f77983 */ /* 0x000f680000300800 */
[----:B------:R-:W5:Y:S01]  /*10330*/  LDL.LU R203, [R1+0x114] ;  /* 0x0001140001cb7983 */ /* 0x000f620000300800 */
        /* <DEDUP_REMOVED lines=8> */
[C---:B------:R-:W-:Y:S02]  /*103c0*/  FMUL R141, R211.reuse, R145 ;  /* 0x00000091d38d7220 */ /* 0x040fe40000400000 */
[----:B------:R-:W-:Y:S02]  /*103d0*/  FMUL R145, R211, R153 ;  /* 0x00000099d3917220 */ /* 0x000fe40000400000 */
        /* <DEDUP_REMOVED lines=14> */
[----:B------:R-:W-:Y:S01]  /*104c0*/  FMUL R154, R211, R154 ;  /* 0x0000009ad39a7220 */ /* 0x000fe20000400000 */
[----:B------:R-:W-:Y:S01]  /*104d0*/  F2FP.BF16.PACK_AB R208, R209, R208 ;  /* 0x000000d0d1d0723e */ /* 0x000fe200000010ff */
        /* <DEDUP_REMOVED lines=12> */
[----:B------:R-:W-:-:S02]  /*105a0*/  FMUL R142, R211, R142 ;  /* 0x0000008ed38e7220 */ /* 0x000fc40000400000 */
[C---:B------:R-:W-:Y:S02]  /*105b0*/  FMUL R143, R211.reuse, R143 ;  /* 0x0000008fd38f7220 */ /* 0x040fe40000400000 */
[----:B------:R-:W-:Y:S01]  /*105c0*/  FMUL R146, R211, R146 ;  /* 0x00000092d3927220 */ /* 0x000fe20000400000 */
[----:B------:R-:W-:Y:S01]  /*105d0*/  F2FP.BF16.PACK_AB R211, R223, R222 ;  /* 0x000000dedfd3723e */ /* 0x000fe200000010ff */
[----:B------:R-:W-:Y:S04]  /*105e0*/  STS.128 [R0], R88 ;  /* 0x0000005800007388 */ /* 0x000fe80000000c00 */
[----:B------:R-:W-:Y:S04]  /*105f0*/  STS.128 [R0+0x80], R100 ;  /* 0x0000806400007388 */ /* 0x000fe80000000c00 */
[----:B------:R-:W-:Y:S04]  /*10600*/  STS.128 [R0+0x800], R208 ;  /* 0x000800d000007388 */ /* 0x000fe80000000c00 */
[----:B------:R-:W-:Y:S01]  /*10610*/  BAR.SYNC.DEFER_BLOCKING 0x0 ;  /* 0x0000000000007b1d */ /* 0x000fe20000010000 */
[----:B------:R-:W-:-:S02]  /*10620*/  F2FP.BF16.PACK_AB R160, R59, R75 ;  /* 0x0000004b3ba0723e */ /* 0x000fc400000010ff */
[----:B------:R-:W-:Y:S02]  /*10630*/  F2FP.BF16.PACK_AB R161, R50, R74 ;  /* 0x0000004a32a1723e */ /* 0x000fe400000010ff */
[----:B------:R-:W-:Y:S02]  /*10640*/  F2FP.BF16.PACK_AB R162, R57, R73 ;  /* 0x0000004939a2723e */ /* 0x000fe400000010ff */
[----:B------:R-:W-:Y:S01]  /*10650*/  F2FP.BF16.PACK_AB R163, R44, R72 ;  /* 0x000000482ca3723e */ /* 0x000fe200000010ff */
[----:B------:R-:W0:Y:S04]  /*10660*/  LDS.128 R132, [R204] ;  /* 0x00000000cc847984 */ /* 0x000e280000000c00 */
[----:B------:R-:W0:Y:S04]  /*10670*/  LDS.128 R100, [R157] ;  /* 0x000000009d647984 */ /* 0x000e280000000c00 */
[----:B------:R-:W0:Y:S04]  /*10680*/  LDS.128 R88, [R155] ;  /* 0x000000009b587984 */ /* 0x000e280000000c00 */
[----:B------:R-:W0:Y:S04]  /*10690*/  LDS.128 R72, [R156] ;  /* 0x000000009c487984 */ /* 0x000e280000000c00 */
[----:B------:R-:W-:Y:S01]  /*106a0*/  BAR.SYNC.DEFER_BLOCKING 0x0 ;  /* 0x0000000000007b1d */ /* 0x000fe20000010000 */
        /* <DEDUP_REMOVED lines=16> */
[----:B------:R-:W-:Y:S01]  /*107b0*/  F2FP.BF16.PACK_AB R143, R110, R111 ;  /* 0x0000006f6e8f723e */ /* 0x000fe200000010ff */
[----:B------:R-:W1:Y:S04]  /*107c0*/  LDS.128 R136, [R204] ;  /* 0x00000000cc887984 */ /* 0x000e680000000c00 */
[----:B------:R-:W1:Y:S04]  /*107d0*/  LDS.128 R128, [R157] ;  /* 0x000000009d807984 */ /* 0x000e680000000c00 */
[----:B------:R-:W1:Y:S04]  /*107e0*/  LDS.128 R120, [R155] ;  /* 0x000000009b787984 */ /* 0x000e680000000c00 */
[----:B------:R-:W1:Y:S04]  /*107f0*/  LDS.128 R108, [R156] ;  /* 0x000000009c6c7984 */ /* 0x000e680000000c00 */
        /* <DEDUP_REMOVED lines=8> */
[----:B0-----:R-:W-:Y:S01]  /*10880*/  MOV R8, c[0x0][0x1c8] ;  /* 0x0000720000087a02 */ /* 0x001fe20000000f00 */
[----:B------:R-:W-:Y:S04]  /*10890*/  STS.128 [R0], R140 ;  /* 0x0000008c00007388 */ /* 0x000fe80000000c00 */
[----:B------:R0:W-:Y:S01]  /*108a0*/  STS.128 [R0+0x80], R48 ;  /* 0x0000803000007388 */ /* 0x0001e20000000c00 */
[----:B--2---:R-:W-:Y:S02]  /*108b0*/  F2FP.BF16.PACK_AB R44, R182, R187 ;  /* 0x000000bbb62c723e */ /* 0x004fe400000010ff */
[C---:B------:R-:W-:Y:S01]  /*108c0*/  SHF.L.U32 R9, R8.reuse, 0x1, RZ ;  /* 0x0000000108097819 */ /* 0x040fe200000006ff */
[C---:B0-----:R-:W-:Y:S01]  /*108d0*/  IMAD R49, R8.reuse, 0x6, RZ ;  /* 0x0000000608317824 */ /* 0x041fe200078e02ff */
[----:B------:R-:W-:-:S02]  /*108e0*/  LEA R52, P5, R8, R2, 0x2 ;  /* 0x0000000208347211 */ /* 0x000fc400078a10ff */
[----:B------:R-:W-:Y:S02]  /*108f0*/  IADD3 R10, P4, R9, R2, RZ ;  /* 0x00000002090a7210 */ /* 0x000fe40007f9e0ff */
[----:B---3--:R-:W-:Y:S02]  /*10900*/  F2FP.BF16.PACK_AB R45, R186, R191 ;  /* 0x000000bfba2d723e */ /* 0x008fe400000010ff */
[----:B----4-:R-:W-:Y:S02]  /*10910*/  F2FP.BF16.PACK_AB R46, R190, R195 ;  /* 0x000000c3be2e723e */ /* 0x010fe400000010ff */
[----:B-----5:R-:W-:Y:S02]  /*10920*/  F2FP.BF16.PACK_AB R243, R194, R199 ;  /* 0x000000c7c2f3723e */ /* 0x020fe400000010ff */
[----:B------:R-:W-:-:S03]  /*10930*/  F2FP.BF16.PACK_AB R47, R247, R203 ;  /* 0x000000cbf72f723e */ /* 0x000fc600000010ff */
[----:B------:R-:W-:Y:S04]  /*10940*/  STS.128 [R0+0x800], R240 ;  /* 0x000800f000007388 */ /* 0x000fe80000000c00 */
[----:B------:R0:W-:Y:S04]  /*10950*/  STS.128 [R0+0x880], R44 ;  /* 0x0008802c00007388 */ /* 0x0001e80000000c00 */
[----:B------:R-:W-:Y:S01]  /*10960*/  BAR.SYNC.DEFER_BLOCKING 0x0 ;  /* 0x0000000000007b1d */ /* 0x000fe20000010000 */
[----:B------:R-:W-:Y:S02]  /*10970*/  LEA.HI.X.SX32 R11, R8, R3, 0x1, P4 ;  /* 0x00000003080b7211 */ /* 0x000fe400020f0eff */
[----:B------:R-:W-:-:S02]  /*10980*/  PRMT R54, R20, 0x7632, R54 ;  /* 0x0000763214367816 */ /* 0x000fc40000000036 */
[-C--:B------:R-:W-:Y:S01]  /*10990*/  LEA.HI.X.SX32 R53, R9, R3.reuse, 0x1, P5 ;  /* 0x0000000309357211 */ /* 0x080fe200028f0eff */
[C---:B------:R-:W-:Y:S01]  /*109a0*/  IMAD R55, R8.reuse, 0xa, RZ ;  /* 0x0000000a08377824 */ /* 0x040fe200078e02ff */
[C---:B------:R-:W-:Y:S01]  /*109b0*/  LEA R9, R8.reuse, R8, 0x1 ;  /* 0x0000000808097211 */ /* 0x040fe200078e08ff */
[C---:B------:R-:W-:Y:S01]  /*109c0*/  IMAD R57, R8.reuse, 0xc, RZ ;  /* 0x0000000c08397824 */ /* 0x040fe200078e02ff */
[-C--:B0-----:R-:W-:Y:S02]  /*109d0*/  IADD3 R44, P5, R49, R2.reuse, RZ ;  /* 0x00000002312c7210 */ /* 0x081fe40007fbe0ff */
[C---:B------:R-:W-:Y:S02]  /*109e0*/  SHF.L.U32 R47, R8.reuse, 0x2, RZ ;  /* 0x00000002082f7819 */ /* 0x040fe400000006ff */
[C---:B------:R-:W-:Y:S02]  /*109f0*/  LEA R46, P4, R8.reuse, R2, 0x3 ;  /* 0x00000002082e7211 */ /* 0x040fe400078818ff */
[-C--:B------:R-:W-:Y:S01]  /*10a00*/  LEA.HI.X.SX32 R45, R9, R3.reuse, 0x1, P5 ;  /* 0x00000003092d7211 */ /* 0x080fe200028f0eff */
[C---:B------:R-:W-:Y:S01]  /*10a10*/  IMAD R69, R8.reuse, 0x14, RZ ;  /* 0x0000001408457824 */ /* 0x040fe200078e02ff */
[----:B------:R-:W-:Y:S01]  /*10a20*/  LEA R9, R8, R8, 0x2 ;  /* 0x0000000808097211 */ /* 0x000fe200078e10ff */
[----:B------:R-:W-:Y:S01]  /*10a30*/  STG.E.U16 [R2.64], R20 ;  /* 0x0000001402007986 */ /* 0x000fe2000c101504 */
[----:B------:R-:W-:-:S03]  /*10a40*/  LEA.HI.X.SX32 R47, R47, R3, 0x1, P4 ;  /* 0x000000032f2f7211 */ /* 0x000fc600020f0eff */
[----:B------:R0:W-:Y:S01]  /*10a50*/  STG.E.U16 [R10.64], R54 ;  /* 0x000000360a007986 */ /* 0x0001e2000c101504 */
[----:B------:R-:W-:-:S03]  /*10a60*/  IADD3 R48, P6, R57, R2, RZ ;  /* 0x0000000239307210 */ /* 0x000fc60007fde0ff */
[----:B-1----:R1:W-:Y:S01]  /*10a70*/  STG.E.U16 [R52.64], R36 ;  /* 0x0000002434007986 */ /* 0x0023e2000c101504 */
[----:B------:R-:W-:Y:S02]  /*10a80*/  PRMT R0, R40, 0x7632, R0 ;  /* 0x0000763228007816 */ /* 0x000fe40000000000 */
[----:B0-----:R-:W-:Y:S02]  /*10a90*/  PRMT R11, R36, 0x7632, R11 ;  /* 0x00007632240b7816 */ /* 0x001fe4000000000b */
[----:B------:R-:W-:Y:S01]  /*10aa0*/  IADD3 R10, P5, R55, R2, RZ ;  /* 0x00000002370a7210 */ /* 0x000fe20007fbe0ff */
[C---:B-1----:R-:W-:Y:S02]  /*10ab0*/  IMAD R53, R8.reuse, 0xe, RZ ;  /* 0x0000000e08357824 */ /* 0x042fe400078e02ff */
[----:B------:R0:W-:Y:S01]  /*10ac0*/  STG.E.U16 [R44.64], R11 ;  /* 0x0000000b2c007986 */ /* 0x0001e2000c101504 */
[----:B------:R-:W-:Y:S01]  /*10ad0*/  LEA.HI.X.SX32 R49, R49, R3, 0x1, P6 ;  /* 0x0000000331317211 */ /* 0x000fe200030f0eff */
[----:B------:R-:W-:-:S02]  /*10ae0*/  IMAD R59, R8, 0x12, RZ ;  /* 0x00000012083b7824 */ /* 0x000fc400078e02ff */
[----:B------:R1:W-:Y:S01]  /*10af0*/  STG.E.U16 [R46.64], R40 ;  /* 0x000000282e007986 */ /* 0x0003e2000c101504 */
[C---:B------:R-:W-:Y:S02]  /*10b00*/  SHF.L.U32 R51, R8.reuse, 0x3, RZ ;  /* 0x0000000308337819 */ /* 0x040fe400000006ff */
[C---:B------:R-:W-:Y:S02]  /*10b10*/  LEA R50, P4, R8.reuse, R2, 0x4 ;  /* 0x0000000208327211 */ /* 0x040fe400078820ff */
[-C--:B0-----:R-:W-:Y:S02]  /*10b20*/  LEA.HI.X.SX32 R11, R9, R3.reuse, 0x1, P5 ;  /* 0x00000003090b7211 */ /* 0x081fe400028f0eff */
[----:B------:R-:W-:Y:S02]  /*10b30*/  LEA R9, R8, -R8, 0x3 ;  /* 0x8000000808097211 */ /* 0x000fe400078e18ff */
[-C--:B------:R-:W-:Y:S02]  /*10b40*/  IADD3 R44, P5, R53, R2.reuse, RZ ;  /* 0x00000002352c7210 */ /* 0x080fe40007fbe0ff */
[----:B-1----:R-:W-:Y:S01]  /*10b50*/  IADD3 R46, P6, R69, R2, RZ ;  /* 0x00000002452e7210 */ /* 0x002fe20007fde0ff */
[----:B------:R0:W-:Y:S01]  /*10b60*/  STG.E.U16 [R10.64], R0 ;  /* 0x000000000a007986 */ /* 0x0001e2000c101504 */
[----:B------:R-:W-:-:S02]  /*10b70*/  LEA.HI.X.SX32 R45, R9, R3, 0x1, P5 ;  /* 0x00000003092d7211 */ /* 0x000fc400028f0eff */
[----:B------:R-:W-:Y:S02]  /*10b80*/  PRMT R20, R80, 0x7632, R20 ;  /* 0x0000763250147816 */ /* 0x000fe40000000014 */
[C---:B------:R-:W-:Y:S02]  /*10b90*/  LEA R9, R8.reuse, R8, 0x3 ;  /* 0x0000000808097211 */ /* 0x040fe400078e18ff */
[-C--:B------:R-:W-:Y:S01]  /*10ba0*/  LEA.HI.X.SX32 R47, R55, R3.reuse, 0x1, P6 ;  /* 0x00000003372f7211 */ /* 0x080fe200030f0eff */
[----:B------:R-:W-:Y:S01]  /*10bb0*/  IMAD R55, R8, 0x16, RZ ;  /* 0x0000001608377824 */ /* 0x000fe200078e02ff */
[----:B------:R-:W-:Y:S02]  /*10bc0*/  LEA.HI.X.SX32 R51, R51, R3, 0x1, P4 ;  /* 0x0000000333337211 */ /* 0x000fe400020f0eff */
[----:B0-----:R-:W-:Y:S01]  /*10bd0*/  IADD3 R10, P5, R59, R2, RZ ;  /* 0x000000023b0a7210 */ /* 0x001fe20007fbe0ff */
[----:B------:R-:W-:Y:S01]  /*10be0*/  STG.E.U16 [R48.64], R80 ;  /* 0x0000005030007986 */ /* 0x000fe2000c101504 */
[----:B------:R-:W-:-:S02]  /*10bf0*/  PRMT R0, R21, 0x7632, R0 ;  /* 0x0000763215007816 */ /* 0x000fc40000000000 */
[----:B------:R-:W-:Y:S01]  /*10c00*/  LEA.HI.X.SX32 R11, R9, R3, 0x1, P5 ;  /* 0x00000003090b7211 */ /* 0x000fe200028f0eff */
[----:B------:R0:W-:Y:S01]  /*10c10*/  STG.E.U16 [R44.64], R20 ;  /* 0x000000142c007986 */ /* 0x0001e2000c101504 */
[C---:B------:R-:W-:Y:S02]  /*10c20*/  IMAD R9, R8.reuse, 0xb, RZ ;  /* 0x0000000b08097824 */ /* 0x040fe400078e02ff */
[C---:B------:R-:W-:Y:S01]  /*10c30*/  IMAD R71, R8.reuse, 0x18, RZ ;  /* 0x0000001808477824 */ /* 0x040fe200078e02ff */
[----:B------:R-:W-:Y:S01]  /*10c40*/  STG.E.U16 [R50.64], R21 ;  /* 0x0000001532007986 */ /* 0x000fe2000c101504 */
[C---:B------:R-:W-:Y:S02]  /*10c50*/  IMAD R141, R8.reuse, 0x1a, RZ ;  /* 0x0000001a088d7824 */ /* 0x040fe400078e02ff */
[----:B------:R-:W-:Y:S01]  /*10c60*/  IMAD R145, R8, 0x1c, RZ ;  /* 0x0000001c08917824 */ /* 0x000fe200078e02ff */
[----:B------:R1:W-:Y:S01]  /*10c70*/  STG.E.U16 [R10.64], R0 ;  /* 0x000000000a007986 */ /* 0x0003e2000c101504 */
[----:B0-----:R-:W-:-:S02]  /*10c80*/  IADD3 R44, P5, R55, R2, RZ ;  /* 0x00000002372c7210 */ /* 0x001fc40007fbe0ff */
[-C--:B------:R-:W-:Y:S02]  /*10c90*/  IADD3 R48, P4, R71, R2.reuse, RZ ;  /* 0x0000000247307210 */ /* 0x080fe40007f9e0ff */
[-C--:B------:R-:W-:Y:S01]  /*10ca0*/  LEA.HI.X.SX32 R45, R9, R3.reuse, 0x1, P5 ;  /* 0x00000003092d7211 */ /* 0x080fe200028f0eff */
[C---:B------:R-:W-:Y:S01]  /*10cb0*/  IMAD R9, R8.reuse, 0xd, RZ ;  /* 0x0000000d08097824 */ /* 0x040fe200078e02ff */
[----:B-1----:R-:W-:Y:S01]  /*10cc0*/  PRMT R11, R37, 0x7632, R11 ;  /* 0x00007632250b7816 */ /* 0x002fe2000000000b */
[----:B------:R-:W-:Y:S01]  /*10cd0*/  IMAD R51, R8, 0x1e, RZ ;  /* 0x0000001e08337824 */ /* 0x000fe200078e02ff */
[-C--:B------:R-:W-:Y:S01]  /*10ce0*/  IADD3 R10, P5, R141, R2.reuse, RZ ;  /* 0x000000028d0a7210 */ /* 0x080fe20007fbe0ff */
[----:B------:R-:W-:Y:S01]  /*10cf0*/  STG.E.U16 [R46.64], R37 ;  /* 0x000000252e007986 */ /* 0x000fe2000c101504 */
[----:B------:R-:W-:Y:S02]  /*10d00*/  IADD3 R20, P6, R145, R2, RZ ;  /* 0x0000000291147210 */ /* 0x000fe40007fde0ff */
[----:B------:R-:W-:Y:S01]  /*10d10*/  LEA.HI.X.SX32 R49, R57, R3, 0x1, P4 ;  /* 0x0000000339317211 */ /* 0x000fe200020f0eff */
[----:B------:R0:W-:Y:S01]  /*10d20*/  STG.E.U16 [R44.64], R11 ;  /* 0x0000000b2c007986 */ /* 0x0001e2000c101504 */
[----:B------:R-:W-:-:S02]  /*10d30*/  PRMT R0, R41, 0x7632, R0 ;  /* 0x0000763229007816 */ /* 0x000fc40000000000 */
[-C--:B------:R-:W-:Y:S01]  /*10d40*/  LEA.HI.X.SX32 R21, R53, R3.reuse, 0x1, P6 ;  /* 0x0000000335157211 */ /* 0x080fe200030f0eff */
[C---:B------:R-:W-:Y:S01]  /*10d50*/  IMAD R53, R8.reuse, 0x22, RZ ;  /* 0x0000002208357824 */ /* 0x040fe200078e02ff */
[----:B------:R1:W-:Y:S01]  /*10d60*/  STG.E.U16 [R48.64], R41 ;  /* 0x0000002930007986 */ /* 0x0003e2000c101504 */
[C---:B------:R-:W-:Y:S01]  /*10d70*/  IMAD R151, R8.reuse, 0x24, RZ ;  /* 0x0000002408977824 */ /* 0x040fe200078e02ff */
[----:B0-----:R-:W-:Y:S02]  /*10d80*/  LEA.HI.X.SX32 R11, R9, R3, 0x1, P5 ;  /* 0x00000003090b7211 */ /* 0x001fe400028f0eff */
[C---:B------:R-:W-:Y:S02]  /*10d90*/  LEA R9, R8.reuse, -R8, 0x4 ;  /* 0x8000000808097211 */ /* 0x040fe400078e20ff */
[----:B------:R-:W-:Y:S01]  /*10da0*/  IADD3 R36, P5, R51, R2, RZ ;  /* 0x0000000233247210 */ /* 0x000fe20007fbe0ff */
[----:B------:R0:W-:Y:S01]  /*10db0*/  STG.E.U16 [R10.64], R0 ;  /* 0x000000000a007986 */ /* 0x0001e2000c101504 */
[----:B------:R-:W-:-:S02]  /*10dc0*/  SHF.L.U32 R47, R8, 0x4, RZ ;  /* 0x00000004082f7819 */ /* 0x000fc400000006ff */
[C---:B------:R-:W-:Y:S01]  /*10dd0*/  LEA R44, P4, R8.reuse, R2, 0x5 ;  /* 0x00000002082c7211 */ /* 0x040fe200078828ff */
[----:B------:R2:W-:Y:S01]  /*10de0*/  STG.E.U16 [R20.64], R81 ;  /* 0x0000005114007986 */ /* 0x0005e2000c101504 */
[-C--:B------:R-:W-:Y:S01]  /*10df0*/  LEA.HI.X.SX32 R37, R9, R3.reuse, 0x1, P5 ;  /* 0x0000000309257211 */ /* 0x080fe200028f0eff */
[C---:B-1----:R-:W-:Y:S01]  /*10e00*/  IMAD R49, R8.reuse, 0x26, RZ ;  /* 0x0000002608317824 */ /* 0x042fe200078e02ff */
[----:B------:R-:W-:Y:S02]  /*10e10*/  LEA R9, R8, R8, 0x4 ;  /* 0x0000000808097211 */ /* 0x000fe400078e20ff */
[----:B------:R-:W-:Y:S02]  /*10e20*/  LEA.HI.X.SX32 R45, R47, R3, 0x1, P4 ;  /* 0x000000032f2d7211 */ /* 0x000fe400020f0eff */
[----:B0-----:R-:W-:Y:S02]  /*10e30*/  IADD3 R10, P5, R53, R2, RZ ;  /* 0x00000002350a7210 */ /* 0x001fe40007fbe0ff */
[----:B--2---:R-:W-:-:S02]  /*10e40*/  PRMT R21, R81, 0x7632, R21 ;  /* 0x0000763251157816 */ /* 0x004fc40000000015 */
[----:B------:R-:W-:Y:S02]  /*10e50*/  IADD3 R20, P6, R151, R2, RZ ;  /* 0x0000000297147210 */ /* 0x000fe40007fde0ff */
[----:B------:R-:W-:Y:S01]  /*10e60*/  LEA.HI.X.SX32 R11, R9, R3, 0x1, P5 ;  /* 0x00000003090b7211 */ /* 0x000fe200028f0eff */
[----:B------:R0:W-:Y:S01]  /*10e70*/  STG.E.U16 [R36.64], R21 ;  /* 0x0000001524007986 */ /* 0x0001e2000c101504 */
[----:B------:R-:W-:Y:S01]  /*10e80*/  PRMT R0, R22, 0x7632, R0 ;  /* 0x0000763216007816 */ /* 0x000fe20000000000 */
[C---:B------:R-:W-:Y:S02]  /*10e90*/  IMAD R9, R8.reuse, 0x13, RZ ;  /* 0x0000001308097824 */ /* 0x040fe400078e02ff */
[C---:B------:R-:W-:Y:S01]  /*10ea0*/  IMAD R159, R8.reuse, 0x2a, RZ ;  /* 0x0000002a089f7824 */ /* 0x040fe200078e02ff */
[----:B------:R-:W-:Y:S01]  /*10eb0*/  STG.E.U16 [R44.64], R22 ;  /* 0x000000162c007986 */ /* 0x000fe2000c101504 */
[----:B------:R-:W-:-:S03]  /*10ec0*/  IMAD R161, R8, 0x2c, RZ ;  /* 0x0000002c08a17824 */ /* 0x000fc600078e02ff */
[----:B------:R1:W-:Y:S01]  /*10ed0*/  STG.E.U16 [R10.64], R0 ;  /* 0x000000000a007986 */ /* 0x0003e2000c101504 */
[----:B0-----:R-:W-:Y:S01]  /*10ee0*/  LEA.HI.X.SX32 R21, R59, R3, 0x1, P6 ;  /* 0x000000033b157211 */ /* 0x001fe200030f0eff */
[C---:B------:R-:W-:Y:S01]  /*10ef0*/  IMAD R59, R8.reuse, 0x28, RZ ;  /* 0x00000028083b7824 */ /* 0x040fe200078e02ff */
[----:B------:R-:W-:Y:S01]  /*10f00*/  IADD3 R36, P5, R49, R2, RZ ;  /* 0x0000000231247210 */ /* 0x000fe20007fbe0ff */
[----:B------:R-:W-:-:S03]  /*10f10*/  IMAD R163, R8, 0x2e, RZ ;  /* 0x0000002e08a37824 */ /* 0x000fc600078e02ff */
[-C--:B------:R-:W-:Y:S01]  /*10f20*/  LEA.HI.X.SX32 R37, R9, R3.reuse, 0x1, P5 ;  /* 0x0000000309257211 */ /* 0x080fe200028f0eff */
[----:B------:R-:W-:Y:S01]  /*10f30*/  IMAD R9, R8, 0x15, RZ ;  /* 0x0000001508097824 */ /* 0x000fe200078e02ff */
[----:B-1----:R-:W-:Y:S01]  /*10f40*/  PRMT R11, R38, 0x7632, R11 ;  /* 0x00007632260b7816 */ /* 0x002fe2000000000b */
[----:B------:R0:W-:Y:S01]  /*10f50*/  STG.E.U16 [R20.64], R38 ;  /* 0x0000002614007986 */ /* 0x0001e2000c101504 */
[-C--:B------:R-:W-:Y:S02]  /*10f60*/  IADD3 R40, P4, R59, R2.reuse, RZ ;  /* 0x000000023b287210 */ /* 0x080fe40007f9e0ff */
[----:B------:R-:W-:Y:S01]  /*10f70*/  IADD3 R10, P5, R159, R2, RZ ;  /* 0x000000029f0a7210 */ /* 0x000fe20007fbe0ff */
[----:B------:R1:W-:Y:S01]  /*10f80*/  STG.E.U16 [R36.64], R11 ;  /* 0x0000000b24007986 */ /* 0x0003e2000c101504 */
[----:B------:R-:W-:Y:S01]  /*10f90*/  LEA.HI.X.SX32 R41, R69, R3, 0x1, P4 ;  /* 0x0000000345297211 */ /* 0x000fe200020f0eff */
[----:B------:R-:W-:Y:S01]  /*10fa0*/  IMAD R165, R8, 0x30, RZ ;  /* 0x0000003008a57824 */ /* 0x000fe200078e02ff */
[----:B------:R-:W-:-:S02]  /*10fb0*/  PRMT R0, R42, 0x7632, R0 ;  /* 0x000076322a007816 */ /* 0x000fc40000000000 */
[-C--:B0-----:R-:W-:Y:S01]  /*10fc0*/  IADD3 R20, P6, R161, R2.reuse, RZ ;  /* 0x00000002a1147210 */ /* 0x081fe20007fde0ff */
[C---:B------:R-:W-:Y:S01]  /*10fd0*/  IMAD R167, R8.reuse, 0x32, RZ ;  /* 0x0000003208a77824 */ /* 0x040fe200078e02ff */
[-C--:B-1----:R-:W-:Y:S01]  /*10fe0*/  LEA.HI.X.SX32 R11, R9, R3.reuse, 0x1, P5 ;  /* 0x00000003090b7211 */ /* 0x082fe200028f0eff */
[C---:B------:R-:W-:Y:S01]  /*10ff0*/  IMAD R9, R8.reuse, 0x17, RZ ;  /* 0x0000001708097824 */ /* 0x040fe200078e02ff */
[-C--:B------:R-:W-:Y:S02]  /*11000*/  LEA.HI.X.SX32 R21, R55, R3.reuse, 0x1, P6 ;  /* 0x0000000337157211 */ /* 0x080fe400030f0eff */
[-C--:B------:R-:W-:Y:S01]  /*11010*/  IADD3 R36, P5, R163, R2.reuse, RZ ;  /* 0x00000002a3247210 */ /* 0x080fe20007fbe0ff */
[----:B------:R-:W-:Y:S01]  /*11020*/  STG.E.U16 [R40.64], R42 ;  /* 0x0000002a28007986 */ /* 0x000fe2000c101504 */
[----:B------:R-:W-:Y:S02]  /*11030*/  IADD3 R46, P4, R165, R2, RZ ;  /* 0x00000002a52e7210 */ /* 0x000fe40007f9e0ff */
[----:B------:R-:W-:Y:S01]  /*11040*/  LEA.HI.X.SX32 R37, R9, R3, 0x1, P5 ;  /* 0x0000000309257211 */ /* 0x000fe200028f0eff */
[----:B------:R0:W-:Y:S01]  /*11050*/  STG.E.U16 [R10.64], R0 ;  /* 0x000000000a007986 */ /* 0x0001e2000c101504 */
[----:B------:R-:W-:-:S02]  /*11060*/  IMAD R9, R8, 0x19, RZ ;  /* 0x0000001908097824 */ /* 0x000fc400078e02ff */
[C---:B------:R-:W-:Y:S01]  /*11070*/  IMAD R45, R8.reuse, 0x34, RZ ;  /* 0x00000034082d7824 */ /* 0x040fe200078e02ff */
[----:B------:R1:W-:Y:S01]  /*11080*/  STG.E.U16 [R20.64], R82 ;  /* 0x0000005214007986 */ /* 0x0003e2000c101504 */
[----:B------:R-:W-:Y:S01]  /*11090*/  IMAD R169, R8, 0x36, RZ ;  /* 0x0000003608a97824 */ /* 0x000fe200078e02ff */
[-C--:B------:R-:W-:Y:S02]  /*110a0*/  LEA.HI.X.SX32 R47, R71, R3.reuse, 0x1, P4 ;  /* 0x00000003472f7211 */ /* 0x080fe400020f0eff */
[-C--:B0-----:R-:W-:Y:S02]  /*110b0*/  IADD3 R10, P5, R167, R2.reuse, RZ ;  /* 0x00000002a70a7210 */ /* 0x081fe40007fbe0ff */
[----:B-1----:R-:W-:Y:S02]  /*110c0*/  PRMT R21, R82, 0x7632, R21 ;  /* 0x0000763252157816 */ /* 0x002fe40000000015 */
[----:B------:R-:W-:Y:S01]  /*110d0*/  LEA.HI.X.SX32 R11, R9, R3, 0x1, P5 ;  /* 0x00000003090b7211 */ /* 0x000fe200028f0eff */
[C---:B------:R-:W-:Y:S01]  /*110e0*/  IMAD R9, R8.reuse, 0x1b, RZ ;  /* 0x0000001b08097824 */ /* 0x040fe200078e02ff */
[----:B------:R-:W-:Y:S01]  /*110f0*/  PRMT R0, R23, 0x7632, R0 ;  /* 0x0000763217007816 */ /* 0x000fe20000000000 */
[----:B------:R0:W-:Y:S01]  /*11100*/  STG.E.U16 [R36.64], R21 ;  /* 0x0000001524007986 */ /* 0x0001e2000c101504 */
[----:B------:R-:W-:Y:S01]  /*11110*/  IADD3 R20, P6, R45, R2, RZ ;  /* 0x000000022d147210 */ /* 0x000fe20007fde0ff */
[----:B------:R-:W-:-:S02]  /*11120*/  IMAD R69, R8, 0x38, RZ ;  /* 0x0000003808457824 */ /* 0x000fc400078e02ff */
[C---:B------:R-:W-:Y:S01]  /*11130*/  IMAD R153, R8.reuse, 0x3a, RZ ;  /* 0x0000003a08997824 */ /* 0x040fe200078e02ff */
[----:B------:R-:W-:Y:S01]  /*11140*/  STG.E.U16 [R46.64], R23 ;  /* 0x000000172e007986 */ /* 0x000fe2000c101504 */
[C---:B------:R-:W-:Y:S01]  /*11150*/  IMAD R143, R8.reuse, 0x3c, RZ ;  /* 0x0000003c088f7824 */ /* 0x040fe200078e02ff */
[-C--:B------:R-:W-:Y:S02]  /*11160*/  IADD3 R40, P4, R69, R2.reuse, RZ ;  /* 0x0000000245287210 */ /* 0x080fe40007f9e0ff */
[----:B------:R1:W-:Y:S01]  /*11170*/  STG.E.U16 [R10.64], R0 ;  /* 0x000000000a007986 */ /* 0x0003e2000c101504 */
[----:B0-----:R-:W-:Y:S02]  /*11180*/  IADD3 R36, P5, R169, R2, RZ ;  /* 0x00000002a9247210 */ /* 0x001fe40007fbe0ff */
[-C--:B------:R-:W-:Y:S02]  /*11190*/  LEA.HI.X.SX32 R21, R141, R3.reuse, 0x1, P6 ;  /* 0x000000038d157211 */ /* 0x080fe400030f0eff */
[----:B------:R-:W-:Y:S01]  /*111a0*/  LEA.HI.X.SX32 R37, R9, R3, 0x1, P5 ;  /* 0x0000000309257211 */ /* 0x000fe200028f0eff */
[----:B------:R-:W-:-:S02]  /*111b0*/  IMAD R9, R8, 0x1d, RZ ;  /* 0x0000001d08097824 */ /* 0x000fc400078e02ff */
[C---:B------:R-:W-:Y:S01]  /*111c0*/  IMAD R149, R8.reuse, 0x3e, RZ ;  /* 0x0000003e08957824 */ /* 0x040fe200078e02ff */
[----:B-1----:R-:W-:Y:S02]  /*111d0*/  PRMT R11, R39, 0x7632, R11 ;  /* 0x00007632270b7816 */ /* 0x002fe4000000000b */
[-C--:B------:R-:W-:Y:S01]  /*111e0*/  IADD3 R10, P5, R153, R2.reuse, RZ ;  /* 0x00000002990a7210 */ /* 0x080fe20007fbe0ff */
[----:B------:R-:W-:Y:S01]  /*111f0*/  STG.E.U16 [R20.64], R39 ;  /* 0x0000002714007986 */ /* 0x000fe2000c101504 */
[----:B------:R-:W-:Y:S01]  /*11200*/  LEA.HI.X.SX32 R41, R145, R3, 0x1, P4 ;  /* 0x0000000391297211 */ /* 0x000fe200020f0eff */
[C---:B------:R-:W-:Y:S01]  /*11210*/  IMAD R147, R8.reuse, 0x42, RZ ;  /* 0x0000004208937824 */ /* 0x040fe200078e02ff */
[----:B------:R-:W-:Y:S01]  /*11220*/  PRMT R0, R43, 0x7632, R0 ;  /* 0x000076322b007816 */ /* 0x000fe20000000000 */
[----:B------:R0:W-:Y:S01]  /*11230*/  STG.E.U16 [R36.64], R11 ;  /* 0x0000000b24007986 */ /* 0x0001e2000c101504 */
[----:B------:R-:W-:Y:S01]  /*11240*/  IADD3 R22, P6, R143, R2, RZ ;  /* 0x000000028f167210 */ /* 0x000fe20007fde0ff */
[----:B------:R-:W-:-:S02]  /*11250*/  IMAD R57, R8, 0x44, RZ ;  /* 0x0000004408397824 */ /* 0x000fc400078e02ff */
[----:B------:R1:W-:Y:S01]  /*11260*/  STG.E.U16 [R40.64], R43 ;  /* 0x0000002b28007986 */ /* 0x0003e2000c101504 */
[-C--:B------:R-:W-:Y:S02]  /*11270*/  LEA.HI.X.SX32 R23, R51, R3.reuse, 0x1, P6 ;  /* 0x0000000333177211 */ /* 0x080fe400030f0eff */
[----:B0-----:R-:W-:Y:S02]  /*11280*/  LEA.HI.X.SX32 R11, R9, R3, 0x1, P5 ;  /* 0x00000003090b7211 */ /* 0x001fe400028f0eff */
[C---:B------:R-:W-:Y:S02]  /*11290*/  LEA R9, R8.reuse, -R8, 0x5 ;  /* 0x8000000808097211 */ /* 0x040fe400078e28ff */
[-C--:B------:R-:W-:Y:S01]  /*112a0*/  IADD3 R20, P5, R149, R2.reuse, RZ ;  /* 0x0000000295147210 */ /* 0x080fe20007fbe0ff */
[----:B------:R0:W-:Y:S01]  /*112b0*/  STG.E.U16 [R10.64], R0 ;  /* 0x000000000a007986 */ /* 0x0001e2000c101504 */
[C---:B------:R-:W-:Y:S02]  /*112c0*/  SHF.L.U32 R39, R8.reuse, 0x5, RZ ;  /* 0x0000000508277819 */ /* 0x040fe400000006ff */
[----:B------:R-:W-:-:S02]  /*112d0*/  LEA R36, P4, R8, R2, 0x6 ;  /* 0x0000000208247211 */ /* 0x000fc400078830ff */
[-C--:B------:R-:W-:Y:S01]  /*112e0*/  LEA.HI.X.SX32 R21, R9, R3.reuse, 0x1, P5 ;  /* 0x0000000309157211 */ /* 0x080fe200028f0eff */
[C---:B------:R-:W-:Y:S01]  /*112f0*/  IMAD R145, R8.reuse, 0x46, RZ ;  /* 0x0000004608917824 */ /* 0x040fe200078e02ff */
[----:B-1----:R-:W-:Y:S02]  /*11300*/  PRMT R41, R83, 0x7632, R41 ;  /* 0x0000763253297816 */ /* 0x002fe40000000029 */
[----:B------:R-:W-:Y:S02]  /*11310*/  LEA R9, R8, R8, 0x5 ;  /* 0x0000000808097211 */ /* 0x000fe400078e28ff */
[-C--:B0-----:R-:W-:Y:S01]  /*11320*/  IADD3 R10, P5, R147, R2.reuse, RZ ;  /* 0x00000002930a7210 */ /* 0x081fe20007fbe0ff */
[----:B------:R0:W-:Y:S01]  /*11330*/  STG.E.U16 [R22.64], R83 ;  /* 0x0000005316007986 */ /* 0x0001e2000c101504 */
[-C--:B------:R-:W-:Y:S02]  /*11340*/  LEA.HI.X.SX32 R37, R39, R3.reuse, 0x1, P4 ;  /* 0x0000000327257211 */ /* 0x080fe400020f0eff */
[-C--:B------:R-:W-:Y:S01]  /*11350*/  LEA.HI.X.SX32 R11, R9, R3.reuse, 0x1, P5 ;  /* 0x00000003090b7211 */ /* 0x080fe200028f0eff */
[----:B------:R1:W-:Y:S01]  /*11360*/  STG.E.U16 [R20.64], R41 ;  /* 0x0000002914007986 */ /* 0x0003e2000c101504 */
[----:B------:R-:W-:Y:S01]  /*11370*/  PRMT R0, R32, 0x7632, R0 ;  /* 0x0000763220007816 */ /* 0x000fe20000000000 */
[C---:B------:R-:W-:Y:S01]  /*11380*/  IMAD R9, R8.reuse, 0x23, RZ ;  /* 0x0000002308097824 */ /* 0x040fe200078e02ff */
[----:B------:R-:W-:Y:S01]  /*11390*/  IADD3 R38, P6, R57, R2, RZ ;  /* 0x0000000239267210 */ /* 0x000fe20007fde0ff */
[C---:B------:R-:W-:Y:S01]  /*113a0*/  IMAD R141, R8.reuse, 0x4a, RZ ;  /* 0x0000004a088d7824 */ /* 0x040fe200078e02ff */
[----:B------:R-:W-:Y:S01]  /*113b0*/  STG.E.U16 [R36.64], R32 ;  /* 0x0000002024007986 */ /* 0x000fe2000c101504 */
[----:B0-----:R-:W-:Y:S01]  /*113c0*/  IMAD R83, R8, 0x48, RZ ;  /* 0x0000004808537824 */ /* 0x001fe200078e02ff */
[----:B------:R-:W-:-:S02]  /*113d0*/  LEA.HI.X.SX32 R39, R53, R3, 0x1, P6 ;  /* 0x0000000335277211 */ /* 0x000fc400030f0eff */
[-C--:B-1----:R-:W-:Y:S01]  /*113e0*/  IADD3 R20, P5, R145, R2.reuse, RZ ;  /* 0x0000000291147210 */ /* 0x082fe20007fbe0ff */
[----:B------:R0:W-:Y:S01]  /*113f0*/  STG.E.U16 [R10.64], R0 ;  /* 0x000000000a007986 */ /* 0x0001e2000c101504 */
[----:B------:R-:W-:Y:S02]  /*11400*/  IADD3 R40, P4, R83, R2, RZ ;  /* 0x0000000253287210 */ /* 0x000fe40007f9e0ff */
[----:B------:R-:W-:Y:S01]  /*11410*/  LEA.HI.X.SX32 R21, R9, R3, 0x1, P5 ;  /* 0x0000000309157211 */ /* 0x000fe200028f0eff */
[C---:B------:R-:W-:Y:S02]  /*11420*/  IMAD R9, R8.reuse, 0x25, RZ ;  /* 0x0000002508097824 */ /* 0x040fe400078e02ff */
[C---:B------:R-:W-:Y:S01]  /*11430*/  IMAD R55, R8.reuse, 0x4c, RZ ;  /* 0x0000004c08377824 */ /* 0x040fe200078e02ff */
[----:B------:R1:W-:Y:S01]  /*11440*/  STG.E.U16 [R38.64], R64 ;  /* 0x0000004026007986 */ /* 0x0003e2000c101504 */
[----:B------:R-:W-:Y:S01]  /*11450*/  IMAD R81, R8, 0x4e, RZ ;  /* 0x0000004e08517824 */ /* 0x000fe200078e02ff */
[----:B0-----:R-:W-:-:S02]  /*11460*/  PRMT R11, R64, 0x7632, R11 ;  /* 0x00007632400b7816 */ /* 0x001fc4000000000b */
[-C--:B------:R-:W-:Y:S02]  /*11470*/  IADD3 R10, P5, R141, R2.reuse, RZ ;  /* 0x000000028d0a7210 */ /* 0x080fe40007fbe0ff */
[-C--:B------:R-:W-:Y:S01]  /*11480*/  LEA.HI.X.SX32 R41, R151, R3.reuse, 0x1, P4 ;  /* 0x0000000397297211 */ /* 0x080fe200020f0eff */
[----:B------:R0:W-:Y:S01]  /*11490*/  STG.E.U16 [R20.64], R11 ;  /* 0x0000000b14007986 */ /* 0x0001e2000c101504 */
[----:B------:R-:W-:Y:S01]  /*114a0*/  PRMT R0, R96, 0x7632, R0 ;  /* 0x0000763260007816 */ /* 0x000fe20000000000 */
[C---:B------:R-:W-:Y:S01]  /*114b0*/  IMAD R37, R8.reuse, 0x50, RZ ;  /* 0x0000005008257824 */ /* 0x040fe200078e02ff */
[-C--:B-1----:R-:W-:Y:S01]  /*114c0*/  IADD3 R38, P6, R55, R2.reuse, RZ ;  /* 0x0000000237267210 */ /* 0x082fe20007fde0ff */
[C---:B------:R-:W-:Y:S02]  /*114d0*/  IMAD R43, R8.reuse, 0x27, RZ ;  /* 0x00000027082b7824 */ /* 0x040fe400078e02ff */
[C---:B------:R-:W-:Y:S01]  /*114e0*/  IMAD R23, R8.reuse, 0x52, RZ ;  /* 0x0000005208177824 */ /* 0x040fe200078e02ff */
[----:B------:R-:W-:Y:S01]  /*114f0*/  STG.E.U16 [R40.64], R96 ;  /* 0x0000006028007986 */ /* 0x000fe2000c101504 */
[----:B0-----:R-:W-:Y:S01]  /*11500*/  LEA.HI.X.SX32 R11, R9, R3, 0x1, P5 ;  /* 0x00000003090b7211 */ /* 0x001fe200028f0eff */
[----:B------:R-:W-:Y:S01]  /*11510*/  IMAD R9, R8, 0x54, RZ ;  /* 0x0000005408097824 */ /* 0x000fe200078e02ff */
[----:B------:R-:W-:-:S02]  /*11520*/  IADD3 R20, P5, R81, R2, RZ ;  /* 0x0000000251147210 */ /* 0x000fc40007fbe0ff */
[-C--:B------:R-:W-:Y:S01]  /*11530*/  LEA.HI.X.SX32 R39, R49, R3.reuse, 0x1, P6 ;  /* 0x0000000331277211 */ /* 0x080fe200030f0eff */
[----:B------:R0:W-:Y:S01]  /*11540*/  STG.E.U16 [R10.64], R0 ;  /* 0x000000000a007986 */ /* 0x0001e2000c101504 */
[----:B------:R-:W-:Y:S02]  /*11550*/  PRMT R22, R104, 0x7632, R22 ;  /* 0x0000763268167816 */ /* 0x000fe40000000016 */
[-C--:B------:R-:W-:Y:S02]  /*11560*/  IADD3 R46, P4, R37, R2.reuse, RZ ;  /* 0x00000002252e7210 */ /* 0x080fe40007f9e0ff */
[-C--:B------:R-:W-:Y:S01]  /*11570*/  LEA.HI.X.SX32 R21, R43, R3.reuse, 0x1, P5 ;  /* 0x000000032b157211 */ /* 0x080fe200028f0eff */
[C---:B------:R-:W-:Y:S01]  /*11580*/  IMAD R43, R8.reuse, 0x56, RZ ;  /* 0x00000056082b7824 */ /* 0x040fe200078e02ff */
[-C--:B------:R-:W-:Y:S02]  /*11590*/  IADD3 R48, P5, R23, R2.reuse, RZ ;  /* 0x0000000217307210 */ /* 0x080fe40007fbe0ff */
[-C--:B------:R-:W-:Y:S01]  /*115a0*/  IADD3 R50, P6, R9, R2.reuse, RZ ;  /* 0x0000000209327210 */ /* 0x080fe20007fde0ff */
[C---:B0-----:R-:W-:Y:S01]  /*115b0*/  IMAD R11, R8.reuse, 0x29, RZ ;  /* 0x00000029080b7824 */ /* 0x041fe200078e02ff */
[----:B------:R0:W-:Y:S01]  /*115c0*/  STG.E.U16 [R38.64], R104 ;  /* 0x0000006826007986 */ /* 0x0001e2000c101504 */
[-C--:B------:R-:W-:Y:S01]  /*115d0*/  LEA.HI.X.SX32 R47, R59, R3.reuse, 0x1, P4 ;  /* 0x000000033b2f7211 */ /* 0x080fe200020f0eff */
[C---:B------:R-:W-:Y:S01]  /*115e0*/  IMAD R41, R8.reuse, 0x58, RZ ;  /* 0x0000005808297824 */ /* 0x040fe200078e02ff */
[----:B------:R-:W-:Y:S01]  /*115f0*/  PRMT R0, R33, 0x7632, R0 ;  /* 0x0000763221007816 */ /* 0x000fe20000000000 */
[----:B------:R1:W-:Y:S01]  /*11600*/  STG.E.U16 [R20.64], R22 ;  /* 0x0000001614007986 */ /* 0x0003e2000c101504 */
[-C--:B------:R-:W-:Y:S01]  /*11610*/  LEA.HI.X.SX32 R49, R11, R3.reuse, 0x1, P5 ;  /* 0x000000030b317211 */ /* 0x080fe200028f0eff */
[C---:B------:R-:W-:Y:S01]  /*11620*/  IMAD R53, R8.reuse, 0x2b, RZ ;  /* 0x0000002b08357824 */ /* 0x040fe200078e02ff */
[----:B------:R-:W-:Y:S01]  /*11630*/  LEA.HI.X.SX32 R51, R159, R3, 0x1, P6 ;  /* 0x000000039f337211 */ /* 0x000fe200030f0eff */
[----:B------:R2:W-:Y:S01]  /*11640*/  STG.E.U16 [R46.64], R33 ;  /* 0x000000212e007986 */ /* 0x0005e2000c101504 */
[----:B0-----:R-:W-:Y:S01]  /*11650*/  IMAD R39, R8, 0x5a, RZ ;  /* 0x0000005a08277824 */ /* 0x001fe200078e02ff */
[----:B-1----:R-:W-:-:S02]  /*11660*/  IADD3 R20, P5, R43, R2, RZ ;  /* 0x000000022b147210 */ /* 0x002fc40007fbe0ff */
[----:B------:R0:W-:Y:S01]  /*11670*/  STG.E.U16 [R48.64], R0 ;  /* 0x0000000030007986 */ /* 0x0001e2000c101504 */
[-C--:B------:R-:W-:Y:S02]  /*11680*/  IADD3 R52, P4, R41, R2.reuse, RZ ;  /* 0x0000000229347210 */ /* 0x080fe40007f9e0ff */
[-C--:B------:R-:W-:Y:S01]  /*11690*/  LEA.HI.X.SX32 R21, R53, R3.reuse, 0x1, P5 ;  /* 0x0000000335157211 */ /* 0x080fe200028f0eff */
[C---:B--2---:R-:W-:Y:S01]  /*116a0*/  IMAD R33, R8.reuse, 0x2d, RZ ;  /* 0x0000002d08217824 */ /* 0x044fe200078e02ff */
[----:B------:R1:W-:Y:S01]  /*116b0*/  STG.E.U16 [R50.64], R65 ;  /* 0x0000004132007986 */ /* 0x0003e2000c101504 */
[----:B------:R-:W-:Y:S01]  /*116c0*/  IADD3 R32, P5, R39, R2, RZ ;  /* 0x0000000227207210 */ /* 0x000fe20007fbe0ff */
[C---:B------:R-:W-:Y:S01]  /*116d0*/  IMAD R11, R8.reuse, 0x5c, RZ ;  /* 0x0000005c080b7824 */ /* 0x040fe200078e02ff */
[----:B------:R-:W-:Y:S02]  /*116e0*/  PRMT R10, R65, 0x7632, R10 ;  /* 0x00007632410a7816 */ /* 0x000fe4000000000a */
[-C--:B------:R-:W-:Y:S01]  /*116f0*/  LEA.HI.X.SX32 R53, R161, R3.reuse, 0x1, P4 ;  /* 0x00000003a1357211 */ /* 0x080fe200020f0eff */
[----:B------:R-:W-:Y:S01]  /*11700*/  IMAD R47, R8, 0x60, RZ ;  /* 0x00000060082f7824 */ /* 0x000fe200078e02ff */
[----:B------:R-:W-:-:S02]  /*11710*/  LEA.HI.X.SX32 R33, R33, R3, 0x1, P5 ;  /* 0x0000000321217211 */ /* 0x000fc400028f0eff */
[----:B0-----:R-:W-:Y:S01]  /*11720*/  PRMT R0, R97, 0x7632, R0 ;  /* 0x0000763261007816 */ /* 0x001fe20000000000 */
[C---:B-1----:R-:W-:Y:S01]  /*11730*/  IMAD R51, R8.reuse, 0x5e, RZ ;  /* 0x0000005e08337824 */ /* 0x042fe200078e02ff */
[-C--:B------:R-:W-:Y:S01]  /*11740*/  IADD3 R58, P6, R11, R2.reuse, RZ ;  /* 0x000000020b3a7210 */ /* 0x080fe20007fde0ff */
[C---:B------:R-:W-:Y:S01]  /*11750*/  IMAD R65, R8.reuse, 0x2f, RZ ;  /* 0x0000002f08417824 */ /* 0x040fe200078e02ff */
[----:B------:R0:W-:Y:S01]  /*11760*/  STG.E.U16 [R20.64], R10 ;  /* 0x0000000a14007986 */ /* 0x0001e2000c101504 */
[C---:B------:R-:W-:Y:S01]  /*11770*/  IMAD R49, R8.reuse, 0x62, RZ ;  /* 0x0000006208317824 */ /* 0x040fe200078e02ff */
[-C--:B------:R-:W-:Y:S02]  /*11780*/  IADD3 R70, P5, R51, R2.reuse, RZ ;  /* 0x0000000233467210 */ /* 0x080fe40007fbe0ff */
[----:B------:R-:W-:Y:S01]  /*11790*/  STG.E.U16 [R52.64], R97 ;  /* 0x0000006134007986 */ /* 0x000fe2000c101504 */
[-C--:B------:R-:W-:Y:S02]  /*117a0*/  LEA.HI.X.SX32 R59, R163, R3.reuse, 0x1, P6 ;  /* 0x00000003a33b7211 */ /* 0x080fe400030f0eff */
[-C--:B------:R-:W-:Y:S01]  /*117b0*/  IADD3 R150, P4, R47, R2.reuse, RZ ;  /* 0x000000022f967210 */ /* 0x080fe20007f9e0ff */
[----:B------:R1:W-:Y:S01]  /*117c0*/  STG.E.U16 [R32.64], R0 ;  /* 0x0000000020007986 */ /* 0x0003e2000c101504 */
[-C--:B------:R-:W-:Y:S01]  /*117d0*/  LEA.HI.X.SX32 R71, R65, R3.reuse, 0x1, P5 ;  /* 0x0000000341477211 */ /* 0x080fe200028f0eff */
[C---:B------:R-:W-:Y:S01]  /*117e0*/  IMAD R65, R8.reuse, 0x66, RZ ;  /* 0x0000006608417824 */ /* 0x040fe200078e02ff */
[----:B------:R-:W-:Y:S01]  /*117f0*/  IADD3 R96, P5, R49, R2, RZ ;  /* 0x0000000231607210 */ /* 0x000fe20007fbe0ff */
[C---:B0-----:R-:W-:Y:S01]  /*11800*/  IMAD R21, R8.reuse, 0x64, RZ ;  /* 0x0000006408157824 */ /* 0x041fe200078e02ff */
[----:B------:R-:W-:Y:S01]  /*11810*/  PRMT R22, R105, 0x7632, R22 ;  /* 0x0000763269167816 */ /* 0x000fe20000000016 */
[----:B------:R0:W-:Y:S01]  /*11820*/  STG.E.U16 [R58.64], R105 ;  /* 0x000000693a007986 */ /* 0x0001e2000c101504 */
[----:B------:R-:W-:Y:S01]  /*11830*/  LEA.HI.X.SX32 R151, R165, R3, 0x1, P4 ;  /* 0x00000003a5977211 */ /* 0x000fe200020f0eff */
[----:B-1----:R-:W-:Y:S01]  /*11840*/  IMAD R33, R8, 0x31, RZ ;  /* 0x0000003108217824 */ /* 0x002fe200078e02ff */
[----:B------:R-:W-:Y:S01]  /*11850*/  PRMT R48, R34, 0x7632, R48 ;  /* 0x0000763222307816 */ /* 0x000fe20000000030 */
[----:B------:R-:W-:-:S02]  /*11860*/  IMAD R53, R8, 0x68, RZ ;  /* 0x0000006808357824 */ /* 0x000fc400078e02ff */
[C---:B------:R-:W-:Y:S01]  /*11870*/  IMAD R159, R8.reuse, 0x33, RZ ;  /* 0x00000033089f7824 */ /* 0x040fe200078e02ff */
[-C--:B------:R-:W-:Y:S01]  /*11880*/  LEA.HI.X.SX32 R97, R33, R3.reuse, 0x1, P5 ;  /* 0x0000000321617211 */ /* 0x080fe200028f0eff */
[C---:B0-----:R-:W-:Y:S01]  /*11890*/  IMAD R59, R8.reuse, 0x6a, RZ ;  /* 0x0000006a083b7824 */ /* 0x041fe200078e02ff */
[-C--:B------:R-:W-:Y:S01]  /*118a0*/  IADD3 R158, P5, R65, R2.reuse, RZ ;  /* 0x00000002419e7210 */ /* 0x080fe20007fbe0ff */
[----:B------:R0:W-:Y:S01]  /*118b0*/  STG.E.U16 [R70.64], R22 ;  /* 0x0000001646007986 */ /* 0x0001e2000c101504 */
[-C--:B------:R-:W-:Y:S02]  /*118c0*/  IADD3 R104, P6, R21, R2.reuse, RZ ;  /* 0x0000000215687210 */ /* 0x080fe40007fde0ff */
[-C--:B------:R-:W-:Y:S01]  /*118d0*/  IADD3 R160, P4, R53, R2.reuse, RZ ;  /* 0x0000000235a07210 */ /* 0x080fe20007f9e0ff */
[----:B------:R1:W-:Y:S01]  /*118e0*/  STG.E.U16 [R150.64], R34 ;  /* 0x0000002296007986 */ /* 0x0003e2000c101504 */
[-C--:B------:R-:W-:Y:S01]  /*118f0*/  LEA.HI.X.SX32 R159, R159, R3.reuse, 0x1, P5 ;  /* 0x000000039f9f7211 */ /* 0x080fe200028f0eff */
[----:B------:R-:W-:Y:S01]  /*11900*/  IMAD R33, R8, 0x6c, RZ ;  /* 0x0000006c08217824 */ /* 0x000fe200078e02ff */
[-C--:B------:R-:W-:Y:S01]  /*11910*/  LEA.HI.X.SX32 R105, R167, R3.reuse, 0x1, P6 ;  /* 0x00000003a7697211 */ /* 0x080fe200030f0eff */
[----:B------:R2:W-:Y:S01]  /*11920*/  STG.E.U16 [R96.64], R48 ;  /* 0x0000003060007986 */ /* 0x0005e2000c101504 */
[----:B------:R-:W-:Y:S01]  /*11930*/  PRMT R0, R66, 0x7632, R0 ;  /* 0x0000763242007816 */ /* 0x000fe20000000000 */
[C---:B0-----:R-:W-:Y:S01]  /*11940*/  IMAD R71, R8.reuse, 0x35, RZ ;  /* 0x0000003508477824 */ /* 0x041fe200078e02ff */
[-C--:B------:R-:W-:Y:S01]  /*11950*/  LEA.HI.X.SX32 R161, R45, R3.reuse, 0x1, P4 ;  /* 0x000000032da17211 */ /* 0x080fe200020f0eff */
[----:B-1----:R-:W-:Y:S01]  /*11960*/  IMAD R151, R8, 0x6e, RZ ;  /* 0x0000006e08977824 */ /* 0x002fe200078e02ff */
[-C--:B--2---:R-:W-:Y:S01]  /*11970*/  IADD3 R96, P5, R59, R2.reuse, RZ ;  /* 0x000000023b607210 */ /* 0x084fe20007fbe0ff */
[----:B------:R0:W-:Y:S01]  /*11980*/  STG.E.U16 [R104.64], R66 ;  /* 0x0000004268007986 */ /* 0x0001e2000c101504 */
[----:B------:R-:W-:Y:S01]  /*11990*/  PRMT R48, R98, 0x7632, R48 ;  /* 0x0000763262307816 */ /* 0x000fe20000000030 */
[C---:B------:R-:W-:Y:S01]  /*119a0*/  IMAD R165, R8.reuse, 0x37, RZ ;  /* 0x0000003708a57824 */ /* 0x040fe200078e02ff */
[----:B------:R-:W-:Y:S01]  /*119b0*/  LEA.HI.X.SX32 R97, R71, R3, 0x1, P5 ;  /* 0x0000000347617211 */ /* 0x000fe200028f0eff */
[----:B------:R-:W-:Y:S01]  /*119c0*/  IMAD R71, R8, 0x70, RZ ;  /* 0x0000007008477824 */ /* 0x000fe200078e02ff */
[-C--:B------:R-:W-:Y:S01]  /*119d0*/  IADD3 R162, P6, R33, R2.reuse, RZ ;  /* 0x0000000221a27210 */ /* 0x080fe20007fde0ff */
[----:B------:R-:W-:Y:S01]  /*119e0*/  STG.E.U16 [R158.64], R0 ;  /* 0x000000009e007986 */ /* 0x000fe2000c101504 */
[----:B------:R-:W-:-:S03]  /*119f0*/  IADD3 R164, P5, R151, R2, RZ ;  /* 0x0000000297a47210 */ /* 0x000fc60007fbe0ff */
[----:B------:R-:W-:Y:S01]  /*11a00*/  STG.E.U16 [R160.64], R98 ;  /* 0x00000062a0007986 */ /* 0x000fe2000c101504 */
[C---:B0-----:R-:W-:Y:S01]  /*11a10*/  IMAD R105, R8.reuse, 0x72, RZ ;  /* 0x0000007208697824 */ /* 0x041fe200078e02ff */
[-C--:B------:R-:W-:Y:S02]  /*11a20*/  LEA.HI.X.SX32 R163, R169, R3.reuse, 0x1, P6 ;  /* 0x00000003a9a37211 */ /* 0x080fe400030f0eff */
[----:B------:R0:W-:Y:S01]  /*11a30*/  STG.E.U16 [R96.64], R48 ;  /* 0x0000003060007986 */ /* 0x0001e2000c101504 */
[-C--:B------:R-:W-:Y:S01]  /*11a40*/  IADD3 R168, P4, R71, R2.reuse, RZ ;  /* 0x0000000247a87210 */ /* 0x080fe20007f9e0ff */
[C---:B------:R-:W-:Y:S01]  /*11a50*/  IMAD R45, R8.reuse, 0x74, RZ ;  /* 0x00000074082d7824 */ /* 0x040fe200078e02ff */
[-C--:B------:R-:W-:Y:S01]  /*11a60*/  LEA.HI.X.SX32 R165, R165, R3.reuse, 0x1, P5 ;  /* 0x00000003a5a57211 */ /* 0x080fe200028f0eff */
[----:B------:R-:W-:Y:S01]  /*11a70*/  IMAD R167, R8, 0x76, RZ ;  /* 0x0000007608a77824 */ /* 0x000fe200078e02ff */
[----:B------:R-:W-:Y:S01]  /*11a80*/  PRMT R82, R106, 0x7632, R82 ;  /* 0x000076326a527816 */ /* 0x000fe20000000052 */
[----:B------:R1:W-:Y:S01]  /*11a90*/  STG.E.U16 [R162.64], R106 ;  /* 0x0000006aa2007986 */ /* 0x0003e2000c101504 */
[-C--:B------:R-:W-:Y:S01]  /*11aa0*/  LEA.HI.X.SX32 R169, R69, R3.reuse, 0x1, P4 ;  /* 0x0000000345a97211 */ /* 0x080fe200020f0eff */
[C---:B0-----:R-:W-:Y:S01]  /*11ab0*/  IMAD R97, R8.reuse, 0x39, RZ ;  /* 0x0000003908617824 */ /* 0x041fe200078e02ff */
[-C--:B------:R-:W-:Y:S01]  /*11ac0*/  IADD3 R96, P5, R105, R2.reuse, RZ ;  /* 0x0000000269607210 */ /* 0x080fe20007fbe0ff */
[C---:B------:R-:W-:Y:S01]  /*11ad0*/  IMAD R159, R8.reuse, 0x78, RZ ;  /* 0x00000078089f7824 */ /* 0x040fe200078e02ff */
[-C--:B------:R-:W-:Y:S01]  /*11ae0*/  IADD3 R152, P6, R45, R2.reuse, RZ ;  /* 0x000000022d987210 */ /* 0x080fe20007fde0ff */
[C---:B------:R-:W-:Y:S01]  /*11af0*/  IMAD R161, R8.reuse, 0x3b, RZ ;  /* 0x0000003b08a17824 */ /* 0x040fe200078e02ff */
[-C--:B------:R-:W-:Y:S01]  /*11b00*/  LEA.HI.X.SX32 R97, R97, R3.reuse, 0x1, P5 ;  /* 0x0000000361617211 */ /* 0x080fe200028f0eff */
[C---:B-1----:R-:W-:Y:S01]  /*11b10*/  IMAD R163, R8.reuse, 0x7a, RZ ;  /* 0x0000007a08a37824 */ /* 0x042fe200078e02ff */
[-C--:B------:R-:W-:Y:S01]  /*11b20*/  IADD3 R160, P5, R167, R2.reuse, RZ ;  /* 0x00000002a7a07210 */ /* 0x080fe20007fbe0ff */
[----:B------:R-:W-:Y:S01]  /*11b30*/  STG.E.U16 [R164.64], R82 ;  /* 0x00000052a4007986 */ /* 0x000fe2000c101504 */
[----:B------:R-:W-:Y:S01]  /*11b40*/  PRMT R48, R35, 0x7632, R48 ;  /* 0x0000763223307816 */ /* 0x000fe20000000030 */
[C---:B------:R-:W-:Y:S01]  /*11b50*/  IMAD R69, R8.reuse, 0x7c, RZ ;  /* 0x0000007c08457824 */ /* 0x040fe200078e02ff */
[-C--:B------:R-:W-:Y:S01]  /*11b60*/  LEA.HI.X.SX32 R153, R153, R3.reuse, 0x1, P6 ;  /* 0x0000000399997211 */ /* 0x080fe200030f0eff */
[----:B------:R0:W-:Y:S01]  /*11b70*/  STG.E.U16 [R168.64], R35 ;  /* 0x00000023a8007986 */ /* 0x0001e2000c101504 */
[----:B------:R-:W-:Y:S01]  /*11b80*/  IADD3 R142, P4, R159, R2, RZ ;  /* 0x000000029f8e7210 */ /* 0x000fe20007f9e0ff */
[----:B------:R-:W-:Y:S01]  /*11b90*/  IMAD R171, R8, 0x7e, RZ ;  /* 0x0000007e08ab7824 */ /* 0x000fe200078e02ff */
[----:B------:R-:W-:-:S02]  /*11ba0*/  LEA.HI.X.SX32 R161, R161, R3, 0x1, P5 ;  /* 0x00000003a1a17211 */ /* 0x000fc400028f0eff */
[-C--:B------:R-:W-:Y:S01]  /*11bb0*/  IADD3 R34, P5, R163, R2.reuse, RZ ;  /* 0x00000002a3227210 */ /* 0x080fe20007fbe0ff */
[----:B------:R1:W-:Y:S01]  /*11bc0*/  STG.E.U16 [R96.64], R48 ;  /* 0x0000003060007986 */ /* 0x0003e2000c101504 */
[----:B------:R-:W-:Y:S01]  /*11bd0*/  PRMT R80, R67, 0x7632, R80 ;  /* 0x0000763243507816 */ /* 0x000fe20000000050 */
[C---:B0-----:R-:W-:Y:S01]  /*11be0*/  IMAD R35, R8.reuse, 0x3d, RZ ;  /* 0x0000003d08237824 */ /* 0x041fe200078e02ff */
[-C--:B------:R-:W-:Y:S01]  /*11bf0*/  LEA.HI.X.SX32 R143, R143, R3.reuse, 0x1, P4 ;  /* 0x000000038f8f7211 */ /* 0x080fe200020f0eff */
[----:B------:R0:W-:Y:S01]  /*11c00*/  STG.E.U16 [R152.64], R67 ;  /* 0x0000004398007986 */ /* 0x0001e2000c101504 */
[----:B------:R-:W-:Y:S01]  /*11c10*/  PRMT R0, R99, 0x7632, R0 ;  /* 0x0000763263007816 */ /* 0x000fe20000000000 */
[----:B------:R-:W-:Y:S01]  /*11c20*/  IMAD R181, R8, 0x82, RZ ;  /* 0x0000008208b57824 */ /* 0x000fe200078e02ff */
[----:B------:R-:W-:Y:S02]  /*11c30*/  LEA.HI.X.SX32 R35, R35, R3, 0x1, P5 ;  /* 0x0000000323237211 */ /* 0x000fe400028f0eff */
[----:B-1----:R-:W-:-:S02]  /*11c40*/  IADD3 R96, P6, R69, R2, RZ ;  /* 0x0000000245607210 */ /* 0x002fc40007fde0ff */
[----:B------:R-:W-:Y:S01]  /*11c50*/  IADD3 R66, P5, R171, R2, RZ ;  /* 0x00000002ab427210 */ /* 0x000fe20007fbe0ff */
[----:B------:R-:W-:Y:S01]  /*11c60*/  STG.E.U16 [R160.64], R80 ;  /* 0x00000050a0007986 */ /* 0x000fe2000c101504 */
[-C--:B------:R-:W-:Y:S02]  /*11c70*/  LEA.HI.X.SX32 R97, R149, R3.reuse, 0x1, P6 ;  /* 0x0000000395617211 */ /* 0x080fe400030f0eff */
[C---:B0-----:R-:W-:Y:S01]  /*11c80*/  LEA R67, R8.reuse, -R8, 0x6 ;  /* 0x8000000808437211 */ /* 0x041fe200078e30ff */
[----:B------:R-:W-:Y:S01]  /*11c90*/  STG.E.U16 [R142.64], R99 ;  /* 0x000000638e007986 */ /* 0x000fe2000c101504 */
[C---:B------:R-:W-:Y:S02]  /*11ca0*/  SHF.L.U32 R149, R8.reuse, 0x6, RZ ;  /* 0x0000000608957819 */ /* 0x040fe400000006ff */
[C---:B------:R-:W-:Y:S01]  /*11cb0*/  LEA R148, P4, R8.reuse, R2, 0x7 ;  /* 0x0000000208947211 */ /* 0x040fe200078838ff */
[----:B------:R0:W-:Y:S01]  /*11cc0*/  STG.E.U16 [R34.64], R0 ;  /* 0x0000000022007986 */ /* 0x0001e2000c101504 */
[-C--:B------:R-:W-:Y:S01]  /*11cd0*/  LEA.HI.X.SX32 R67, R67, R3.reuse, 0x1, P5 ;  /* 0x0000000343437211 */ /* 0x080fe200028f0eff */
[C---:B------:R-:W-:Y:S01]  /*11ce0*/  IMAD R175, R8.reuse, 0x84, RZ ;  /* 0x0000008408af7824 */ /* 0x040fe200078e02ff */
[----:B------:R-:W-:Y:S01]  /*11cf0*/  PRMT R10, R107, 0x7632, R10 ;  /* 0x000076326b0a7816 */ /* 0x000fe2000000000a */
[C---:B------:R-:W-:Y:S01]  /*11d00*/  IMAD R185, R8.reuse, 0x86, RZ ;  /* 0x0000008608b97824 */ /* 0x040fe200078e02ff */
[----:B------:R-:W-:Y:S01]  /*11d10*/  LEA.HI.X.SX32 R149, R149, R3, 0x1, P4 ;  /* 0x0000000395957211 */ /* 0x000fe200020f0eff */
[----:B------:R1:W-:Y:S01]  /*11d20*/  STG.E.U16 [R96.64], R107 ;  /* 0x0000006b60007986 */ /* 0x0003e2000c101504 */
[C---:B------:R-:W-:Y:S01]  /*11d30*/  IMAD R191, R8.reuse, 0x88, RZ ;  /* 0x0000008808bf7824 */ /* 0x040fe200078e02ff */
[----:B0-----:R-:W-:-:S02]  /*11d40*/  LEA R35, R8, R8, 0x6 ;  /* 0x0000000808237211 */ /* 0x001fc400078e30ff */
[-C--:B------:R-:W-:Y:S01]  /*11d50*/  IADD3 R34, P5, R181, R2.reuse, RZ ;  /* 0x00000002b5227210 */ /* 0x080fe20007fbe0ff */
[----:B------:R0:W-:Y:S01]  /*11d60*/  STG.E.U16 [R66.64], R10 ;  /* 0x0000000a42007986 */ /* 0x0001e2000c101504 */
[----:B------:R-:W-:Y:S02]  /*11d70*/  PRMT R0, R28, 0x7632, R0 ;  /* 0x000076321c007816 */ /* 0x000fe40000000000 */
[-C--:B------:R-:W-:Y:S01]  /*11d80*/  LEA.HI.X.SX32 R35, R35, R3.reuse, 0x1, P5 ;  /* 0x0000000323237211 */ /* 0x080fe200028f0eff */
[C---:B-1----:R-:W-:Y:S01]  /*11d90*/  IMAD R97, R8.reuse, 0x43, RZ ;  /* 0x0000004308617824 */ /* 0x042fe200078e02ff */
[-C--:B------:R-:W-:Y:S01]  /*11da0*/  IADD3 R98, P6, R175, R2.reuse, RZ ;  /* 0x00000002af627210 */ /* 0x080fe20007fde0ff */
[C---:B------:R-:W-:Y:S01]  /*11db0*/  IMAD R193, R8.reuse, 0x8a, RZ ;  /* 0x0000008a08c17824 */ /* 0x040fe200078e02ff */
[----:B------:R-:W-:Y:S01]  /*11dc0*/  STG.E.U16 [R148.64], R28 ;  /* 0x0000001c94007986 */ /* 0x000fe2000c101504 */
[-C--:B------:R-:W-:Y:S02]  /*11dd0*/  IADD3 R56, P4, R191, R2.reuse, RZ ;  /* 0x00000002bf387210 */ /* 0x080fe40007f9e0ff */
[-C--:B0-----:R-:W-:Y:S01]  /*11de0*/  IADD3 R66, P5, R185, R2.reuse, RZ ;  /* 0x00000002b9427210 */ /* 0x081fe20007fbe0ff */
[----:B------:R0:W-:Y:S01]  /*11df0*/  STG.E.U16 [R34.64], R0 ;  /* 0x0000000022007986 */ /* 0x0001e2000c101504 */
[-C--:B------:R-:W-:Y:S01]  /*11e00*/  LEA.HI.X.SX32 R99, R147, R3.reuse, 0x1, P6 ;  /* 0x0000000393637211 */ /* 0x080fe200030f0eff */
[C---:B------:R-:W-:Y:S01]  /*11e10*/  IMAD R189, R8.reuse, 0x8c, RZ ;  /* 0x0000008c08bd7824 */ /* 0x040fe200078e02ff */
[-C--:B------:R-:W-:Y:S01]  /*11e20*/  LEA.HI.X.SX32 R67, R97, R3.reuse, 0x1, P5 ;  /* 0x0000000361437211 */ /* 0x080fe200028f0eff */
[----:B------:R-:W-:Y:S01]  /*11e30*/  IMAD R195, R8, 0x8e, RZ ;  /* 0x0000008e08c37824 */ /* 0x000fe200078e02ff */
[----:B------:R-:W-:Y:S01]  /*11e40*/  PRMT R20, R84, 0x7632, R20 ;  /* 0x0000763254147816 */ /* 0x000fe20000000014 */
[----:B------:R1:W-:Y:S01]  /*11e50*/  STG.E.U16 [R98.64], R84 ;  /* 0x0000005462007986 */ /* 0x0003e2000c101504 */
[-C--:B------:R-:W-:Y:S01]  /*11e60*/  LEA.HI.X.SX32 R57, R57, R3.reuse, 0x1, P4 ;  /* 0x0000000339397211 */ /* 0x080fe200020f0eff */
[----:B0-----:R-:W-:Y:S01]  /*11e70*/  IMAD R35, R8, 0x45, RZ ;  /* 0x0000004508237824 */ /* 0x001fe200078e02ff */
[-C--:B------:R-:W-:Y:S01]  /*11e80*/  IADD3 R34, P5, R193, R2.reuse, RZ ;  /* 0x00000002c1227210 */ /* 0x080fe20007fbe0ff */
[----:B------:R0:W-:Y:S01]  /*11e90*/  STG.E.U16 [R66.64], R20 ;  /* 0x0000001442007986 */ /* 0x0001e2000c101504 */
[----:B------:R-:W-:Y:S01]  /*11ea0*/  PRMT R0, R92, 0x7632, R0 ;  /* 0x000076325c007816 */ /* 0x000fe20000000000 */
[C---:B------:R-:W-:Y:S01]  /*11eb0*/  IMAD R197, R8.reuse, 0x90, RZ ;  /* 0x0000009008c57824 */ /* 0x040fe200078e02ff */
[----:B------:R-:W-:Y:S01]  /*11ec0*/  LEA.HI.X.SX32 R35, R35, R3, 0x1, P5 ;  /* 0x0000000323237211 */ /* 0x000fe200028f0eff */
[C---:B-1----:R-:W-:Y:S01]  /*11ed0*/  IMAD R99, R8.reuse, 0x47, RZ ;  /* 0x0000004708637824 */ /* 0x042fe200078e02ff */
[----:B------:R-:W-:Y:S01]  /*11ee0*/  IADD3 R96, P6, R189, R2, RZ ;  /* 0x00000002bd607210 */ /* 0x000fe20007fde0ff */
[----:B------:R-:W-:Y:S01]  /*11ef0*/  IMAD R201, R8, 0x92, RZ ;  /* 0x0000009208c97824 */ /* 0x000fe200078e02ff */
[----:B------:R-:W-:Y:S01]  /*11f00*/  STG.E.U16 [R56.64], R92 ;  /* 0x0000005c38007986 */ /* 0x000fe2000c101504 */
[----:B------:R-:W-:-:S02]  /*11f10*/  PRMT R10, R124, 0x7632, R10 ;  /* 0x000076327c0a7816 */ /* 0x000fc4000000000a */
[-C--:B0-----:R-:W-:Y:S01]  /*11f20*/  IADD3 R66, P5, R195, R2.reuse, RZ ;  /* 0x00000002c3427210 */ /* 0x081fe20007fbe0ff */
[----:B------:R0:W-:Y:S01]  /*11f30*/  STG.E.U16 [R34.64], R0 ;  /* 0x0000000022007986 */ /* 0x0001e2000c101504 */
[-C--:B------:R-:W-:Y:S01]  /*11f40*/  LEA.HI.X.SX32 R97, R145, R3.reuse, 0x1, P6 ;  /* 0x0000000391617211 */ /* 0x080fe200030f0eff */
[C---:B------:R-:W-:Y:S01]  /*11f50*/  IMAD R199, R8.reuse, 0x94, RZ ;  /* 0x0000009408c77824 */ /* 0x040fe200078e02ff */
[-C--:B------:R-:W-:Y:S01]  /*11f60*/  IADD3 R82, P4, R197, R2.reuse, RZ ;  /* 0x00000002c5527210 */ /* 0x080fe20007f9e0ff */
[C---:B------:R-:W-:Y:S01]  /*11f70*/  IMAD R203, R8.reuse, 0x96, RZ ;  /* 0x0000009608cb7824 */ /* 0x040fe200078e02ff */
[-C--:B------:R-:W-:Y:S01]  /*11f80*/  LEA.HI.X.SX32 R67, R99, R3.reuse, 0x1, P5 ;  /* 0x0000000363437211 */ /* 0x080fe200028f0eff */
[----:B------:R1:W-:Y:S01]  /*11f90*/  STG.E.U16 [R96.64], R124 ;  /* 0x0000007c60007986 */ /* 0x0003e2000c101504 */
[-C--:B------:R-:W-:Y:S01]  /*11fa0*/  LEA.HI.X.SX32 R83, R83, R3.reuse, 0x1, P4 ;  /* 0x0000000353537211 */ /* 0x080fe200020f0eff */
[C---:B0-----:R-:W-:Y:S01]  /*11fb0*/  IMAD R35, R8.reuse, 0x49, RZ ;  /* 0x0000004908237824 */ /* 0x041fe200078e02ff */
[-C--:B------:R-:W-:Y:S01]  /*11fc0*/  IADD3 R34, P5, R201, R2.reuse, RZ ;  /* 0x00000002c9227210 */ /* 0x080fe20007fbe0ff */
[----:B------:R0:W-:Y:S01]  /*11fd0*/  STG.E.U16 [R66.64], R10 ;  /* 0x0000000a42007986 */ /* 0x0001e2000c101504 */
[C---:B------:R-:W-:Y:S01]  /*11fe0*/  IMAD R207, R8.reuse, 0x98, RZ ;  /* 0x0000009808cf7824 */ /* 0x040fe200078e02ff */
[----:B------:R-:W-:Y:S01]  /*11ff0*/  IADD3 R56, P6, R199, R2, RZ ;  /* 0x00000002c7387210 */ /* 0x000fe20007fde0ff */
[C---:B------:R-:W-:Y:S01]  /*12000*/  IMAD R187, R8.reuse, 0x9a, RZ ;  /* 0x0000009a08bb7824 */ /* 0x040fe200078e02ff */
[-C--:B------:R-:W-:Y:S01]  /*12010*/  LEA.HI.X.SX32 R35, R35, R3.reuse, 0x1, P5 ;  /* 0x0000000323237211 */ /* 0x080fe200028f0eff */
[----:B-1----:R-:W-:Y:S01]  /*12020*/  IMAD R97, R8, 0x4b, RZ ;  /* 0x0000004b08617824 */ /* 0x002fe200078e02ff */
[----:B------:R-:W-:Y:S01]  /*12030*/  PRMT R0, R29, 0x7632, R0 ;  /* 0x000076321d007816 */ /* 0x000fe20000000000 */
[----:B------:R1:W-:Y:S01]  /*12040*/  STG.E.U16 [R82.64], R29 ;  /* 0x0000001d52007986 */ /* 0x0003e2000c101504 */
[----:B------:R-:W-:-:S02]  /*12050*/  LEA.HI.X.SX32 R57, R141, R3, 0x1, P6 ;  /* 0x000000038d397211 */ /* 0x000fc400030f0eff */
[-C--:B0-----:R-:W-:Y:S02]  /*12060*/  IADD3 R66, P5, R203, R2.reuse, RZ ;  /* 0x00000002cb427210 */ /* 0x081fe40007fbe0ff */
[-C--:B------:R-:W-:Y:S02]  /*12070*/  IADD3 R54, P4, R207, R2.reuse, RZ ;  /* 0x00000002cf367210 */ /* 0x080fe40007f9e0ff */
[-C--:B------:R-:W-:Y:S01]  /*12080*/  LEA.HI.X.SX32 R67, R97, R3.reuse, 0x1, P5 ;  /* 0x0000000361437211 */ /* 0x080fe200028f0eff */
[C---:B------:R-:W-:Y:S01]  /*12090*/  IMAD R183, R8.reuse, 0x9c, RZ ;  /* 0x0000009c08b77824 */ /* 0x040fe200078e02ff */
[----:B------:R-:W-:Y:S01]  /*120a0*/  IADD3 R28, P5, R187, R2, RZ ;  /* 0x00000002bb1c7210 */ /* 0x000fe20007fbe0ff */
[C---:B-1----:R-:W-:Y:S01]  /*120b0*/  IMAD R29, R8.reuse, 0x4d, RZ ;  /* 0x0000004d081d7824 */ /* 0x042fe200078e02ff */
[----:B------:R-:W-:Y:S01]  /*120c0*/  PRMT R20, R85, 0x7632, R20 ;  /* 0x0000763255147816 */ /* 0x000fe20000000014 */
[C---:B------:R-:W-:Y:S01]  /*120d0*/  IMAD R179, R8.reuse, 0x9e, RZ ;  /* 0x0000009e08b37824 */ /* 0x040fe200078e02ff */
[----:B------:R0:W-:Y:S01]  /*120e0*/  STG.E.U16 [R34.64], R0 ;  /* 0x0000000022007986 */ /* 0x0001e2000c101504 */
[-C--:B------:R-:W-:Y:S01]  /*120f0*/  LEA.HI.X.SX32 R55, R55, R3.reuse, 0x1, P4 ;  /* 0x0000000337377211 */ /* 0x080fe200020f0eff */
[C---:B------:R-:W-:Y:S01]  /*12100*/  IMAD R177, R8.reuse, 0xa0, RZ ;  /* 0x000000a008b17824 */ /* 0x040fe200078e02ff */
[----:B------:R-:W-:Y:S01]  /*12110*/  LEA.HI.X.SX32 R29, R29, R3, 0x1, P5 ;  /* 0x000000031d1d7211 */ /* 0x000fe200028f0eff */
[----:B------:R1:W-:Y:S01]  /*12120*/  STG.E.U16 [R56.64], R85 ;  /* 0x0000005538007986 */ /* 0x0003e2000c101504 */
[----:B------:R-:W-:-:S03]  /*12130*/  IMAD R173, R8, 0xa2, RZ ;  /* 0x000000a208ad7824 */ /* 0x000fc600078e02ff */
[----:B------:R-:W-:Y:S01]  /*12140*/  STG.E.U16 [R66.64], R20 ;  /* 0x0000001442007986 */ /* 0x000fe2000c101504 */
[----:B0-----:R-:W-:Y:S02]  /*12150*/  PRMT R0, R93, 0x7632, R0 ;  /* 0x000076325d007816 */ /* 0x001fe40000000000 */
[-C--:B------:R-:W-:Y:S01]  /*12160*/  IADD3 R34, P6, R183, R2.reuse, RZ ;  /* 0x00000002b7227210 */ /* 0x080fe20007fde0ff */
[C---:B-1----:R-:W-:Y:S01]  /*12170*/  IMAD R57, R8.reuse, 0x4f, RZ ;  /* 0x0000004f08397824 */ /* 0x042fe200078e02ff */
[-C--:B------:R-:W-:Y:S01]  /*12180*/  IADD3 R56, P5, R179, R2.reuse, RZ ;  /* 0x00000002b3387210 */ /* 0x080fe20007fbe0ff */
[----:B------:R-:W-:Y:S01]  /*12190*/  STG.E.U16 [R54.64], R93 ;  /* 0x0000005d36007986 */ /* 0x000fe2000c101504 */
[-C--:B------:R-:W-:Y:S01]  /*121a0*/  LEA.HI.X.SX32 R35, R81, R3.reuse, 0x1, P6 ;  /* 0x0000000351237211 */ /* 0x080fe200030f0eff */
[C---:B------:R-:W-:Y:S01]  /*121b0*/  IMAD R169, R8.reuse, 0xa4, RZ ;  /* 0x000000a408a97824 */ /* 0x040fe200078e02ff */
[----:B------:R-:W-:Y:S01]  /*121c0*/  IADD3 R36, P4, R177, R2, RZ ;  /* 0x00000002b1247210 */ /* 0x000fe20007f9e0ff */
[----:B------:R0:W-:Y:S01]  /*121d0*/  STG.E.U16 [R28.64], R0 ;  /* 0x000000001c007986 */ /* 0x0001e2000c101504 */
[-C--:B------:R-:W-:Y:S01]  /*121e0*/  LEA.HI.X.SX32 R57, R57, R3.reuse, 0x1, P5 ;  /* 0x0000000339397211 */ /* 0x080fe200028f0eff */
[C---:B------:R-:W-:Y:S01]  /*121f0*/  IMAD R165, R8.reuse, 0xa6, RZ ;  /* 0x000000a608a57824 */ /* 0x040fe200078e02ff */
[----:B------:R-:W-:Y:S01]  /*12200*/  PRMT R10, R125, 0x7632, R10 ;  /* 0x000076327d0a7816 */ /* 0x000fe2000000000a */
[----:B------:R1:W-:Y:S01]  /*12210*/  STG.E.U16 [R34.64], R125 ;  /* 0x0000007d22007986 */ /* 0x0003e2000c101504 */
[----:B------:R-:W-:Y:S01]  /*12220*/  LEA.HI.X.SX32 R37, R37, R3, 0x1, P4 ;  /* 0x0000000325257211 */ /* 0x000fe200020f0eff */
[----:B------:R-:W-:-:S02]  /*12230*/  IMAD R161, R8, 0xa8, RZ ;  /* 0x000000a808a17824 */ /* 0x000fc400078e02ff */
[----:B0-----:R-:W-:Y:S01]  /*12240*/  IMAD R29, R8, 0x51, RZ ;  /* 0x00000051081d7824 */ /* 0x001fe200078e02ff */
[-C--:B------:R-:W-:Y:S02]  /*12250*/  IADD3 R28, P5, R173, R2.reuse, RZ ;  /* 0x00000002ad1c7210 */ /* 0x080fe40007fbe0ff */
[----:B------:R-:W-:Y:S01]  /*12260*/  PRMT R0, R30, 0x7632, R0 ;  /* 0x000076321e007816 */ /* 0x000fe20000000000 */
[C---:B-1----:R-:W-:Y:S01]  /*12270*/  IMAD R35, R8.reuse, 0x53, RZ ;  /* 0x0000005308237824 */ /* 0x042fe200078e02ff */
[-C--:B------:R-:W-:Y:S01]  /*12280*/  LEA.HI.X.SX32 R29, R29, R3.reuse, 0x1, P5 ;  /* 0x000000031d1d7211 */ /* 0x080fe200028f0eff */
[C---:B------:R-:W-:Y:S01]  /*12290*/  IMAD R153, R8.reuse, 0xaa, RZ ;  /* 0x000000aa08997824 */ /* 0x040fe200078e02ff */
[-C--:B------:R-:W-:Y:S01]  /*122a0*/  IADD3 R22, P6, R169, R2.reuse, RZ ;  /* 0x00000002a9167210 */ /* 0x080fe20007fde0ff */
[----:B------:R-:W-:Y:S01]  /*122b0*/  STG.E.U16 [R56.64], R10 ;  /* 0x0000000a38007986 */ /* 0x000fe2000c101504 */
[-C--:B------:R-:W-:Y:S01]  /*122c0*/  IADD3 R34, P5, R165, R2.reuse, RZ ;  /* 0x00000002a5227210 */ /* 0x080fe20007fbe0ff */
[----:B------:R-:W-:Y:S01]  /*122d0*/  IMAD R149, R8, 0xac, RZ ;  /* 0x000000ac08957824 */ /* 0x000fe200078e02ff */
[-C--:B------:R-:W-:Y:S01]  /*122e0*/  LEA.HI.X.SX32 R23, R23, R3.reuse, 0x1, P6 ;  /* 0x0000000317177211 */ /* 0x080fe200030f0eff */
[----:B------:R-:W-:Y:S01]  /*122f0*/  STG.E.U16 [R36.64], R30 ;  /* 0x0000001e24007986 */ /* 0x000fe2000c101504 */
[----:B------:R-:W-:Y:S01]  /*12300*/  PRMT R20, R86, 0x7632, R20 ;  /* 0x0000763256147816 */ /* 0x000fe20000000014 */
[----:B------:R-:W-:Y:S01]  /*12310*/  IMAD R147, R8, 0xae, RZ ;  /* 0x000000ae08937824 */ /* 0x000fe200078e02ff */
[----:B------:R-:W-:Y:S01]  /*12320*/  IADD3 R54, P4, R161, R2, RZ ;  /* 0x00000002a1367210 */ /* 0x000fe20007f9e0ff */
[----:B------:R0:W-:Y:S01]  /*12330*/  STG.E.U16 [R28.64], R0 ;  /* 0x000000001c007986 */ /* 0x0001e2000c101504 */
[----:B------:R-:W-:-:S02]  /*12340*/  LEA.HI.X.SX32 R35, R35, R3, 0x1, P5 ;  /* 0x0000000323237211 */ /* 0x000fc400028f0eff */
[-C--:B------:R-:W-:Y:S01]  /*12350*/  LEA.HI.X.SX32 R55, R9, R3.reuse, 0x1, P4 ;  /* 0x0000000309377211 */ /* 0x080fe200020f0eff */
[----:B------:R1:W-:Y:S01]  /*12360*/  STG.E.U16 [R22.64], R86 ;  /* 0x0000005616007986 */ /* 0x0003e2000c101504 */
[C---:B------:R-:W-:Y:S02]  /*12370*/  IMAD R9, R8.reuse, 0x57, RZ ;  /* 0x0000005708097824 */ /* 0x040fe400078e02ff */
[----:B0-----:R-:W-:Y:S01]  /*12380*/  IMAD R29, R8, 0x55, RZ ;  /* 0x00000055081d7824 */ /* 0x001fe200078e02ff */
[-C--:B------:R-:W-:Y:S01]  /*12390*/  IADD3 R28, P5, R153, R2.reuse, RZ ;  /* 0x00000002991c7210 */ /* 0x080fe20007fbe0ff */
[----:B------:R0:W-:Y:S01]  /*123a0*/  STG.E.U16 [R34.64], R20 ;  /* 0x0000001422007986 */ /* 0x0001e2000c101504 */
[----:B------:R-:W-:Y:S02]  /*123b0*/  PRMT R0, R94, 0x7632, R0 ;  /* 0x000076325e007816 */ /* 0x000fe40000000000 */
[-C--:B-1----:R-:W-:Y:S02]  /*123c0*/  IADD3 R22, P6, R149, R2.reuse, RZ ;  /* 0x0000000295167210 */ /* 0x082fe40007fde0ff */
[-C--:B------:R-:W-:Y:S01]  /*123d0*/  LEA.HI.X.SX32 R29, R29, R3.reuse, 0x1, P5 ;  /* 0x000000031d1d7211 */ /* 0x080fe200028f0eff */
[C---:B------:R-:W-:Y:S01]  /*123e0*/  IMAD R143, R8.reuse, 0xb2, RZ ;  /* 0x000000b2088f7824 */ /* 0x040fe200078e02ff */
[----:B------:R-:W-:Y:S01]  /*123f0*/  LEA.HI.X.SX32 R23, R43, R3, 0x1, P6 ;  /* 0x000000032b177211 */ /* 0x000fe200030f0eff */
[C---:B------:R-:W-:Y:S01]  /*12400*/  IMAD R145, R8.reuse, 0xb0, RZ ;  /* 0x000000b008917824 */ /* 0x040fe200078e02ff */
[----:B0-----:R-:W-:Y:S01]  /*12410*/  IADD3 R34, P5, R147, R2, RZ ;  /* 0x0000000293227210 */ /* 0x001fe20007fbe0ff */
[----:B------:R-:W-:Y:S01]  /*12420*/  STG.E.U16 [R54.64], R94 ;  /* 0x0000005e36007986 */ /* 0x000fe2000c101504 */
[----:B------:R-:W-:-:S02]  /*12430*/  IMAD R141, R8, 0xb4, RZ ;  /* 0x000000b4088d7824 */ /* 0x000fc400078e02ff */
[----:B------:R-:W-:Y:S01]  /*12440*/  LEA.HI.X.SX32 R35, R9, R3, 0x1, P5 ;  /* 0x0000000309237211 */ /* 0x000fe200028f0eff */
[----:B------:R0:W-:Y:S01]  /*12450*/  STG.E.U16 [R28.64], R0 ;  /* 0x000000001c007986 */ /* 0x0001e2000c101504 */
[----:B------:R-:W-:Y:S01]  /*12460*/  IMAD R9, R8, 0x59, RZ ;  /* 0x0000005908097824 */ /* 0x000fe200078e02ff */
[----:B------:R-:W-:Y:S01]  /*12470*/  PRMT R10, R126, 0x7632, R10 ;  /* 0x000076327e0a7816 */ /* 0x000fe2000000000a */
[----:B------:R-:W-:Y:S01]  /*12480*/  IMAD R125, R8, 0xb6, RZ ;  /* 0x000000b6087d7824 */ /* 0x000fe200078e02ff */
[-C--:B------:R-:W-:Y:S01]  /*12490*/  IADD3 R36, P4, R145, R2.reuse, RZ ;  /* 0x0000000291247210 */ /* 0x080fe20007f9e0ff */
[----:B------:R1:W-:Y:S01]  /*124a0*/  STG.E.U16 [R22.64], R126 ;  /* 0x0000007e16007986 */ /* 0x0003e2000c101504 */
[----:B0-----:R-:W-:-:S03]  /*124b0*/  IADD3 R28, P5, R143, R2, RZ ;  /* 0x000000028f1c7210 */ /* 0x001fc60007fbe0ff */
[----:B------:R0:W-:Y:S01]  /*124c0*/  STG.E.U16 [R34.64], R10 ;  /* 0x0000000a22007986 */ /* 0x0001e2000c101504 */
[-C--:B------:R-:W-:Y:S02]  /*124d0*/  LEA.HI.X.SX32 R37, R41, R3.reuse, 0x1, P4 ;  /* 0x0000000329257211 */ /* 0x080fe400020f0eff */
[-C--:B------:R-:W-:Y:S02]  /*124e0*/  LEA.HI.X.SX32 R29, R9, R3.reuse, 0x1, P5 ;  /* 0x00000003091d7211 */ /* 0x080fe400028f0eff */
[-C--:B-1----:R-:W-:Y:S01]  /*124f0*/  IADD3 R22, P6, R141, R2.reuse, RZ ;  /* 0x000000028d167210 */ /* 0x082fe20007fde0ff */
[C---:B------:R-:W-:Y:S01]  /*12500*/  IMAD R9, R8.reuse, 0x5b, RZ ;  /* 0x0000005b08097824 */ /* 0x040fe200078e02ff */
[----:B------:R-:W-:Y:S01]  /*12510*/  PRMT R0, R31, 0x7632, R0 ;  /* 0x000076321f007816 */ /* 0x000fe20000000000 */
[C---:B------:R-:W-:Y:S01]  /*12520*/  IMAD R107, R8.reuse, 0xb8, RZ ;  /* 0x000000b8086b7824 */ /* 0x040fe200078e02ff */
[----:B------:R-:W-:Y:S01]  /*12530*/  LEA.HI.X.SX32 R23, R39, R3, 0x1, P6 ;  /* 0x0000000327177211 */ /* 0x000fe200030f0eff */
[----:B------:R-:W-:Y:S01]  /*12540*/  IMAD R99, R8, 0xba, RZ ;  /* 0x000000ba08637824 */ /* 0x000fe200078e02ff */
[----:B0-----:R-:W-:Y:S01]  /*12550*/  IADD3 R34, P5, R125, R2, RZ ;  /* 0x000000027d227210 */ /* 0x001fe20007fbe0ff */
[----:B------:R-:W-:Y:S01]  /*12560*/  STG.E.U16 [R36.64], R31 ;  /* 0x0000001f24007986 */ /* 0x000fe2000c101504 */
[----:B------:R-:W-:-:S02]  /*12570*/  PRMT R20, R87, 0x7632, R20 ;  /* 0x0000763257147816 */ /* 0x000fc40000000014 */
[-C--:B------:R-:W-:Y:S01]  /*12580*/  LEA.HI.X.SX32 R35, R9, R3.reuse, 0x1, P5 ;  /* 0x0000000309237211 */ /* 0x080fe200028f0eff */
[----:B------:R0:W-:Y:S01]  /*12590*/  STG.E.U16 [R28.64], R0 ;  /* 0x000000001c007986 */ /* 0x0001e2000c101504 */
[C---:B------:R-:W-:Y:S01]  /*125a0*/  IMAD R9, R8.reuse, 0x5d, RZ ;  /* 0x0000005d08097824 */ /* 0x040fe200078e02ff */
[-C--:B------:R-:W-:Y:S01]  /*125b0*/  IADD3 R10, P4, R107, R2.reuse, RZ ;  /* 0x000000026b0a7210 */ /* 0x080fe20007f9e0ff */
[C---:B------:R-:W-:Y:S01]  /*125c0*/  IMAD R97, R8.reuse, 0xbc, RZ ;  /* 0x000000bc08617824 */ /* 0x040fe200078e02ff */
[----:B------:R1:W-:Y:S02]  /*125d0*/  STG.E.U16 [R22.64], R87 ;  /* 0x0000005716007986 */ /* 0x0003e4000c101504 */
[----:B------:R-:W-:Y:S02]  /*125e0*/  LEA.HI.X.SX32 R11, R11, R3, 0x1, P4 ;  /* 0x000000030b0b7211 */ /* 0x000fe400020f0eff */
[----:B0-----:R-:W-:Y:S01]  /*125f0*/  IADD3 R28, P5, R99, R2, RZ ;  /* 0x00000002631c7210 */ /* 0x001fe20007fbe0ff */
[----:B-1----:R-:W-:-:S03]  /*12600*/  IMAD R87, R8, 0xbe, RZ ;  /* 0x000000be08577824 */ /* 0x002fc600078e02ff */
[-C--:B------:R-:W-:Y:S01]  /*12610*/  LEA.HI.X.SX32 R29, R9, R3.reuse, 0x1, P5 ;  /* 0x00000003091d7211 */ /* 0x080fe200028f0eff */
[C---:B------:R-:W-:Y:S01]  /*12620*/  IMAD R9, R8.reuse, 0x5f, RZ ;  /* 0x0000005f08097824 */ /* 0x040fe200078e02ff */
[-C--:B------:R-:W-:Y:S01]  /*12630*/  IADD3 R30, P6, R97, R2.reuse, RZ ;  /* 0x00000002611e7210 */ /* 0x080fe20007fde0ff */
[C---:B------:R-:W-:Y:S01]  /*12640*/  IMAD R83, R8.reuse, 0xc0, RZ ;  /* 0x000000c008537824 */ /* 0x040fe200078e02ff */
[----:B------:R-:W-:Y:S01]  /*12650*/  IADD3 R22, P5, R87, R2, RZ ;  /* 0x0000000257167210 */ /* 0x000fe20007fbe0ff */
[C---:B------:R-:W-:Y:S01]  /*12660*/  IMAD R81, R8.reuse, 0xc2, RZ ;  /* 0x000000c208517824 */ /* 0x040fe200078e02ff */
[----:B------:R0:W-:Y:S01]  /*12670*/  STG.E.U16 [R34.64], R20 ;  /* 0x0000001422007986 */ /* 0x0001e2000c101504 */
[----:B------:R-:W-:Y:S01]  /*12680*/  PRMT R0, R95, 0x7632, R0 ;  /* 0x000076325f007816 */ /* 0x000fe20000000000 */
[C---:B------:R-:W-:Y:S01]  /*12690*/  IMAD R68, R8.reuse, 0xc4, RZ ;  /* 0x000000c408447824 */ /* 0x040fe200078e02ff */
[-C--:B------:R-:W-:Y:S01]  /*126a0*/  LEA.HI.X.SX32 R31, R51, R3.reuse, 0x1, P6 ;  /* 0x00000003331f7211 */ /* 0x080fe200030f0eff */
[----:B------:R1:W-:Y:S01]  /*126b0*/  STG.E.U16 [R10.64], R95 ;  /* 0x0000005f0a007986 */ /* 0x0003e2000c101504 */
[----:B------:R-:W-:Y:S01]  /*126c0*/  LEA.HI.X.SX32 R23, R9, R3, 0x1, P5 ;  /* 0x0000000309177211 */ /* 0x000fe200028f0eff */
[----:B------:R-:W-:-:S02]  /*126d0*/  IMAD R9, R8, 0x61, RZ ;  /* 0x0000006108097824 */ /* 0x000fc400078e02ff */
[----:B------:R2:W-:Y:S01]  /*126e0*/  STG.E.U16 [R28.64], R0 ;  /* 0x000000001c007986 */ /* 0x0005e2000c101504 */
[----:B------:R-:W-:Y:S01]  /*126f0*/  IMAD R67, R8, 0xc6, RZ ;  /* 0x000000c608437824 */ /* 0x000fe200078e02ff */
[-C--:B0-----:R-:W-:Y:S02]  /*12700*/  IADD3 R34, P4, R83, R2.reuse, RZ ;  /* 0x0000000253227210 */ /* 0x081fe40007f9e0ff */
[----:B-1----:R-:W-:Y:S02]  /*12710*/  PRMT R11, R127, 0x7632, R11 ;  /* 0x000076327f0b7816 */ /* 0x002fe4000000000b */
[-C--:B------:R-:W-:Y:S01]  /*12720*/  IADD3 R10, P5, R81, R2.reuse, RZ ;  /* 0x00000002510a7210 */ /* 0x080fe20007fbe0ff */
[----:B------:R-:W-:Y:S01]  /*12730*/  STG.E.U16 [R30.64], R127 ;  /* 0x0000007f1e007986 */ /* 0x000fe2000c101504 */
[-C--:B--2---:R-:W-:Y:S02]  /*12740*/  IADD3 R28, P6, R68, R2.reuse, RZ ;  /* 0x00000002441c7210 */ /* 0x084fe40007fde0ff */
[-C--:B------:R-:W-:Y:S01]  /*12750*/  LEA.HI.X.SX32 R35, R47, R3.reuse, 0x1, P4 ;  /* 0x000000032f237211 */ /* 0x080fe200020f0eff */
[----:B------:R0:W-:Y:S01]  /*12760*/  STG.E.U16 [R22.64], R11 ;  /* 0x0000000b16007986 */ /* 0x0001e2000c101504 */
[----:B------:R-:W-:Y:S01]  /*12770*/  PRMT R0, R4, 0x7632, R0 ;  /* 0x0000763204007816 */ /* 0x000fe20000000000 */
[C---:B------:R-:W-:Y:S01]  /*12780*/  IMAD R57, R8.reuse, 0xc8, RZ ;  /* 0x000000c808397824 */ /* 0x040fe200078e02ff */
[-C--:B------:R-:W-:Y:S01]  /*12790*/  LEA.HI.X.SX32 R29, R49, R3.reuse, 0x1, P6 ;  /* 0x00000003311d7211 */ /* 0x080fe200030f0eff */
[C---:B------:R-:W-:Y:S01]  /*127a0*/  IMAD R56, R8.reuse, 0xca, RZ ;  /* 0x000000ca08387824 */ /* 0x040fe200078e02ff */
[----:B------:R-:W-:Y:S01]  /*127b0*/  STG.E.U16 [R34.64], R4 ;  /* 0x0000000422007986 */ /* 0x000fe2000c101504 */
[-C--:B0-----:R-:W-:Y:S01]  /*127c0*/  LEA.HI.X.SX32 R11, R9, R3.reuse, 0x1, P5 ;  /* 0x00000003090b7211 */ /* 0x081fe200028f0eff */
[C---:B------:R-:W-:Y:S01]  /*127d0*/  IMAD R9, R8.reuse, 0x63, RZ ;  /* 0x0000006308097824 */ /* 0x040fe200078e02ff */
[-C--:B------:R-:W-:Y:S01]  /*127e0*/  IADD3 R22, P5, R67, R2.reuse, RZ ;  /* 0x0000000243167210 */ /* 0x080fe20007fbe0ff */
[C---:B------:R-:W-:Y:S01]  /*127f0*/  IMAD R55, R8.reuse, 0xcc, RZ ;  /* 0x000000cc08377824 */ /* 0x040fe200078e02ff */
[----:B------:R-:W-:Y:S01]  /*12800*/  IADD3 R20, P4, R57, R2, RZ ;  /* 0x0000000239147210 */ /* 0x000fe20007f9e0ff */
[----:B------:R0:W-:Y:S01]  /*12810*/  STG.E.U16 [R10.64], R0 ;  /* 0x000000000a007986 */ /* 0x0001e2000c101504 */
[----:B------:R-:W-:Y:S01]  /*12820*/  LEA.HI.X.SX32 R23, R9, R3, 0x1, P5 ;  /* 0x0000000309177211 */ /* 0x000fe200028f0eff */
[----:B------:R-:W-:-:S02]  /*12830*/  IMAD R9, R8, 0x65, RZ ;  /* 0x0000006508097824 */ /* 0x000fc400078e02ff */
[----:B------:R1:W-:Y:S01]  /*12840*/  STG.E.U16 [R28.64], R16 ;  /* 0x000000101c007986 */ /* 0x0003e2000c101504 */
[----:B------:R-:W-:Y:S01]  /*12850*/  IMAD R51, R8, 0xce, RZ ;  /* 0x000000ce08337824 */ /* 0x000fe200078e02ff */
[-C--:B------:R-:W-:Y:S02]  /*12860*/  LEA.HI.X.SX32 R21, R21, R3.reuse, 0x1, P4 ;  /* 0x0000000315157211 */ /* 0x080fe400020f0eff */
[-C--:B0-----:R-:W-:Y:S02]  /*12870*/  IADD3 R10, P5, R56, R2.reuse, RZ ;  /* 0x00000002380a7210 */ /* 0x081fe40007fbe0ff */
[----:B-1----:R-:W-:Y:S02]  /*12880*/  PRMT R29, R16, 0x7632, R29 ;  /* 0x00007632101d7816 */ /* 0x002fe4000000001d */
[----:B------:R-:W-:Y:S01]  /*12890*/  LEA.HI.X.SX32 R11, R9, R3, 0x1, P5 ;  /* 0x00000003090b7211 */ /* 0x000fe200028f0eff */
[----:B------:R-:W-:Y:S01]  /*128a0*/  IMAD R9, R8, 0x67, RZ ;  /* 0x0000006708097824 */ /* 0x000fe200078e02ff */
[----:B------:R-:W-:Y:S01]  /*128b0*/  PRMT R0, R24, 0x7632, R0 ;  /* 0x0000763218007816 */ /* 0x000fe20000000000 */
[----:B------:R0:W-:Y:S01]  /*128c0*/  STG.E.U16 [R22.64], R29 ;  /* 0x0000001d16007986 */ /* 0x0001e2000c101504 */
[----:B------:R-:W-:Y:S01]  /*128d0*/  IADD3 R28, P6, R55, R2, RZ ;  /* 0x00000002371c7210 */ /* 0x000fe20007fde0ff */
[----:B------:R-:W-:-:S02]  /*128e0*/  IMAD R47, R8, 0xd0, RZ ;  /* 0x000000d0082f7824 */ /* 0x000fc400078e02ff */
[C---:B------:R-:W-:Y:S01]  /*128f0*/  IMAD R34, R8.reuse, 0xd2, RZ ;  /* 0x000000d208227824 */ /* 0x040fe200078e02ff */
[----:B------:R-:W-:Y:S04]  /*12900*/  STG.E.U16 [R20.64], R24 ;  /* 0x0000001814007986 */ /* 0x000fe8000c101504 */
[----:B------:R1:W-:Y:S01]  /*12910*/  STG.E.U16 [R10.64], R0 ;  /* 0x000000000a007986 */ /* 0x0003e2000c101504 */
[-C--:B0-----:R-:W-:Y:S02]  /*12920*/  IADD3 R22, P5, R51, R2.reuse, RZ ;  /* 0x0000000233167210 */ /* 0x081fe40007fbe0ff */
[-C--:B------:R-:W-:Y:S02]  /*12930*/  LEA.HI.X.SX32 R29, R65, R3.reuse, 0x1, P6 ;  /* 0x00000003411d7211 */ /* 0x080fe400030f0eff */
[----:B------:R-:W-:Y:S01]  /*12940*/  LEA.HI.X.SX32 R23, R9, R3, 0x1, P5 ;  /* 0x0000000309177211 */ /* 0x000fe200028f0eff */
[----:B------:R-:W-:Y:S01]  /*12950*/  IMAD R9, R8, 0x69, RZ ;  /* 0x0000006908097824 */ /* 0x000fe200078e02ff */
[----:B------:R-:W-:-:S02]  /*12960*/  IADD3 R30, P4, R47, R2, RZ ;  /* 0x000000022f1e7210 */ /* 0x000fc40007f9e0ff */
[----:B-1----:R-:W-:Y:S01]  /*12970*/  PRMT R11, R60, 0x7632, R11 ;  /* 0x000076323c0b7816 */ /* 0x002fe2000000000b */
[----:B------:R-:W-:Y:S01]  /*12980*/  IMAD R35, R8, 0xd4, RZ ;  /* 0x000000d408237824 */ /* 0x000fe200078e02ff */
[-C--:B------:R-:W-:Y:S01]  /*12990*/  IADD3 R10, P5, R34, R2.reuse, RZ ;  /* 0x00000002220a7210 */ /* 0x080fe20007fbe0ff */
[C---:B------:R-:W-:Y:S01]  /*129a0*/  IMAD R20, R8.reuse, 0xd6, RZ ;  /* 0x000000d608147824 */ /* 0x040fe200078e02ff */
[----:B------:R0:W-:Y:S01]  /*129b0*/  STG.E.U16 [R28.64], R60 ;  /* 0x0000003c1c007986 */ /* 0x0001e2000c101504 */
[----:B------:R-:W-:Y:S01]  /*129c0*/  LEA.HI.X.SX32 R31, R53, R3, 0x1, P4 ;  /* 0x00000003351f7211 */ /* 0x000fe200020f0eff */
[C---:B------:R-:W-:Y:S02]  /*129d0*/  IMAD R21, R8.reuse, 0xd8, RZ ;  /* 0x000000d808157824 */ /* 0x040fe400078e02ff */
[----:B------:R1:W-:Y:S01]  /*129e0*/  STG.E.U16 [R22.64], R11 ;  /* 0x0000000b16007986 */ /* 0x0003e2000c101504 */
[C---:B------:R-:W-:Y:S01]  /*129f0*/  IMAD R37, R8.reuse, 0xda, RZ ;  /* 0x000000da08257824 */ /* 0x040fe200078e02ff */
[----:B------:R-:W-:Y:S01]  /*12a00*/  PRMT R0, R5, 0x7632, R0 ;  /* 0x0000763205007816 */ /* 0x000fe20000000000 */
[----:B------:R-:W-:Y:S01]  /*12a10*/  IMAD R32, R8, 0xdc, RZ ;  /* 0x000000dc08207824 */ /* 0x000fe200078e02ff */
[----:B------:R2:W-:Y:S01]  /*12a20*/  STG.E.U16 [R30.64], R5 ;  /* 0x000000051e007986 */ /* 0x0005e2000c101504 */
[----:B0-----:R-:W-:-:S02]  /*12a30*/  IADD3 R28, P6, R35, R2, RZ ;  /* 0x00000002231c7210 */ /* 0x001fc40007fde0ff */
[-C--:B-1----:R-:W-:Y:S01]  /*12a40*/  LEA.HI.X.SX32 R11, R9, R3.reuse, 0x1, P5 ;  /* 0x00000003090b7211 */ /* 0x082fe200028f0eff */
[----:B------:R-:W-:Y:S01]  /*12a50*/  IMAD R9, R8, 0x6b, RZ ;  /* 0x0000006b08097824 */ /* 0x000fe200078e02ff */
[-C--:B------:R-:W-:Y:S02]  /*12a60*/  IADD3 R22, P5, R20, R2.reuse, RZ ;  /* 0x0000000214167210 */ /* 0x080fe40007fbe0ff */
[-C--:B------:R-:W-:Y:S01]  /*12a70*/  LEA.HI.X.SX32 R29, R59, R3.reuse, 0x1, P6 ;  /* 0x000000033b1d7211 */ /* 0x080fe200030f0eff */
[C---:B--2---:R-:W-:Y:S01]  /*12a80*/  IMAD R5, R8.reuse, 0x6d, RZ ;  /* 0x0000006d08057824 */ /* 0x044fe200078e02ff */
[----:B------:R-:W-:Y:S02]  /*12a90*/  IADD3 R38, P4, R21, R2, RZ ;  /* 0x0000000215267210 */ /* 0x000fe40007f9e0ff */
[----:B------:R-:W-:Y:S01]  /*12aa0*/  LEA.HI.X.SX32 R23, R9, R3, 0x1, P5 ;  /* 0x0000000309177211 */ /* 0x000fe200028f0eff */
[----:B------:R-:W-:Y:S01]  /*12ab0*/  IMAD R31, R8, 0xde, RZ ;  /* 0x000000de081f7824 */ /* 0x000fe200078e02ff */
[----:B------:R-:W-:-:S02]  /*12ac0*/  PRMT R16, R17, 0x7632, R16 ;  /* 0x0000763211107816 */ /* 0x000fc40000000010 */
[-C--:B------:R-:W-:Y:S01]  /*12ad0*/  IADD3 R4, P5, R37, R2.reuse, RZ ;  /* 0x0000000225047210 */ /* 0x080fe20007fbe0ff */
[----:B------:R0:W-:Y:S01]  /*12ae0*/  STG.E.U16 [R10.64], R0 ;  /* 0x000000000a007986 */ /* 0x0001e2000c101504 */
[-C--:B------:R-:W-:Y:S01]  /*12af0*/  LEA.HI.X.SX32 R39, R33, R3.reuse, 0x1, P4 ;  /* 0x0000000321277211 */ /* 0x080fe200020f0eff */
[----:B------:R-:W-:Y:S01]  /*12b00*/  IMAD R9, R8, 0x6f, RZ ;  /* 0x0000006f08097824 */ /* 0x000fe200078e02ff */
[----:B------:R-:W-:Y:S01]  /*12b10*/  LEA.HI.X.SX32 R5, R5, R3, 0x1, P5 ;  /* 0x0000000305057211 */ /* 0x000fe200028f0eff */
[----:B------:R1:W-:Y:S04]  /*12b20*/  STG.E.U16 [R28.64], R17 ;  /* 0x000000111c007986 */ /* 0x0003e8000c101504 */
[----:B------:R2:W-:Y:S01]  /*12b30*/  STG.E.U16 [R22.64], R16 ;  /* 0x0000001016007986 */ /* 0x0005e2000c101504 */
[----:B0-----:R-:W-:-:S02]  /*12b40*/  IADD3 R10, P6, R32, R2, RZ ;  /* 0x00000002200a7210 */ /* 0x001fc40007fde0ff */
[----:B------:R-:W-:Y:S01]  /*12b50*/  PRMT R0, R25, 0x7632, R0 ;  /* 0x0000763219007816 */ /* 0x000fe20000000000 */
[C---:B-1----:R-:W-:Y:S01]  /*12b60*/  IMAD R29, R8.reuse, 0xe0, RZ ;  /* 0x000000e0081d7824 */ /* 0x042fe200078e02ff */
[-C--:B------:R-:W-:Y:S01]  /*12b70*/  LEA.HI.X.SX32 R11, R151, R3.reuse, 0x1, P6 ;  /* 0x00000003970b7211 */ /* 0x080fe200030f0eff */
[C---:B------:R-:W-:Y:S01]  /*12b80*/  IMAD R28, R8.reuse, 0xe2, RZ ;  /* 0x000000e2081c7824 */ /* 0x040fe200078e02ff */
[-C--:B--2---:R-:W-:Y:S01]  /*12b90*/  IADD3 R16, P5, R31, R2.reuse, RZ ;  /* 0x000000021f107210 */ /* 0x084fe20007fbe0ff */
[----:B------:R0:W-:Y:S01]  /*12ba0*/  STG.E.U16 [R38.64], R25 ;  /* 0x0000001926007986 */ /* 0x0001e2000c101504 */
[----:B------:R-:W-:Y:S02]  /*12bb0*/  IADD3 R40, P4, R29, R2, RZ ;  /* 0x000000021d287210 */ /* 0x000fe40007f9e0ff */
[-C--:B------:R-:W-:Y:S01]  /*12bc0*/  LEA.HI.X.SX32 R17, R9, R3.reuse, 0x1, P5 ;  /* 0x0000000309117211 */ /* 0x080fe200028f0eff */
[----:B------:R1:W-:Y:S01]  /*12bd0*/  STG.E.U16 [R4.64], R0 ;  /* 0x0000000004007986 */ /* 0x0003e2000c101504 */
[----:B------:R-:W-:Y:S01]  /*12be0*/  IMAD R24, R8, 0xe6, RZ ;  /* 0x000000e608187824 */ /* 0x000fe200078e02ff */
[----:B------:R-:W-:-:S02]  /*12bf0*/  LEA.HI.X.SX32 R41, R71, R3, 0x1, P4 ;  /* 0x0000000347297211 */ /* 0x000fc400020f0eff */
[----:B------:R2:W-:Y:S01]  /*12c00*/  STG.E.U16 [R10.64], R61 ;  /* 0x0000003d0a007986 */ /* 0x0005e2000c101504 */
[C---:B0-----:R-:W-:Y:S02]  /*12c10*/  IMAD R25, R8.reuse, 0xe4, RZ ;  /* 0x000000e408197824 */ /* 0x041fe400078e02ff */
[----:B-1----:R-:W-:Y:S01]  /*12c20*/  IMAD R5, R8, 0x71, RZ ;  /* 0x0000007108057824 */ /* 0x002fe200078e02ff */
[-C--:B------:R-:W-:Y:S02]  /*12c30*/  IADD3 R4, P5, R28, R2.reuse, RZ ;  /* 0x000000021c047210 */ /* 0x080fe40007fbe0ff */
[----:B--2---:R-:W-:Y:S01]  /*12c40*/  PRMT R11, R61, 0x7632, R11 ;  /* 0x000076323d0b7816 */ /* 0x004fe2000000000b */
[----:B------:R-:W-:Y:S01]  /*12c50*/  IMAD R9, R8, 0x73, RZ ;  /* 0x0000007308097824 */ /* 0x000fe200078e02ff */
[----:B------:R-:W-:Y:S02]  /*12c60*/  LEA.HI.X.SX32 R5, R5, R3, 0x1, P5 ;  /* 0x0000000305057211 */ /* 0x000fe400028f0eff */
[----:B------:R-:W-:Y:S01]  /*12c70*/  PRMT R0, R6, 0x7632, R0 ;  /* 0x0000763206007816 */ /* 0x000fe20000000000 */
[----:B------:R-:W-:Y:S01]  /*12c80*/  IMAD R22, R8, 0xea, RZ ;  /* 0x000000ea08167824 */ /* 0x000fe200078e02ff */
[-C--:B------:R-:W-:Y:S01]  /*12c90*/  IADD3 R10, P6, R25, R2.reuse, RZ ;  /* 0x00000002190a7210 */ /* 0x080fe20007fde0ff */
[----:B------:R0:W-:Y:S01]  /*12ca0*/  STG.E.U16 [R16.64], R11 ;  /* 0x0000000b10007986 */ /* 0x0001e2000c101504 */
[----:B------:R-:W-:Y:S01]  /*12cb0*/  IADD3 R38, P5, R24, R2, RZ ;  /* 0x0000000218267210 */ /* 0x000fe20007fbe0ff */
[----:B------:R-:W-:-:S02]  /*12cc0*/  IMAD R23, R8, 0xe8, RZ ;  /* 0x000000e808177824 */ /* 0x000fc400078e02ff */
[----:B------:R1:W-:Y:S01]  /*12cd0*/  STG.E.U16 [R40.64], R6 ;  /* 0x0000000628007986 */ /* 0x0003e2000c101504 */
[----:B------:R-:W-:-:S03]  /*12ce0*/  LEA.HI.X.SX32 R39, R9, R3, 0x1, P5 ;  /* 0x0000000309277211 */ /* 0x000fc600028f0eff */
[----:B------:R2:W-:Y:S01]  /*12cf0*/  STG.E.U16 [R4.64], R0 ;  /* 0x0000000004007986 */ /* 0x0005e2000c101504 */
[-C--:B------:R-:W-:Y:S02]  /*12d00*/  IADD3 R42, P4, R23, R2.reuse, RZ ;  /* 0x00000002172a7210 */ /* 0x080fe40007f9e0ff */
[-C--:B0-----:R-:W-:Y:S01]  /*12d10*/  LEA.HI.X.SX32 R11, R105, R3.reuse, 0x1, P6 ;  /* 0x00000003690b7211 */ /* 0x081fe200030f0eff */
[----:B------:R-:W-:Y:S01]  /*12d20*/  IMAD R16, R8, 0xee, RZ ;  /* 0x000000ee08107824 */ /* 0x000fe200078e02ff */
[----:B------:R-:W-:Y:S02]  /*12d30*/  PRMT R17, R18, 0x7632, R17 ;  /* 0x0000763212117816 */ /* 0x000fe40000000011 */
[----:B-1----:R-:W-:Y:S01]  /*12d40*/  IADD3 R40, P5, R22, R2, RZ ;  /* 0x0000000216287210 */ /* 0x002fe20007fbe0ff */
[----:B--2---:R-:W-:Y:S01]  /*12d50*/  IMAD R5, R8, 0x75, RZ ;  /* 0x0000007508057824 */ /* 0x004fe200078e02ff */
[----:B------:R0:W-:Y:S01]  /*12d60*/  STG.E.U16 [R10.64], R18 ;  /* 0x000000120a007986 */ /* 0x0001e2000c101504 */
[----:B------:R-:W-:-:S03]  /*12d70*/  LEA.HI.X.SX32 R43, R45, R3, 0x1, P4 ;  /* 0x000000032d2b7211 */ /* 0x000fc600020f0eff */
[----:B------:R-:W-:Y:S01]  /*12d80*/  LEA.HI.X.SX32 R41, R5, R3, 0x1, P5 ;  /* 0x0000000305297211 */ /* 0x000fe200028f0eff */
[----:B------:R1:W-:Y:S01]  /*12d90*/  STG.E.U16 [R38.64], R17 ;  /* 0x0000001126007986 */ /* 0x0003e2000c101504 */
[----:B------:R-:W-:Y:S01]  /*12da0*/  IMAD R5, R8, 0x77, RZ ;  /* 0x0000007708057824 */ /* 0x000fe200078e02ff */
[----:B------:R-:W-:Y:S01]  /*12db0*/  PRMT R6, R26, 0x7632, R6 ;  /* 0x000076321a067816 */ /* 0x000fe20000000006 */
[C---:B------:R-:W-:Y:S02]  /*12dc0*/  IMAD R0, R8.reuse, 0xf2, RZ ;  /* 0x000000f208007824 */ /* 0x040fe400078e02ff */
[----:B0-----:R-:W-:Y:S01]  /*12dd0*/  IMAD R18, R8, 0xec, RZ ;  /* 0x000000ec08127824 */ /* 0x001fe200078e02ff */
[----:B------:R-:W-:Y:S01]  /*12de0*/  STG.E.U16 [R42.64], R26 ;  /* 0x0000001a2a007986 */ /* 0x000fe2000c101504 */
[----:B-1----:R-:W-:-:S03]  /*12df0*/  IADD3 R38, P5, R16, R2, RZ ;  /* 0x0000000210267210 */ /* 0x002fc60007fbe0ff */
[----:B------:R0:W-:Y:S01]  /*12e00*/  STG.E.U16 [R40.64], R6 ;  /* 0x0000000628007986 */ /* 0x0001e2000c101504 */
[-C--:B------:R-:W-:Y:S01]  /*12e10*/  IADD3 R44, P6, R18, R2.reuse, RZ ;  /* 0x00000002122c7210 */ /* 0x080fe20007fde0ff */
[C---:B------:R-:W-:Y:S01]  /*12e20*/  IMAD R10, R8.reuse, 0xf0, RZ ;  /* 0x000000f0080a7824 */ /* 0x040fe200078e02ff */
[-C--:B------:R-:W-:Y:S01]  /*12e30*/  LEA.HI.X.SX32 R39, R5, R3.reuse, 0x1, P5 ;  /* 0x0000000305277211 */ /* 0x080fe200028f0eff */
[C---:B------:R-:W-:Y:S01]  /*12e40*/  IMAD R5, R8.reuse, 0x79, RZ ;  /* 0x0000007908057824 */ /* 0x040fe200078e02ff */
[----:B------:R-:W-:Y:S01]  /*12e50*/  LEA.HI.X.SX32 R45, R167, R3, 0x1, P6 ;  /* 0x00000003a72d7211 */ /* 0x000fe200030f0eff */
[----:B------:R-:W-:Y:S01]  /*12e60*/  IMAD R4, R8, 0xf4, RZ ;  /* 0x000000f408047824 */ /* 0x000fe200078e02ff */
[----:B------:R-:W-:Y:S02]  /*12e70*/  PRMT R11, R62, 0x7632, R11 ;  /* 0x000076323e0b7816 */ /* 0x000fe4000000000b */
[-C--:B0-----:R-:W-:Y:S02]  /*12e80*/  IADD3 R40, P5, R0, R2.reuse, RZ ;  /* 0x0000000200287210 */ /* 0x081fe40007fbe0ff */
[----:B------:R-:W-:-:S02]  /*12e90*/  IADD3 R48, P4, R10, R2, RZ ;  /* 0x000000020a307210 */ /* 0x000fc40007f9e0ff */
[-C--:B------:R-:W-:Y:S01]  /*12ea0*/  LEA.HI.X.SX32 R41, R5, R3.reuse, 0x1, P5 ;  /* 0x0000000305297211 */ /* 0x080fe200028f0eff */
[C---:B------:R-:W-:Y:S01]  /*12eb0*/  IMAD R5, R8.reuse, 0xf6, RZ ;  /* 0x000000f608057824 */ /* 0x040fe200078e02ff */
[----:B------:R-:W-:Y:S01]  /*12ec0*/  STG.E.U16 [R44.64], R62 ;  /* 0x0000003e2c007986 */ /* 0x000fe2000c101504 */
[-C--:B------:R-:W-:Y:S01]  /*12ed0*/  LEA.HI.X.SX32 R49, R159, R3.reuse, 0x1, P4 ;  /* 0x000000039f317211 */ /* 0x080fe200020f0eff */
[----:B------:R-:W-:Y:S01]  /*12ee0*/  IMAD R9, R8, 0xf8, RZ ;  /* 0x000000f808097824 */ /* 0x000fe200078e02ff */
[----:B------:R-:W-:Y:S01]  /*12ef0*/  IADD3 R42, P6, R4, R2, RZ ;  /* 0x00000002042a7210 */ /* 0x000fe20007fde0ff */
[----:B------:R0:W-:Y:S01]  /*12f00*/  STG.E.U16 [R38.64], R11 ;  /* 0x0000000b26007986 */ /* 0x0001e2000c101504 */
[----:B------:R-:W-:Y:S01]  /*12f10*/  PRMT R6, R7, 0x7632, R6 ;  /* 0x0000763207067816 */ /* 0x000fe20000000006 */
[C---:B------:R-:W-:Y:S01]  /*12f20*/  IMAD R33, R8.reuse, 0x7b, RZ ;  /* 0x0000007b08217824 */ /* 0x040fe200078e02ff */
[----:B------:R-:W-:Y:S01]  /*12f30*/  LEA.HI.X.SX32 R43, R163, R3, 0x1, P6 ;  /* 0x00000003a32b7211 */ /* 0x000fe200030f0eff */
[----:B------:R1:W-:Y:S01]  /*12f40*/  STG.E.U16 [R48.64], R7 ;  /* 0x0000000730007986 */ /* 0x0003e2000c101504 */
[----:B------:R-:W-:Y:S01]  /*12f50*/  PRMT R26, R19, 0x7632, R26 ;  /* 0x00007632131a7816 */ /* 0x000fe2000000001a */
[----:B------:R-:W-:-:S02]  /*12f60*/  IMAD R154, R8, 0xfe, RZ ;  /* 0x000000fe089a7824 */ /* 0x000fc400078e02ff */
[----:B------:R2:W-:Y:S01]  /*12f70*/  STG.E.U16 [R40.64], R6 ;  /* 0x0000000628007986 */ /* 0x0005e2000c101504 */
[-C--:B0-----:R-:W-:Y:S01]  /*12f80*/  IADD3 R38, P5, R5, R2.reuse, RZ ;  /* 0x0000000205267210 */ /* 0x081fe20007fbe0ff */
[C---:B------:R-:W-:Y:S01]  /*12f90*/  IMAD R11, R8.reuse, 0xfa, RZ ;  /* 0x000000fa080b7824 */ /* 0x040fe200078e02ff */
[-C--:B------:R-:W-:Y:S02]  /*12fa0*/  IADD3 R44, P4, R9, R2.reuse, RZ ;  /* 0x00000002092c7210 */ /* 0x080fe40007f9e0ff */
[-C--:B------:R-:W-:Y:S01]  /*12fb0*/  LEA.HI.X.SX32 R39, R33, R3.reuse, 0x1, P5 ;  /* 0x0000000321277211 */ /* 0x080fe200028f0eff */
[C---:B-1----:R-:W-:Y:S02]  /*12fc0*/  IMAD R7, R8.reuse, 0x7d, RZ ;  /* 0x0000007d08077824 */ /* 0x042fe400078e02ff */
[----:B------:R-:W-:Y:S01]  /*12fd0*/  IMAD R17, R8, 0xfc, RZ ;  /* 0x000000fc08117824 */ /* 0x000fe200078e02ff */
[----:B--2---:R-:W-:Y:S01]  /*12fe0*/  IADD3 R6, P5, R11, R2, RZ ;  /* 0x000000020b067210 */ /* 0x004fe20007fbe0ff */
[----:B------:R0:W-:Y:S01]  /*12ff0*/  STG.E.U16 [R42.64], R19 ;  /* 0x000000132a007986 */ /* 0x0001e2000c101504 */
[----:B------:R-:W-:-:S02]  /*13000*/  LEA.HI.X.SX32 R45, R69, R3, 0x1, P4 ;  /* 0x00000003452d7211 */ /* 0x000fc400020f0eff */
[----:B------:R-:W-:Y:S01]  /*13010*/  LEA.HI.X.SX32 R7, R7, R3, 0x1, P5 ;  /* 0x0000000307077211 */ /* 0x000fe200028f0eff */
[----:B------:R1:W-:Y:S01]  /*13020*/  STG.E.U16 [R38.64], R26 ;  /* 0x0000001a26007986 */ /* 0x0003e2000c101504 */
[----:B------:R-:W-:Y:S02]  /*13030*/  PRMT R30, R27, 0x7632, R30 ;  /* 0x000076321b1e7816 */ /* 0x000fe4000000001e */
[----:B------:R-:W-:Y:S01]  /*13040*/  IADD3 R40, P6, R17, R2, RZ ;  /* 0x0000000211287210 */ /* 0x000fe20007fde0ff */
[----:B------:R-:W-:Y:S01]  /*13050*/  STG.E.U16 [R44.64], R27 ;  /* 0x0000001b2c007986 */ /* 0x000fe2000c101504 */
[C---:B------:R-:W-:Y:S02]  /*13060*/  SHF.L.U32 R33, R8.reuse, 0x7, RZ ;  /* 0x0000000708217819 */ /* 0x040fe400000006ff */
[C---:B0-----:R-:W-:Y:S01]  /*13070*/  LEA R19, R8.reuse, -R8, 0x7 ;  /* 0x8000000808137211 */ /* 0x041fe200078e38ff */
[C---:B------:R-:W-:Y:S01]  /*13080*/  IMAD R43, R8.reuse, 0x102, RZ ;  /* 0x00000102082b7824 */ /* 0x040fe200078e02ff */
[----:B------:R-:W-:-:S02]  /*13090*/  LEA R42, P4, R8, R2, 0x8 ;  /* 0x00000002082a7211 */ /* 0x000fc400078840ff */
[-C--:B-1----:R-:W-:Y:S01]  /*130a0*/  IADD3 R38, P5, R154, R2.reuse, RZ ;  /* 0x000000029a267210 */ /* 0x082fe20007fbe0ff */
[----:B------:R-:W-:Y:S01]  /*130b0*/  IMAD R49, R8, 0x104, RZ ;  /* 0x0000010408317824 */ /* 0x000fe200078e02ff */
[----:B------:R0:W-:Y:S01]  /*130c0*/  STG.E.U16 [R6.64], R30 ;  /* 0x0000001e06007986 */ /* 0x0001e2000c101504 */
[-C--:B------:R-:W-:Y:S02]  /*130d0*/  LEA.HI.X.SX32 R41, R171, R3.reuse, 0x1, P6 ;  /* 0x00000003ab297211 */ /* 0x080fe400030f0eff */
[----:B------:R-:W-:Y:S02]  /*130e0*/  LEA.HI.X.SX32 R39, R19, R3, 0x1, P5 ;  /* 0x0000000313277211 */ /* 0x000fe400028f0eff */
[----:B------:R-:W-:Y:S02]  /*130f0*/  PRMT R36, R63, 0x7632, R36 ;  /* 0x000076323f247816 */ /* 0x000fe40000000024 */
[-C--:B------:R-:W-:Y:S02]  /*13100*/  IADD3 R26, P6, R49, R2.reuse, RZ ;  /* 0x00000002311a7210 */ /* 0x080fe40007fde0ff */
[----:B0-----:R-:W-:-:S02]  /*13110*/  IADD3 R6, P5, R43, R2, RZ ;  /* 0x000000022b067210 */ /* 0x001fc40007fbe0ff */
[-C--:B------:R-:W-:Y:S01]  /*13120*/  LEA.HI.X.SX32 R43, R33, R3.reuse, 0x1, P4 ;  /* 0x00000003212b7211 */ /* 0x080fe200020f0eff */
[C---:B------:R-:W-:Y:S01]  /*13130*/  IMAD R33, R8.reuse, 0x106, RZ ;  /* 0x0000010608217824 */ /* 0x040fe200078e02ff */
[----:B------:R-:W-:Y:S01]  /*13140*/  LEA R7, R8, R8, 0x7 ;  /* 0x0000000808077211 */ /* 0x000fe200078e38ff */
[----:B------:R0:W-:Y:S01]  /*13150*/  STG.E.U16 [R40.64], R63 ;  /* 0x0000003f28007986 */ /* 0x0001e2000c101504 */
[----:B------:R-:W-:Y:S01]  /*13160*/  PRMT R30, R76, 0x7632, R30 ;  /* 0x000076324c1e7816 */ /* 0x000fe2000000001e */
[C---:B------:R-:W-:Y:S01]  /*13170*/  IMAD R19, R8.reuse, 0x83, RZ ;  /* 0x0000008308137824 */ /* 0x040fe200078e02ff */
[-C--:B------:R-:W-:Y:S01]  /*13180*/  LEA.HI.X.SX32 R7, R7, R3.reuse, 0x1, P5 ;  /* 0x0000000307077211 */ /* 0x080fe200028f0eff */
[----:B------:R1:W-:Y:S01]  /*13190*/  STG.E.U16 [R38.64], R36 ;  /* 0x0000002426007986 */ /* 0x0003e2000c101504 */
[-C--:B------:R-:W-:Y:S01]  /*131a0*/  LEA.HI.X.SX32 R27, R181, R3.reuse, 0x1, P6 ;  /* 0x00000003b51b7211 */ /* 0x080fe200030f0eff */
[C---:B------:R-:W-:Y:S02]  /*131b0*/  IMAD R45, R8.reuse, 0x10c, RZ ;  /* 0x0000010c082d7824 */ /* 0x040fe400078e02ff */
[----:B------:R-:W-:Y:S01]  /*131c0*/  STG.E.U16 [R42.64], R76 ;  /* 0x0000004c2a007986 */ /* 0x000fe2000c101504 */
[C---:B0-----:R-:W-:Y:S01]  /*131d0*/  IMAD R41, R8.reuse, 0x108, RZ ;  /* 0x0000010808297824 */ /* 0x041fe200078e02ff */
[----:B-1----:R-:W-:Y:S01]  /*131e0*/  IADD3 R38, P5, R33, R2, RZ ;  /* 0x0000000221267210 */ /* 0x002fe20007fbe0ff */
[----:B------:R-:W-:Y:S01]  /*131f0*/  IMAD R33, R8, 0x10a, RZ ;  /* 0x0000010a08217824 */ /* 0x000fe200078e02ff */
[----:B------:R0:W-:Y:S02]  /*13200*/  STG.E.U16 [R6.64], R30 ;  /* 0x0000001e06007986 */ /* 0x0001e4000c101504 */
[----:B------:R-:W-:-:S02]  /*13210*/  LEA.HI.X.SX32 R39, R19, R3, 0x1, P5 ;  /* 0x0000000313277211 */ /* 0x000fc400028f0eff */
[----:B------:R1:W-:Y:S01]  /*13220*/  STG.E.U16 [R26.64], R116 ;  /* 0x000000741a007986 */ /* 0x0003e2000c101504 */
[-C--:B------:R-:W-:Y:S01]  /*13230*/  IADD3 R40, P4, R41, R2.reuse, RZ ;  /* 0x0000000229287210 */ /* 0x080fe20007f9e0ff */
[C---:B------:R-:W-:Y:S02]  /*13240*/  IMAD R19, R8.reuse, 0x87, RZ ;  /* 0x0000008708137824 */ /* 0x040fe400078e02ff */
[C---:B0-----:R-:W-:Y:S01]  /*13250*/  IMAD R7, R8.reuse, 0x85, RZ ;  /* 0x0000008508077824 */ /* 0x041fe200078e02ff */
[-C--:B------:R-:W-:Y:S01]  /*13260*/  IADD3 R6, P5, R33, R2.reuse, RZ ;  /* 0x0000000221067210 */ /* 0x080fe20007fbe0ff */
[----:B------:R-:W-:Y:S01]  /*13270*/  IMAD R33, R8, 0x10e, RZ ;  /* 0x0000010e08217824 */ /* 0x000fe200078e02ff */
[----:B-1----:R-:W-:Y:S02]  /*13280*/  PRMT R27, R116, 0x7632, R27 ;  /* 0x00007632741b7816 */ /* 0x002fe4000000001b */
[----:B------:R-:W-:Y:S02]  /*13290*/  IADD3 R26, P6, R45, R2, RZ ;  /* 0x000000022d1a7210 */ /* 0x000fe40007fde0ff */
[-C--:B------:R-:W-:Y:S01]  /*132a0*/  LEA.HI.X.SX32 R41, R175, R3.reuse, 0x1, P4 ;  /* 0x00000003af297211 */ /* 0x080fe200020f0eff */
[----:B------:R0:W-:Y:S01]  /*132b0*/  STG.E.U16 [R38.64], R27 ;  /* 0x0000001b26007986 */ /* 0x0001e2000c101504 */
[----:B------:R-:W-:Y:S01]  /*132c0*/  LEA.HI.X.SX32 R7, R7, R3, 0x1, P5 ;  /* 0x0000000307077211 */ /* 0x000fe200028f0eff */
[----:B------:R-:W-:Y:S01]  /*132d0*/  IMAD R43, R8, 0x110, RZ ;  /* 0x00000110082b7824 */ /* 0x000fe200078e02ff */
[----:B------:R-:W-:Y:S01]  /*132e0*/  PRMT R30, R112, 0x7632, R30 ;  /* 0x00007632701e7816 */ /* 0x000fe2000000001e */
[----:B------:R-:W-:Y:S01]  /*132f0*/  IMAD R45, R8, 0x114, RZ ;  /* 0x00000114082d7824 */ /* 0x000fe200078e02ff */
[----:B------:R-:W-:Y:S01]  /*13300*/  STG.E.U16 [R40.64], R112 ;  /* 0x0000007028007986 */ /* 0x000fe2000c101504 */
[----:B------:R-:W-:-:S02]  /*13310*/  PRMT R36, R12, 0x7632, R36 ;  /* 0x000076320c247816 */ /* 0x000fc40000000024 */
[-C--:B0-----:R-:W-:Y:S01]  /*13320*/  IADD3 R38, P5, R33, R2.reuse, RZ ;  /* 0x0000000221267210 */ /* 0x081fe20007fbe0ff */
[C---:B------:R-:W-:Y:S01]  /*13330*/  IMAD R33, R8.reuse, 0x112, RZ ;  /* 0x0000011208217824 */ /* 0x040fe200078e02ff */
[-C--:B------:R-:W-:Y:S01]  /*13340*/  LEA.HI.X.SX32 R27, R185, R3.reuse, 0x1, P6 ;  /* 0x00000003b91b7211 */ /* 0x080fe200030f0eff */
[----:B------:R0:W-:Y:S01]  /*13350*/  STG.E.U16 [R6.64], R30 ;  /* 0x0000001e06007986 */ /* 0x0001e2000c101504 */
[-C--:B------:R-:W-:Y:S02]  /*13360*/  LEA.HI.X.SX32 R39, R19, R3.reuse, 0x1, P5 ;  /* 0x0000000313277211 */ /* 0x080fe400028f0eff */
[-C--:B------:R-:W-:Y:S01]  /*13370*/  IADD3 R42, P4, R43, R2.reuse, RZ ;  /* 0x000000022b2a7210 */ /* 0x080fe20007f9e0ff */
[----:B------:R1:W-:Y:S01]  /*13380*/  STG.E.U16 [R26.64], R12 ;  /* 0x0000000c1a007986 */ /* 0x0003e2000c101504 */
[C---:B------:R-:W-:Y:S02]  /*13390*/  IMAD R19, R8.reuse, 0x8b, RZ ;  /* 0x0000008b08137824 */ /* 0x040fe400078e02ff */
[-C--:B------:R-:W-:Y:S01]  /*133a0*/  LEA.HI.X.SX32 R43, R191, R3.reuse, 0x1, P4 ;  /* 0x00000003bf2b7211 */ /* 0x080fe200020f0eff */
[C---:B0-----:R-:W-:Y:S01]  /*133b0*/  IMAD R7, R8.reuse, 0x89, RZ ;  /* 0x0000008908077824 */ /* 0x041fe200078e02ff */
[-C--:B------:R-:W-:Y:S01]  /*133c0*/  IADD3 R6, P5, R33, R2.reuse, RZ ;  /* 0x0000000221067210 */ /* 0x080fe20007fbe0ff */
[----:B------:R-:W-:Y:S01]  /*133d0*/  IMAD R33, R8, 0x116, RZ ;  /* 0x0000011608217824 */ /* 0x000fe200078e02ff */
[----:B-1----:R-:W-:Y:S01]  /*133e0*/  IADD3 R26, P6, R45, R2, RZ ;  /* 0x000000022d1a7210 */ /* 0x002fe20007fde0ff */
[----:B------:R0:W-:Y:S01]  /*133f0*/  STG.E.U16 [R38.64], R36 ;  /* 0x0000002426007986 */ /* 0x0001e2000c101504 */
[----:B------:R-:W-:-:S02]  /*13400*/  LEA.HI.X.SX32 R7, R7, R3, 0x1, P5 ;  /* 0x0000000307077211 */ /* 0x000fc400028f0eff */
[----:B------:R-:W-:Y:S01]  /*13410*/  PRMT R12, R77, 0x7632, R12 ;  /* 0x000076324d0c7816 */ /* 0x000fe2000000000c */
[C---:B------:R-:W-:Y:S01]  /*13420*/  IMAD R41, R8.reuse, 0x118, RZ ;  /* 0x0000011808297824 */ /* 0x040fe200078e02ff */
[-C--:B------:R-:W-:Y:S01]  /*13430*/  LEA.HI.X.SX32 R27, R193, R3.reuse, 0x1, P6 ;  /* 0x00000003c11b7211 */ /* 0x080fe200030f0eff */
[----:B------:R1:W-:Y:S01]  /*13440*/  STG.E.U16 [R42.64], R77 ;  /* 0x0000004d2a007986 */ /* 0x0003e2000c101504 */
[C---:B------:R-:W-:Y:S01]  /*13450*/  IMAD R45, R8.reuse, 0x11c, RZ ;  /* 0x0000011c082d7824 */ /* 0x040fe200078e02ff */
[-C--:B0-----:R-:W-:Y:S01]  /*13460*/  IADD3 R38, P5, R33, R2.reuse, RZ ;  /* 0x0000000221267210 */ /* 0x081fe20007fbe0ff */
[C---:B------:R-:W-:Y:S01]  /*13470*/  IMAD R33, R8.reuse, 0x11a, RZ ;  /* 0x0000011a08217824 */ /* 0x040fe200078e02ff */
[----:B------:R0:W-:Y:S01]  /*13480*/  STG.E.U16 [R6.64], R12 ;  /* 0x0000000c06007986 */ /* 0x0001e2000c101504 */
[----:B------:R-:W-:Y:S02]  /*13490*/  IADD3 R40, P4, R41, R2, RZ ;  /* 0x0000000229287210 */ /* 0x000fe40007f9e0ff */
[-C--:B------:R-:W-:Y:S01]  /*134a0*/  LEA.HI.X.SX32 R39, R19, R3.reuse, 0x1, P5 ;  /* 0x0000000313277211 */ /* 0x080fe200028f0eff */
[----:B------:R2:W-:Y:S01]  /*134b0*/  STG.E.U16 [R26.64], R117 ;  /* 0x000000751a007986 */ /* 0x0005e2000c101504 */
[----:B------:R-:W-:Y:S01]  /*134c0*/  LEA.HI.X.SX32 R41, R189, R3, 0x1, P4 ;  /* 0x00000003bd297211 */ /* 0x000fe200020f0eff */
[----:B-1----:R-:W-:-:S02]  /*134d0*/  IMAD R43, R8, 0x120, RZ ;  /* 0x00000120082b7824 */ /* 0x002fc400078e02ff */
[C---:B0-----:R-:W-:Y:S01]  /*134e0*/  IMAD R7, R8.reuse, 0x8d, RZ ;  /* 0x0000008d08077824 */ /* 0x041fe200078e02ff */
[-C--:B------:R-:W-:Y:S01]  /*134f0*/  IADD3 R6, P5, R33, R2.reuse, RZ ;  /* 0x0000000221067210 */ /* 0x080fe20007fbe0ff */
[C---:B------:R-:W-:Y:S01]  /*13500*/  IMAD R33, R8.reuse, 0x11e, RZ ;  /* 0x0000011e08217824 */ /* 0x040fe200078e02ff */
[----:B--2---:R-:W-:Y:S02]  /*13510*/  PRMT R27, R117, 0x7632, R27 ;  /* 0x00007632751b7816 */ /* 0x004fe4000000001b */
[----:B------:R-:W-:Y:S01]  /*13520*/  IADD3 R26, P6, R45, R2, RZ ;  /* 0x000000022d1a7210 */ /* 0x000fe20007fde0ff */
[C---:B------:R-:W-:Y:S01]  /*13530*/  IMAD R19, R8.reuse, 0x8f, RZ ;  /* 0x0000008f08137824 */ /* 0x040fe200078e02ff */
[----:B------:R-:W-:Y:S01]  /*13540*/  LEA.HI.X.SX32 R7, R7, R3, 0x1, P5 ;  /* 0x0000000307077211 */ /* 0x000fe200028f0eff */
[----:B------:R0:W-:Y:S01]  /*13550*/  STG.E.U16 [R38.64], R27 ;  /* 0x0000001b26007986 */ /* 0x0001e2000c101504 */
[----:B------:R-:W-:Y:S01]  /*13560*/  PRMT R12, R113, 0x7632, R12 ;  /* 0x00007632710c7816 */ /* 0x000fe2000000000c */
[----:B------:R-:W-:-:S02]  /*13570*/  IMAD R45, R8, 0x124, RZ ;  /* 0x00000124082d7824 */ /* 0x000fc400078e02ff */
[----:B------:R-:W-:Y:S01]  /*13580*/  STG.E.U16 [R40.64], R113 ;  /* 0x0000007128007986 */ /* 0x000fe2000c101504 */
[----:B------:R-:W-:-:S03]  /*13590*/  IADD3 R42, P4, R43, R2, RZ ;  /* 0x000000022b2a7210 */ /* 0x000fc60007f9e0ff */
[----:B------:R1:W-:Y:S01]  /*135a0*/  STG.E.U16 [R6.64], R12 ;  /* 0x0000000c06007986 */ /* 0x0003e2000c101504 */
[-C--:B0-----:R-:W-:Y:S01]  /*135b0*/  IADD3 R38, P5, R33, R2.reuse, RZ ;  /* 0x0000000221267210 */ /* 0x081fe20007fbe0ff */
[C---:B------:R-:W-:Y:S01]  /*135c0*/  IMAD R33, R8.reuse, 0x122, RZ ;  /* 0x0000012208217824 */ /* 0x040fe200078e02ff */
[-C--:B------:R-:W-:Y:S02]  /*135d0*/  LEA.HI.X.SX32 R27, R195, R3.reuse, 0x1, P6 ;  /* 0x00000003c31b7211 */ /* 0x080fe400030f0eff */
[----:B------:R-:W-:Y:S02]  /*135e0*/  LEA.HI.X.SX32 R39, R19, R3, 0x1, P5 ;  /* 0x0000000313277211 */ /* 0x000fe400028f0eff */
[----:B------:R-:W-:Y:S01]  /*135f0*/  PRMT R30, R13, 0x7632, R30 ;  /* 0x000076320d1e7816 */ /* 0x000fe2000000001e */
[----:B------:R0:W-:Y:S01]  /*13600*/  STG.E.U16 [R26.64], R13 ;  /* 0x0000000d1a007986 */ /* 0x0001e2000c101504 */
[----:B-1----:R-:W-:Y:S01]  /*13610*/  IMAD R7, R8, 0x91, RZ ;  /* 0x0000009108077824 */ /* 0x002fe200078e02ff */
[----:B------:R-:W-:-:S02]  /*13620*/  IADD3 R6, P5, R33, R2, RZ ;  /* 0x0000000221067210 */ /* 0x000fc40007fbe0ff */
[-C--:B------:R-:W-:Y:S02]  /*13630*/  IADD3 R12, P6, R45, R2.reuse, RZ ;  /* 0x000000022d0c7210 */ /* 0x080fe40007fde0ff */
[-C--:B------:R-:W-:Y:S01]  /*13640*/  LEA.HI.X.SX32 R43, R197, R3.reuse, 0x1, P4 ;  /* 0x00000003c52b7211 */ /* 0x080fe200020f0eff */
[C---:B------:R-:W-:Y:S01]  /*13650*/  IMAD R33, R8.reuse, 0x128, RZ ;  /* 0x0000012808217824 */ /* 0x040fe200078e02ff */
[-C--:B------:R-:W-:Y:S01]  /*13660*/  LEA.HI.X.SX32 R7, R7, R3.reuse, 0x1, P5 ;  /* 0x0000000307077211 */ /* 0x080fe200028f0eff */
[----:B0-----:R-:W-:Y:S01]  /*13670*/  IMAD R27, R8, 0x126, RZ ;  /* 0x00000126081b7824 */ /* 0x001fe200078e02ff */
[----:B------:R-:W-:Y:S01]  /*13680*/  PRMT R36, R78, 0x7632, R36 ;  /* 0x000076324e247816 */ /* 0x000fe20000000024 */
[C---:B------:R-:W-:Y:S01]  /*13690*/  IMAD R19, R8.reuse, 0x93, RZ ;  /* 0x0000009308137824 */ /* 0x040fe200078e02ff */
[----:B------:R0:W-:Y:S01]  /*136a0*/  STG.E.U16 [R38.64], R30 ;  /* 0x0000001e26007986 */ /* 0x0001e2000c101504 */
[-C--:B------:R-:W-:Y:S02]  /*136b0*/  LEA.HI.X.SX32 R13, R201, R3.reuse, 0x1, P6 ;  /* 0x00000003c90d7211 */ /* 0x080fe400030f0eff */
[-C--:B------:R-:W-:Y:S01]  /*136c0*/  IADD3 R26, P4, R27, R2.reuse, RZ ;  /* 0x000000021b1a7210 */ /* 0x080fe20007f9e0ff */
[----:B------:R-:W-:Y:S03]  /*136d0*/  STG.E.U16 [R42.64], R78 ;  /* 0x0000004e2a007986 */ /* 0x000fe6000c101504 */
[----:B------:R-:W-:Y:S01]  /*136e0*/  LEA.HI.X.SX32 R27, R19, R3, 0x1, P4 ;  /* 0x00000003131b7211 */ /* 0x000fe200020f0eff */
[----:B------:R1:W-:Y:S01]  /*136f0*/  STG.E.U16 [R6.64], R36 ;  /* 0x0000002406007986 */ /* 0x0003e2000c101504 */
[C---:B0-----:R-:W-:Y:S01]  /*13700*/  IMAD R39, R8.reuse, 0x12a, RZ ;  /* 0x0000012a08277824 */ /* 0x041fe200078e02ff */
[----:B------:R-:W-:Y:S01]  /*13710*/  IADD3 R38, P5, R33, R2, RZ ;  /* 0x0000000221267210 */ /* 0x000fe20007fbe0ff */
[C---:B------:R-:W-:Y:S01]  /*13720*/  IMAD R19, R8.reuse, 0x95, RZ ;  /* 0x0000009508137824 */ /* 0x040fe200078e02ff */
[----:B------:R0:W-:Y:S01]  /*13730*/  STG.E.U16 [R12.64], R118 ;  /* 0x000000760c007986 */ /* 0x0001e2000c101504 */
[----:B------:R-:W-:-:S02]  /*13740*/  IMAD R41, R8, 0x12e, RZ ;  /* 0x0000012e08297824 */ /* 0x000fc400078e02ff */
[----:B-1----:R-:W-:Y:S01]  /*13750*/  IMAD R7, R8, 0x12c, RZ ;  /* 0x0000012c08077824 */ /* 0x002fe200078e02ff */
[-C--:B------:R-:W-:Y:S02]  /*13760*/  IADD3 R6, P4, R39, R2.reuse, RZ ;  /* 0x0000000227067210 */ /* 0x080fe40007f9e0ff */
[-C--:B------:R-:W-:Y:S02]  /*13770*/  LEA.HI.X.SX32 R39, R199, R3.reuse, 0x1, P5 ;  /* 0x00000003c7277211 */ /* 0x080fe400028f0eff */
[----:B0-----:R-:W-:Y:S02]  /*13780*/  PRMT R13, R118, 0x7632, R13 ;  /* 0x00007632760d7816 */ /* 0x001fe4000000000d */
[-C--:B------:R-:W-:Y:S01]  /*13790*/  IADD3 R12, P5, R7, R2.reuse, RZ ;  /* 0x00000002070c7210 */ /* 0x080fe20007fbe0ff */
[C---:B------:R-:W-:Y:S01]  /*137a0*/  IMAD R33, R8.reuse, 0x130, RZ ;  /* 0x0000013008217824 */ /* 0x040fe200078e02ff */
[----:B------:R-:W-:Y:S01]  /*137b0*/  LEA.HI.X.SX32 R7, R19, R3, 0x1, P4 ;  /* 0x0000000313077211 */ /* 0x000fe200020f0eff */
[C---:B------:R-:W-:Y:S01]  /*137c0*/  IMAD R19, R8.reuse, 0x97, RZ ;  /* 0x0000009708137824 */ /* 0x040fe200078e02ff */
[----:B------:R0:W-:Y:S01]  /*137d0*/  STG.E.U16 [R26.64], R13 ;  /* 0x0000000d1a007986 */ /* 0x0001e2000c101504 */
[----:B------:R-:W-:Y:S01]  /*137e0*/  IADD3 R40, P4, R41, R2, RZ ;  /* 0x0000000229287210 */ /* 0x000fe20007f9e0ff */
[----:B------:R-:W-:-:S02]  /*137f0*/  IMAD R248, R8, 0x136, RZ ;  /* 0x0000013608f87824 */ /* 0x000fc400078e02ff */
[C---:B------:R-:W-:Y:S01]  /*13800*/  IMAD R246, R8.reuse, 0x138, RZ ;  /* 0x0000013808f67824 */ /* 0x040fe200078e02ff */
[-C--:B------:R-:W-:Y:S01]  /*13810*/  LEA.HI.X.SX32 R41, R19, R3.reuse, 0x1, P4 ;  /* 0x0000000313297211 */ /* 0x080fe200020f0eff */
[----:B------:R1:W-:Y:S01]  /*13820*/  STG.E.U16 [R38.64], R114 ;  /* 0x0000007226007986 */ /* 0x0003e2000c101504 */
[C---:B------:R-:W-:Y:S02]  /*13830*/  IMAD R19, R8.reuse, 0x99, RZ ;  /* 0x0000009908137824 */ /* 0x040fe400078e02ff */
[C---:B0-----:R-:W-:Y:S01]  /*13840*/  IMAD R27, R8.reuse, 0x132, RZ ;  /* 0x00000132081b7824 */ /* 0x041fe200078e02ff */
[-C--:B------:R-:W-:Y:S02]  /*13850*/  LEA.HI.X.SX32 R13, R203, R3.reuse, 0x1, P5 ;  /* 0x00000003cb0d7211 */ /* 0x080fe400028f0eff */
[-C--:B------:R-:W-:Y:S01]  /*13860*/  IADD3 R26, P5, R33, R2.reuse, RZ ;  /* 0x00000002211a7210 */ /* 0x080fe20007fbe0ff */
[C---:B------:R-:W-:Y:S01]  /*13870*/  IMAD R250, R8.reuse, 0x134, RZ ;  /* 0x0000013408fa7824 */ /* 0x040fe200078e02ff */
[-C--:B-1----:R-:W-:Y:S01]  /*13880*/  IADD3 R38, P4, R27, R2.reuse, RZ ;  /* 0x000000021b267210 */ /* 0x082fe20007f9e0ff */
[C---:B------:R-:W-:Y:S01]  /*13890*/  IMAD R209, R8.reuse, 0x9b, RZ ;  /* 0x0000009b08d17824 */ /* 0x040fe200078e02ff */
[-C--:B------:R-:W-:Y:S01]  /*138a0*/  LEA.HI.X.SX32 R27, R207, R3.reuse, 0x1, P5 ;  /* 0x00000003cf1b7211 */ /* 0x080fe200028f0eff */
[----:B------:R-:W-:Y:S01]  /*138b0*/  IMAD R244, R8, 0x13c, RZ ;  /* 0x0000013c08f47824 */ /* 0x000fe200078e02ff */
[-C--:B------:R-:W-:Y:S01]  /*138c0*/  IADD3 R248, P6, R248, R2.reuse, RZ ;  /* 0x00000002f8f87210 */ /* 0x080fe20007fde0ff */
[----:B------:R-:W-:Y:S01]  /*138d0*/  IMAD R242, R8, 0x13e, RZ ;  /* 0x0000013e08f27824 */ /* 0x000fe200078e02ff */
[----:B------:R-:W-:Y:S01]  /*138e0*/  IADD3 R246, P5, R246, R2, RZ ;  /* 0x00000002f6f67210 */ /* 0x000fe20007fbe0ff */
[----:B------:R-:W-:Y:S01]  /*138f0*/  IMAD R240, R8, 0x13a, RZ ;  /* 0x0000013a08f07824 */ /* 0x000fe200078e02ff */
[----:B------:R-:W-:-:S02]  /*13900*/  LEA.HI.X.SX32 R39, R19, R3, 0x1, P4 ;  /* 0x0000000313277211 */ /* 0x000fc400020f0eff */
[-C--:B------:R-:W-:Y:S01]  /*13910*/  IADD3 R250, P4, R250, R2.reuse, RZ ;  /* 0x00000002fafa7210 */ /* 0x080fe20007f9e0ff */
[C---:B------:R-:W-:Y:S01]  /*13920*/  IMAD R203, R8.reuse, 0x9f, RZ ;  /* 0x0000009f08cb7824 */ /* 0x040fe200078e02ff */
[-C--:B------:R-:W-:Y:S01]  /*13930*/  LEA.HI.X.SX32 R249, R209, R3.reuse, 0x1, P6 ;  /* 0x00000003d1f97211 */ /* 0x080fe200030f0eff */
[----:B------:R-:W-:Y:S01]  /*13940*/  IMAD R232, R8, 0x142, RZ ;  /* 0x0000014208e87824 */ /* 0x000fe200078e02ff */
        /* <DEDUP_REMOVED lines=10> */
[----:B------:R-:W-:Y:S01]  /*139f0*/  LEA.HI.X.SX32 R245, R179, R3, 0x1, P6 ;  /* 0x00000003b3f57211 */ /* 0x000fe200030f0eff */
[----:B------:R-:W-:Y:S01]  /*13a00*/  IMAD R224, R8, 0x14a, RZ ;  /* 0x0000014a08e07824 */ /* 0x000fe200078e02ff */
[----:B------:R-:W-:-:S02]  /*13a10*/  IADD3 R232, P6, R232, R2, RZ ;  /* 0x00000002e8e87210 */ /* 0x000fc40007fde0ff */
[-C--:B------:R-:W-:Y:S02]  /*13a20*/  LEA.HI.X.SX32 R243, R203, R3.reuse, 0x1, P5 ;  /* 0x00000003cbf37211 */ /* 0x080fe400028f0eff */
[-C--:B------:R-:W-:Y:S01]  /*13a30*/  IADD3 R236, P5, R236, R2.reuse, RZ ;  /* 0x00000002ecec7210 */ /* 0x080fe20007fbe0ff */
[----:B------:R-:W-:Y:S01]  /*13a40*/  IMAD R234, R8, 0x146, RZ ;  /* 0x0000014608ea7824 */ /* 0x000fe200078e02ff */
[-C--:B------:R-:W-:Y:S02]  /*13a50*/  LEA.HI.X.SX32 R241, R207, R3.reuse, 0x1, P4 ;  /* 0x00000003cff17211 */ /* 0x080fe400020f0eff */
        /* <DEDUP_REMOVED lines=33> */
[----:B------:R-:W-:Y:S01]  /*13c70*/  IADD3 R216, P4, R216, R2, RZ ;  /* 0x00000002d8d87210 */ /* 0x000fe20007f9e0ff */
[C---:B------:R-:W-:Y:S01]  /*13c80*/  IMAD R206, R8.reuse, 0x160, RZ ;  /* 0x0000016008ce7824 */ /* 0x040fe200078e02ff */
[----:B------:R-:W-:Y:S01]  /*13c90*/  LEA.HI.X.SX32 R221, R153, R3, 0x1, P6 ;  /* 0x0000000399dd7211 */ /* 0x000fe200030f0eff */
[----:B------:R-:W-:Y:S01]  /*13ca0*/  IMAD R198, R8, 0x162, RZ ;  /* 0x0000016208c67824 */ /* 0x000fe200078e02ff */
[----:B------:R-:W-:-:S02]  /*13cb0*/  PRMT R30, R114, 0x7632, R30 ;  /* 0x00007632721e7816 */ /* 0x000fc4000000001e */
[-C--:B------:R-:W-:Y:S02]  /*13cc0*/  IADD3 R208, P6, R208, R2.reuse, RZ ;  /* 0x00000002d0d07210 */ /* 0x080fe40007fde0ff */
[-C--:B------:R-:W-:Y:S02]  /*13cd0*/  LEA.HI.X.SX32 R219, R191, R3.reuse, 0x1, P5 ;  /* 0x00000003bfdb7211 */ /* 0x080fe400028f0eff */
[-C--:B------:R-:W-:Y:S01]  /*13ce0*/  IADD3 R212, P5, R212, R2.reuse, RZ ;  /* 0x00000002d4d47210 */ /* 0x080fe20007fbe0ff */
[----:B------:R-:W-:Y:S01]  /*13cf0*/  IMAD R210, R8, 0x15e, RZ ;  /* 0x0000015e08d27824 */ /* 0x000fe200078e02ff */
[-C--:B------:R-:W-:Y:S02]  /*13d00*/  LEA.HI.X.SX32 R217, R193, R3.reuse, 0x1, P4 ;  /* 0x00000003c1d97211 */ /* 0x080fe400020f0eff */
[-C--:B------:R-:W-:Y:S01]  /*13d10*/  IADD3 R214, P4, R214, R2.reuse, RZ ;  /* 0x00000002d6d67210 */ /* 0x080fe20007f9e0ff */
[----:B------:R-:W-:Y:S01]  /*13d20*/  STG.E.U16 [R6.64], R30 ;  /* 0x0000001e06007986 */ /* 0x000fe2000c101504 */
[----:B------:R-:W-:Y:S01]  /*13d30*/  FSETP.NEU.AND P0, PT, R213, RZ, PT ;  /* 0x000000ffd500720b */ /* 0x000fe20003f0d000 */
[C---:B------:R-:W-:Y:S01]  /*13d40*/  IMAD R181, R8.reuse, 0xb1, RZ ;  /* 0x000000b108b57824 */ /* 0x040fe200078e02ff */
[-C--:B------:R-:W-:Y:S01]  /*13d50*/  LEA.HI.X.SX32 R209, R189, R3.reuse, 0x1, P6 ;  /* 0x00000003bdd17211 */ /* 0x080fe200030f0eff */
[----:B------:R-:W-:Y:S01]  /*13d60*/  IMAD R200, R8, 0x166, RZ ;  /* 0x0000016608c87824 */ /* 0x000fe200078e02ff */
[-C--:B------:R-:W-:Y:S01]  /*13d70*/  IADD3 R206, P6, R206, R2.reuse, RZ ;  /* 0x00000002cece7210 */ /* 0x080fe20007fde0ff */
[----:B------:R0:W-:Y:S01]  /*13d80*/  STG.E.U16 [R12.64], R14 ;  /* 0x0000000e0c007986 */ /* 0x0001e2000c101504 */
[-C--:B------:R-:W-:Y:S01]  /*13d90*/  LEA.HI.X.SX32 R213, R147, R3.reuse, 0x1, P5 ;  /* 0x0000000393d57211 */ /* 0x080fe200028f0eff */
[----:B------:R-:W-:Y:S01]  /*13da0*/  IMAD R196, R8, 0x168, RZ ;  /* 0x0000016808c47824 */ /* 0x000fe200078e02ff */
[-C--:B------:R-:W-:Y:S01]  /*13db0*/  IADD3 R198, P5, R198, R2.reuse, RZ ;  /* 0x00000002c6c67210 */ /* 0x080fe20007fbe0ff */
[C---:B------:R-:W-:Y:S01]  /*13dc0*/  IMAD R185, R8.reuse, 0xaf, RZ ;  /* 0x000000af08b97824 */ /* 0x040fe200078e02ff */
[-C--:B------:R-:W-:Y:S01]  /*13dd0*/  LEA.HI.X.SX32 R215, R149, R3.reuse, 0x1, P4 ;  /* 0x0000000395d77211 */ /* 0x080fe200020f0eff */
[----:B------:R-:W-:Y:S01]  /*13de0*/  IMAD R175, R8, 0xb3, RZ ;  /* 0x000000b308af7824 */ /* 0x000fe200078e02ff */
[----:B------:R-:W-:Y:S01]  /*13df0*/  IADD3 R210, P4, R210, R2, RZ ;  /* 0x00000002d2d27210 */ /* 0x000fe20007f9e0ff */
[----:B------:R-:W-:Y:S01]  /*13e00*/  IMAD R194, R8, 0x16c, RZ ;  /* 0x0000016c08c27824 */ /* 0x000fe200078e02ff */
[----:B------:R-:W-:-:S02]  /*13e10*/  LEA.HI.X.SX32 R207, R145, R3, 0x1, P6 ;  /* 0x0000000391cf7211 */ /* 0x000fc400030f0eff */
[----:B0-----:R-:W-:Y:S01]  /*13e20*/  SHF.R.U32.HI R13, RZ, 0x1, R202 ;  /* 0x00000001ff0d7819 */ /* 0x001fe200000116ca */
[----:B------:R-:W-:Y:S01]  /*13e30*/  IMAD R202, R8, 0x164, RZ ;  /* 0x0000016408ca7824 */ /* 0x000fe200078e02ff */
[-C--:B------:R-:W-:Y:S01]  /*13e40*/  IADD3 R200, P6, R200, R2.reuse, RZ ;  /* 0x00000002c8c87210 */ /* 0x080fe20007fde0ff */
[----:B------:R-:W-:Y:S01]  /*13e50*/  IMAD R192, R8, 0x16e, RZ ;  /* 0x0000016e08c07824 */ /* 0x000fe200078e02ff */
        /* <DEDUP_REMOVED lines=68> */
[----:B------:R-:W-:Y:S01]  /*142a0*/  IMAD R105, R8, 0xc9, RZ ;  /* 0x000000c908697824 */ /* 0x000fe200078e02ff */
[-C--:B------:R-:W-:Y:S01]  /*142b0*/  LEA.HI.X.SX32 R159, R114, R3.reuse, 0x1, P6 ;  /* 0x00000003729f7211 */ /* 0x080fe200030f0eff */
[----:B------:R-:W-:Y:S01]  /*142c0*/  IMAD R148, R8, 0x196, RZ ;  /* 0x0000019608947824 */ /* 0x000fe200078e02ff */
[-C--:B------:R-:W-:Y:S01]  /*142d0*/  IADD3 R152, P6, R152, R2.reuse, RZ ;  /* 0x0000000298987210 */ /* 0x080fe20007fde0ff */
[C---:B------:R-:W-:Y:S01]  /*142e0*/  IMAD R144, R8.reuse, 0x198, RZ ;  /* 0x0000019808907824 */ /* 0x040fe200078e02ff */
[-C--:B------:R-:W-:Y:S01]  /*142f0*/  LEA.HI.X.SX32 R163, R67, R3.reuse, 0x1, P5 ;  /* 0x0000000343a37211 */ /* 0x080fe200028f0eff */
[----:B------:R-:W-:Y:S01]  /*14300*/  IMAD R113, R8, 0xc7, RZ ;  /* 0x000000c708717824 */ /* 0x000fe200078e02ff */
[-C--:B------:R-:W-:Y:S01]  /*14310*/  IADD3 R146, P5, R146, R2.reuse, RZ ;  /* 0x0000000292927210 */ /* 0x080fe20007fbe0ff */
[----:B------:R-:W-:Y:S01]  /*14320*/  IMAD R150, R8, 0x194, RZ ;  /* 0x0000019408967824 */ /* 0x000fe200078e02ff */
        /* <DEDUP_REMOVED lines=11> */
[----:B------:R-:W-:Y:S02]  /*143e0*/  PRMT R7, R14, 0x7632, R7 ;  /* 0x000076320e077816 */ /* 0x000fe40000000007 */
        /* <DEDUP_REMOVED lines=9> */
[----:B------:R-:W-:Y:S01]  /*14480*/  STG.E.U16 [R40.64], R7 ;  /* 0x0000000728007986 */ /* 0x000fe2000c101504 */
[-C--:B------:R-:W-:Y:S01]  /*14490*/  LEA.HI.X.SX32 R151, R56, R3.reuse, 0x1, P4 ;  /* 0x0000000338977211 */ /* 0x080fe200020f0eff */
[----:B------:R-:W-:Y:S01]  /*144a0*/  IMAD R93, R8, 0x1a0, RZ ;  /* 0x000001a0085d7824 */ /* 0x000fe200078e02ff */
[-C--:B------:R-:W-:Y:S01]  /*144b0*/  IADD3 R126, P4, R126, R2.reuse, RZ ;  /* 0x000000027e7e7210 */ /* 0x080fe20007f9e0ff */
[----:B------:R0:W-:Y:S01]  /*144c0*/  STG.E.U16 [R26.64], R79 ;  /* 0x0000004f1a007986 */ /* 0x0001e2000c101504 */
[----:B------:R-:W-:Y:S01]  /*144d0*/  PRMT R19, R79, 0x7632, R19 ;  /* 0x000076324f137816 */ /* 0x000fe20000000013 */
[C---:B------:R-:W-:Y:S01]  /*144e0*/  IMAD R78, R8.reuse, 0xd1, RZ ;  /* 0x000000d1084e7824 */ /* 0x040fe200078e02ff */
[----:B------:R-:W-:Y:S01]  /*144f0*/  LEA.HI.X.SX32 R143, R51, R3, 0x1, P6 ;  /* 0x00000003338f7211 */ /* 0x000fe200030f0eff */
[----:B------:R-:W-:Y:S01]  /*14500*/  IMAD R77, R8, 0x1aa, RZ ;  /* 0x000001aa084d7824 */ /* 0x000fe200078e02ff */
[----:B------:R-:W-:-:S02]  /*14510*/  IADD3 R94, P6, R94, R2, RZ ;  /* 0x000000025e5e7210 */ /* 0x000fc40007fde0ff */
[-C--:B------:R-:W-:Y:S02]  /*14520*/  LEA.HI.X.SX32 R141, R63, R3.reuse, 0x1, P5 ;  /* 0x000000033f8d7211 */ /* 0x080fe400028f0eff */
[-C--:B------:R-:W-:Y:S01]  /*14530*/  IADD3 R56, P5, R85, R2.reuse, RZ ;  /* 0x0000000255387210 */ /* 0x080fe20007fbe0ff */
[----:B0-----:R-:W-:Y:S01]  /*14540*/  IMAD R79, R8, 0x1a8, RZ ;  /* 0x000001a8084f7824 */ /* 0x001fe200078e02ff */
[-C--:B------:R-:W-:Y:S01]  /*14550*/  LEA.HI.X.SX32 R127, R62, R3.reuse, 0x1, P4 ;  /* 0x000000033e7f7211 */ /* 0x080fe200020f0eff */
[C---:B------:R-:W-:Y:S01]  /*14560*/  IMAD R84, R8.reuse, 0x1a6, RZ ;  /* 0x000001a608547824 */ /* 0x040fe200078e02ff */
[-C--:B------:R-:W-:Y:S01]  /*14570*/  IADD3 R62, P4, R93, R2.reuse, RZ ;  /* 0x000000025d3e7210 */ /* 0x080fe20007f9e0ff */
[----:B------:R-:W-:Y:S01]  /*14580*/  IMAD R6, R8, 0xd5, RZ ;  /* 0x000000d508067824 */ /* 0x000fe200078e02ff */
[-C--:B------:R-:W-:Y:S01]  /*14590*/  LEA.HI.X.SX32 R95, R78, R3.reuse, 0x1, P6 ;  /* 0x000000034e5f7211 */ /* 0x080fe200030f0eff */
[C---:B------:R-:W-:Y:S01]  /*145a0*/  IMAD R124, R8.reuse, 0x1ae, RZ ;  /* 0x000001ae087c7824 */ /* 0x040fe200078e02ff */
[-C--:B------:R-:W-:Y:S01]  /*145b0*/  IADD3 R78, P6, R79, R2.reuse, RZ ;  /* 0x000000024f4e7210 */ /* 0x080fe20007fde0ff */
[----:B------:R-:W-:Y:S01]  /*145c0*/  IMAD R65, R8, 0x1b0, RZ ;  /* 0x000001b008417824 */ /* 0x000fe200078e02ff */
[-C--:B------:R-:W-:Y:S01]  /*145d0*/  LEA.HI.X.SX32 R57, R34, R3.reuse, 0x1, P5 ;  /* 0x0000000322397211 */ /* 0x080fe200028f0eff */
[C---:B------:R-:W-:Y:S01]  /*145e0*/  IMAD R69, R8.reuse, 0xd3, RZ ;  /* 0x000000d308457824 */ /* 0x040fe200078e02ff */
[-C--:B------:R-:W-:Y:S01]  /*145f0*/  IADD3 R34, P5, R77, R2.reuse, RZ ;  /* 0x000000024d227210 */ /* 0x080fe20007fbe0ff */
[C---:B------:R-:W-:Y:S01]  /*14600*/  IMAD R71, R8.reuse, 0x1ac, RZ ;  /* 0x000001ac08477824 */ /* 0x040fe200078e02ff */
[----:B------:R-:W-:Y:S01]  /*14610*/  LEA.HI.X.SX32 R63, R47, R3, 0x1, P4 ;  /* 0x000000032f3f7211 */ /* 0x000fe200020f0eff */
[----:B------:R-:W-:Y:S01]  /*14620*/  IMAD R7, R8, 0xd7, RZ ;  /* 0x000000d708077824 */ /* 0x000fe200078e02ff */
[----:B------:R-:W-:-:S02]  /*14630*/  IADD3 R84, P4, R84, R2, RZ ;  /* 0x0000000254547210 */ /* 0x000fc40007f9e0ff */
[-C--:B------:R-:W-:Y:S01]  /*14640*/  LEA.HI.X.SX32 R79, R35, R3.reuse, 0x1, P6 ;  /* 0x00000003234f7211 */ /* 0x080fe200030f0eff */
[----:B------:R-:W-:Y:S01]  /*14650*/  IMAD R104, R8, 0x1b6, RZ ;  /* 0x000001b608687824 */ /* 0x000fe200078e02ff */
[-C--:B------:R-:W-:Y:S02]  /*14660*/  IADD3 R124, P6, R124, R2.reuse, RZ ;  /* 0x000000027c7c7210 */ /* 0x080fe40007fde0ff */
[-C--:B------:R-:W-:Y:S01]  /*14670*/  LEA.HI.X.SX32 R35, R6, R3.reuse, 0x1, P5 ;  /* 0x0000000306237211 */ /* 0x080fe200028f0eff */
[C---:B------:R-:W-:Y:S01]  /*14680*/  IMAD R116, R8.reuse, 0x1b4, RZ ;  /* 0x000001b408747824 */ /* 0x040fe200078e02ff */
[-C--:B------:R-:W-:Y:S01]  /*14690*/  IADD3 R6, P5, R65, R2.reuse, RZ ;  /* 0x0000000241067210 */ /* 0x080fe20007fbe0ff */
[C---:B------:R-:W-:Y:S01]  /*146a0*/  IMAD R61, R8.reuse, 0x1b2, RZ ;  /* 0x000001b2083d7824 */ /* 0x040fe200078e02ff */
[-C--:B------:R-:W-:Y:S02]  /*146b0*/  LEA.HI.X.SX32 R85, R69, R3.reuse, 0x1, P4 ;  /* 0x0000000345557211 */ /* 0x080fe400020f0eff */
[-C--:B------:R-:W-:Y:S01]  /*146c0*/  IADD3 R68, P4, R71, R2.reuse, RZ ;  /* 0x0000000247447210 */ /* 0x080fe20007f9e0ff */
[C---:B------:R-:W-:Y:S01]  /*146d0*/  IMAD R53, R8.reuse, 0xdb, RZ ;  /* 0x000000db08357824 */ /* 0x040fe200078e02ff */
[-C--:B------:R-:W-:Y:S01]  /*146e0*/  LEA.HI.X.SX32 R125, R7, R3.reuse, 0x1, P6 ;  /* 0x00000003077d7211 */ /* 0x080fe200030f0eff */
[C---:B------:R-:W-:Y:S01]  /*146f0*/  IMAD R98, R8.reuse, 0x1bc, RZ ;  /* 0x000001bc08627824 */ /* 0x040fe200078e02ff */
[-C--:B------:R-:W-:Y:S01]  /*14700*/  LEA.HI.X.SX32 R7, R21, R3.reuse, 0x1, P5 ;  /* 0x0000000315077211 */ /* 0x080fe200028f0eff */
[----:B------:R-:W-:Y:S01]  /*14710*/  IMAD R59, R8, 0xd9, RZ ;  /* 0x000000d9083b7824 */ /* 0x000fe200078e02ff */
[-C--:B------:R-:W-:Y:S01]  /*14720*/  IADD3 R104, P5, R104, R2.reuse, RZ ;  /* 0x0000000268687210 */ /* 0x080fe20007fbe0ff */
[----:B------:R-:W-:Y:S01]  /*14730*/  IMAD R106, R8, 0x1ba, RZ ;  /* 0x000001ba086a7824 */ /* 0x000fe200078e02ff */
[----:B------:R-:W-:Y:S01]  /*14740*/  LEA.HI.X.SX32 R69, R20, R3, 0x1, P4 ;  /* 0x0000000314457211 */ /* 0x000fe200020f0eff */
[----:B------:R-:W-:Y:S01]  /*14750*/  IMAD R112, R8, 0x1b8, RZ ;  /* 0x000001b808707824 */ /* 0x000fe200078e02ff */
[----:B------:R-:W-:-:S02]  /*14760*/  IADD3 R116, P6, R116, R2, RZ ;  /* 0x0000000274747210 */ /* 0x000fc40007fde0ff */
        /* <DEDUP_REMOVED lines=8> */
[----:B------:R-:W-:Y:S02]  /*147f0*/  LEA.HI.X.SX32 R21, R59, R3, 0x1, P4 ;  /* 0x000000033b157211 */ /* 0x000fe400020f0eff */
        /* <DEDUP_REMOVED lines=25> */
[----:B------:R0:W-:Y:S01]  /*14990*/  STG.E.U16 [R38.64], R19 ;  /* 0x0000001326007986 */ /* 0x0001e2000c101504 */
        /* <DEDUP_REMOVED lines=8> */
[C---:B0-----:R-:W-:Y:S01]  /*14a20*/  IMAD R39, R8.reuse, 0xe5, RZ ;  /* 0x000000e508277824 */ /* 0x041fe200078e02ff */
[-C--:B------:R-:W-:Y:S01]  /*14a30*/  LEA.HI.X.SX32 R59, R33, R3.reuse, 0x1, P5 ;  /* 0x00000003213b7211 */ /* 0x080fe200028f0eff */
        /* <DEDUP_REMOVED lines=8> */
[-C--:B------:R-:W-:Y:S01]  /*14ac0*/  IADD3 R64, P4, R64, R2.reuse, RZ ;  /* 0x0000000240407210 */ /* 0x080fe20007f9e0ff */
[----:B------:R-:W-:Y:S01]  /*14ad0*/  IMAD R19, R8, 0xed, RZ ;  /* 0x000000ed08137824 */ /* 0x000fe200078e02ff */
[-C--:B------:R-:W-:Y:S01]  /*14ae0*/  LEA.HI.X.SX32 R55, R22, R3.reuse, 0x1, P5 ;  /* 0x0000000316377211 */ /* 0x080fe200028f0eff */
        /* <DEDUP_REMOVED lines=9> */
[C---:B------:R-:W-:Y:S01]  /*14b80*/  IMAD R14, R8.reuse, 0xef, RZ ;  /* 0x000000ef080e7824 */ /* 0x040fe200078e02ff */
[-C--:B------:R-:W-:Y:S01]  /*14b90*/  LEA.HI.X.SX32 R51, R19, R3.reuse, 0x1, P5 ;  /* 0x0000000313337211 */ /* 0x080fe200028f0eff */
[----:B------:R-:W-:Y:S01]  /*14ba0*/  IMAD R30, R8, 0x1e6, RZ ;  /* 0x000001e6081e7824 */ /* 0x000fe200078e02ff */
[-C--:B------:R-:W-:Y:S01]  /*14bb0*/  LEA.HI.X.SX32 R53, R18, R3.reuse, 0x1, P6 ;  /* 0x0000000312357211 */ /* 0x080fe200030f0eff */
[----:B------:R-:W-:Y:S01]  /*14bc0*/  IMAD R38, R8, 0x1e4, RZ ;  /* 0x000001e408267824 */ /* 0x000fe200078e02ff */
[-C--:B------:R-:W-:Y:S01]  /*14bd0*/  IADD3 R44, P5, R44, R2.reuse, RZ ;  /* 0x000000022c2c7210 */ /* 0x080fe20007fbe0ff */
[----:B------:R-:W-:Y:S01]  /*14be0*/  IMAD R42, R8, 0x1e2, RZ ;  /* 0x000001e2082a7824 */ /* 0x000fe200078e02ff */
[----:B------:R-:W-:Y:S02]  /*14bf0*/  LEA.HI.X.SX32 R49, R26, R3, 0x1, P4 ;  /* 0x000000031a317211 */ /* 0x000fe400020f0eff */
[----:B------:R-:W-:-:S02]  /*14c00*/  IADD3 R40, P6, R40, R2, RZ ;  /* 0x0000000228287210 */ /* 0x000fc40007fde0ff */
[-C--:B------:R-:W-:Y:S01]  /*14c10*/  IADD3 R46, P4, R46, R2.reuse, RZ ;  /* 0x000000022e2e7210 */ /* 0x080fe20007f9e0ff */
[----:B------:R-:W-:Y:S01]  /*14c20*/  IMAD R29, R8, 0xf3, RZ ;  /* 0x000000f3081d7824 */ /* 0x000fe200078e02ff */
[-C--:B------:R-:W-:Y:S01]  /*14c30*/  LEA.HI.X.SX32 R45, R10, R3.reuse, 0x1, P5 ;  /* 0x000000030a2d7211 */ /* 0x080fe200028f0eff */
[----:B------:R-:W-:Y:S01]  /*14c40*/  IMAD R118, R8, 0x1ec, RZ ;  /* 0x000001ec08767824 */ /* 0x000fe200078e02ff */
        /* <DEDUP_REMOVED lines=8> */
[----:B------:R-:W-:Y:S01]  /*14cd0*/  IMAD R25, R8, 0xf5, RZ ;  /* 0x000000f508197824 */ /* 0x000fe200078e02ff */
[-C--:B------:R-:W-:Y:S02]  /*14ce0*/  LEA.HI.X.SX32 R31, R29, R3.reuse, 0x1, P5 ;  /* 0x000000031d1f7211 */ /* 0x080fe400028f0eff */
[-C--:B------:R-:W-:Y:S02]  /*14cf0*/  LEA.HI.X.SX32 R39, R0, R3.reuse, 0x1, P6 ;  /* 0x0000000300277211 */ /* 0x080fe400030f0eff */
        /* <DEDUP_REMOVED lines=13> */
[----:B------:R-:W-:Y:S01]  /*14dd0*/  IADD3 R22, P4, R24, R2, RZ ;  /* 0x0000000218167210 */ /* 0x000fe20007f9e0ff */
[----:B------:R-:W-:Y:S01]  /*14de0*/  IMAD R25, R8, 0x1f2, RZ ;  /* 0x000001f208197824 */ /* 0x000fe200078e02ff */
[-C--:B------:R-:W-:Y:S01]  /*14df0*/  LEA.HI.X.SX32 R29, R5, R3.reuse, 0x1, P5 ;  /* 0x00000003051d7211 */ /* 0x080fe200028f0eff */
[----:B------:R-:W2:Y:S01]  /*14e00*/  LDL.LU R252, [R1+0xc4] ;  /* 0x0000c40001fc7983 */ /* 0x000ea20000300800 */
[----:B------:R-:W-:-:S02]  /*14e10*/  LEA.HI.X.SX32 R23, R18, R3, 0x1, P4 ;  /* 0x0000000312177211 */ /* 0x000fc400020f0eff */
[-C--:B------:R-:W-:Y:S01]  /*14e20*/  IADD3 R18, P4, R118, R2.reuse, RZ ;  /* 0x0000000276127210 */ /* 0x080fe20007f9e0ff */
[C---:B------:R-:W-:Y:S01]  /*14e30*/  IMAD R118, R8.reuse, 0x1f8, RZ ;  /* 0x000001f808767824 */ /* 0x040fe200078e02ff */
[-C--:B------:R-:W-:Y:S01]  /*14e40*/  IADD3 R24, P5, R25, R2.reuse, RZ ;  /* 0x0000000219187210 */ /* 0x080fe20007fbe0ff */
[----:B------:R-:W-:Y:S01]  /*14e50*/  IMAD R0, R8, 0x1fc, RZ ;  /* 0x000001fc08007824 */ /* 0x000fe200078e02ff */
[-C--:B------:R-:W-:Y:S02]  /*14e60*/  LEA.HI.X.SX32 R27, R9, R3.reuse, 0x1, P6 ;  /* 0x00000003091b7211 */ /* 0x080fe400030f0eff */
[-C--:B------:R-:W-:Y:S02]  /*14e70*/  LEA.HI.X.SX32 R25, R16, R3.reuse, 0x1, P5 ;  /* 0x0000000310197211 */ /* 0x080fe400028f0eff */
[-C--:B------:R-:W-:Y:S01]  /*14e80*/  IADD3 R16, P5, R118, R2.reuse, RZ ;  /* 0x0000000276107210 */ /* 0x080fe20007fbe0ff */
[----:B------:R-:W-:Y:S01]  /*14e90*/  IMAD R118, R8, 0xfb, RZ ;  /* 0x000000fb08767824 */ /* 0x000fe200078e02ff */
[----:B------:R-:W-:Y:S01]  /*14ea0*/  IADD3 R10, P6, R10, R2, RZ ;  /* 0x000000020a0a7210 */ /* 0x000fe20007fde0ff */
[----:B------:R-:W-:Y:S01]  /*14eb0*/  IMAD R12, R8, 0x1fa, RZ ;  /* 0x000001fa080c7824 */ /* 0x000fe200078e02ff */
[----:B------:R-:W-:-:S02]  /*14ec0*/  LEA.HI.X.SX32 R19, R11, R3, 0x1, P4 ;  /* 0x000000030b137211 */ /* 0x000fc400020f0eff */
[----:B------:R-:W-:Y:S02]  /*14ed0*/  LEA.HI.X.SX32 R11, R118, R3, 0x1, P6 ;  /* 0x00000003760b7211 */ /* 0x000fe400030f0eff */
[-C--:B------:R-:W-:Y:S01]  /*14ee0*/  IADD3 R4, P6, R0, R2.reuse, RZ ;  /* 0x0000000200047210 */ /* 0x080fe20007fde0ff */
[C---:B------:R-:W-:Y:S01]  /*14ef0*/  IMAD R0, R8.reuse, 0xfd, RZ ;  /* 0x000000fd08007824 */ /* 0x040fe200078e02ff */
[----:B------:R-:W-:Y:S01]  /*14f00*/  LOP3.LUT R13, R13, 0x4, RZ, 0xc0, !PT ;  /* 0x000000040d0d7812 */ /* 0x000fe200078ec0ff */
[----:B------:R-:W-:Y:S01]  /*14f10*/  IMAD R118, R8, 0x1fe, RZ ;  /* 0x000001fe08767824 */ /* 0x000fe200078e02ff */
[----:B------:R-:W-:Y:S02]  /*14f20*/  IADD3 R12, P4, R12, R2, RZ ;  /* 0x000000020c0c7210 */ /* 0x000fe40007f9e0ff */
[----:B------:R-:W-:Y:S02]  /*14f30*/  IADD3 R205, R13, R205, RZ ;  /* 0x000000cd0dcd7210 */ /* 0x000fe40007ffe0ff */
[----:B------:R-:W-:-:S02]  /*14f40*/  LEA.HI.X.SX32 R13, R0, R3, 0x1, P4 ;  /* 0x00000003000d7211 */ /* 0x000fc400020f0eff */
[----:B------:R-:W-:Y:S02]  /*14f50*/  LEA.HI.X.SX32 R17, R17, R3, 0x1, P5 ;  /* 0x0000000311117211 */ /* 0x000fe400028f0eff */
[----:B------:R-:W-:Y:S01]  /*14f60*/  PRMT R0, R119, 0x7632, R0 ;  /* 0x0000763277007816 */ /* 0x000fe20000000000 */
[----:B------:R0:W-:Y:S01]  /*14f70*/  STG.E.U16 [R250.64], R119 ;  /* 0x00000077fa007986 */ /* 0x0001e2000c101504 */
[----:B------:R-:W-:-:S03]  /*14f80*/  IADD3 R2, P5, R118, R2, RZ ;  /* 0x0000000276027210 */ /* 0x000fc60007fbe0ff */
[----:B------:R-:W3:Y:S04]  /*14f90*/  LDL.LU R118, [R1+0x10c] ;  /* 0x00010c0001767983 */ /* 0x000ee80000300800 */
[----:B------:R1:W-:Y:S04]  /*14fa0*/  STG.E.U16 [R248.64], R0 ;  /* 0x00000000f8007986 */ /* 0x0003e8000c101504 */
[----:B0-----:R-:W4:Y:S04]  /*14fb0*/  LDL.LU R119, [R1+0x100] ;  /* 0x0001000001777983 */ /* 0x001f280000300800 */
[----:B------:R-:W5:Y:S04]  /*14fc0*/  LDL.LU R250, [R1+0x104] ;  /* 0x0001040001fa7983 */ /* 0x000f680000300800 */
[----:B------:R-:W2:Y:S04]  /*14fd0*/  LDL.LU R251, [R1+0x108] ;  /* 0x0001080001fb7983 */ /* 0x000ea80000300800 */
[----:B-1----:R-:W2:Y:S04]  /*14fe0*/  LDL.LU R248, [R1+0xc8] ;  /* 0x0000c80001f87983 */ /* 0x002ea80000300800 */
[----:B------:R-:W2:Y:S04]  /*14ff0*/  LDL.LU R249, [R1+0xc0] ;  /* 0x0000c00001f97983 */ /* 0x000ea80000300800 */
[----:B------:R0:W-:Y:S04]  /*15000*/  STG.E.U16 [R246.64], R115 ;  /* 0x00000073f6007986 */ /* 0x0001e8000c101504 */
[----:B0-----:R-:W2:Y:S01]  /*15010*/  LDL.LU R247, [R1+0xdc] ;  /* 0x0000dc0001f77983 */ /* 0x001ea20000300800 */
[----:B------:R-:W-:-:S02]  /*15020*/  LEA R8, R8, -R8, 0x8 ;  /* 0x8000000808087211 */ /* 0x000fc400078e40ff */
[-C--:B------:R-:W-:Y:S02]  /*15030*/  LEA.HI.X.SX32 R5, R154, R3.reuse, 0x1, P6 ;  /* 0x000000039a057211 */ /* 0x080fe400030f0eff */
[----:B------:R-:W-:Y:S02]  /*15040*/  LEA.HI.X.SX32 R3, R8, R3, 0x1, P5 ;  /* 0x0000000308037211 */ /* 0x000fe400028f0eff */
[----:B------:R-:W-:Y:S02]  /*15050*/  PRMT R8, R115, 0x7632, R8 ;  /* 0x0000763273087816 */ /* 0x000fe40000000008 */
[----:B------:R-:W-:Y:S02]  /*15060*/  PRMT R9, R15, 0x7632, R9 ;  /* 0x000076320f097816 */ /* 0x000fe40000000009 */
[----:B------:R-:W-:Y:S01]  /*15070*/  PRMT R14, R132, 0x7632, R14 ;  /* 0x00007632840e7816 */ /* 0x000fe2000000000e */
[----:B------:R0:W-:Y:S01]  /*15080*/  STG.E.U16 [R240.64], R8 ;  /* 0x00000008f0007986 */ /* 0x0001e2000c101504 */
[----:B------:R-:W-:-:S03]  /*15090*/  PRMT R114, R100, 0x7632, R114 ;  /* 0x0000763264727816 */ /* 0x000fc60000000072 */
[----:B------:R-:W-:Y:S01]  /*150a0*/  STG.E.U16 [R244.64], R15 ;  /* 0x0000000ff4007986 */ /* 0x000fe2000c101504 */
[----:B------:R-:W-:-:S03]  /*150b0*/  PRMT R0, R88, 0x7632, R0 ;  /* 0x0000763258007816 */ /* 0x000fc60000000000 */
[----:B------:R1:W-:Y:S04]  /*150c0*/  STG.E.U16 [R242.64], R9 ;  /* 0x00000009f2007986 */ /* 0x0003e8000c101504 */
[----:B------:R-:W-:Y:S01]  /*150d0*/  STG.E.U16 [R238.64], R132 ;  /* 0x00000084ee007986 */ /* 0x000fe2000c101504 */
[----:B0-----:R-:W-:-:S03]  /*150e0*/  PRMT R8, R72, 0x7632, R8 ;  /* 0x0000763248087816 */ /* 0x001fc60000000008 */
[----:B------:R0:W-:Y:S04]  /*150f0*/  STG.E.U16 [R232.64], R14 ;  /* 0x0000000ee8007986 */ /* 0x0001e8000c101504 */
[----:B------:R-:W-:Y:S01]  /*15100*/  STG.E.U16 [R236.64], R100 ;  /* 0x00000064ec007986 */ /* 0x000fe2000c101504 */
[----:B-1----:R-:W-:-:S03]  /*15110*/  PRMT R9, R133, 0x7632, R9 ;  /* 0x0000763285097816 */ /* 0x002fc60000000009 */
[----:B------:R-:W-:Y:S04]  /*15120*/  STG.E.U16 [R234.64], R114 ;  /* 0x00000072ea007986 */ /* 0x000fe8000c101504 */
[----:B------:R-:W-:Y:S01]  /*15130*/  STG.E.U16 [R230.64], R88 ;  /* 0x00000058e6007986 */ /* 0x000fe2000c101504 */
[----:B0-----:R-:W-:-:S03]  /*15140*/  PRMT R14, R101, 0x7632, R14 ;  /* 0x00007632650e7816 */ /* 0x001fc6000000000e */
[----:B------:R0:W-:Y:S01]  /*15150*/  STG.E.U16 [R224.64], R0 ;  /* 0x00000000e0007986 */ /* 0x0001e2000c101504 */
[----:B------:R-:W-:-:S03]  /*15160*/  PRMT R15, R89, 0x7632, R15 ;  /* 0x00007632590f7816 */ /* 0x000fc6000000000f */
[----:B------:R-:W-:Y:S04]  /*15170*/  STG.E.U16 [R228.64], R72 ;  /* 0x00000048e4007986 */ /* 0x000fe8000c101504 */
[----:B------:R1:W-:Y:S04]  /*15180*/  STG.E.U16 [R226.64], R8 ;  /* 0x00000008e2007986 */ /* 0x0003e8000c101504 */
[----:B------:R-:W-:Y:S01]  /*15190*/  STG.E.U16 [R222.64], R133 ;  /* 0x00000085de007986 */ /* 0x000fe2000c101504 */
[----:B0-----:R-:W-:-:S03]  /*151a0*/  PRMT R0, R73, 0x7632, R0 ;  /* 0x0000763249007816 */ /* 0x001fc60000000000 */
[----:B------:R0:W-:Y:S04]  /*151b0*/  STG.E.U16 [R216.64], R9 ;  /* 0x00000009d8007986 */ /* 0x0001e8000c101504 */
[----:B------:R-:W-:Y:S01]  /*151c0*/  STG.E.U16 [R220.64], R101 ;  /* 0x00000065dc007986 */ /* 0x000fe2000c101504 */
[----:B-1----:R-:W-:-:S03]  /*151d0*/  PRMT R8, R134, 0x7632, R8 ;  /* 0x0000763286087816 */ /* 0x002fc60000000008 */
[----:B------:R1:W-:Y:S01]  /*151e0*/  STG.E.U16 [R218.64], R14 ;  /* 0x0000000eda007986 */ /* 0x0003e2000c101504 */
[----:B------:R-:W-:-:S03]  /*151f0*/  PRMT R100, R102, 0x7632, R100 ;  /* 0x0000763266647816 */ /* 0x000fc60000000064 */
[----:B------:R-:W-:Y:S01]  /*15200*/  STG.E.U16 [R214.64], R89 ;  /* 0x00000059d6007986 */ /* 0x000fe2000c101504 */
[----:B0-----:R-:W-:-:S03]  /*15210*/  PRMT R9, R90, 0x7632, R9 ;  /* 0x000076325a097816 */ /* 0x001fc60000000009 */
[----:B------:R-:W-:Y:S04]  /*15220*/  STG.E.U16 [R208.64], R15 ;  /* 0x0000000fd0007986 */ /* 0x000fe8000c101504 */
[----:B------:R-:W-:Y:S01]  /*15230*/  STG.E.U16 [R212.64], R73 ;  /* 0x00000049d4007986 */ /* 0x000fe2000c101504 */
[----:B-1----:R-:W-:-:S03]  /*15240*/  PRMT R14, R74, 0x7632, R14 ;  /* 0x000076324a0e7816 */ /* 0x002fc6000000000e */
[----:B------:R0:W-:Y:S04]  /*15250*/  STG.E.U16 [R210.64], R0 ;  /* 0x00000000d2007986 */ /* 0x0001e8000c101504 */
[----:B------:R-:W-:Y:S04]  /*15260*/  STG.E.U16 [R206.64], R134 ;  /* 0x00000086ce007986 */ /* 0x000fe8000c101504 */
[----:B------:R1:W-:Y:S04]  /*15270*/  STG.E.U16 [R198.64], R8 ;  /* 0x00000008c6007986 */ /* 0x0003e8000c101504 */
[----:B------:R-:W-:Y:S01]  /*15280*/  STG.E.U16 [R202.64], R102 ;  /* 0x00000066ca007986 */ /* 0x000fe2000c101504 */
[----:B0-----:R-:W-:-:S03]  /*15290*/  PRMT R0, R135, 0x7632, R0 ;  /* 0x0000763287007816 */ /* 0x001fc60000000000 */
[----:B------:R-:W-:Y:S04]  /*152a0*/  STG.E.U16 [R200.64], R100 ;  /* 0x00000064c8007986 */ /* 0x000fe8000c101504 */
[----:B------:R-:W-:Y:S01]  /*152b0*/  STG.E.U16 [R196.64], R90 ;  /* 0x0000005ac4007986 */ /* 0x000fe2000c101504 */
[----:B-1----:R-:W-:-:S03]  /*152c0*/  PRMT R8, R103, 0x7632, R8 ;  /* 0x0000763267087816 */ /* 0x002fc60000000008 */
[----:B------:R0:W-:Y:S01]  /*152d0*/  STG.E.U16 [R190.64], R9 ;  /* 0x00000009be007986 */ /* 0x0001e2000c101504 */
[----:B------:R-:W-:-:S03]  /*152e0*/  PRMT R15, R91, 0x7632, R15 ;  /* 0x000076325b0f7816 */ /* 0x000fc6000000000f */
[----:B------:R-:W-:Y:S01]  /*152f0*/  STG.E.U16 [R194.64], R74 ;  /* 0x0000004ac2007986 */ /* 0x000fe2000c101504 */
[----:B------:R-:W-:-:S03]  /*15300*/  PRMT R88, R75, 0x7632, R88 ;  /* 0x000076324b587816 */ /* 0x000fc60000000058 */
[----:B------:R-:W-:Y:S04]  /*15310*/  STG.E.U16 [R192.64], R14 ;  /* 0x0000000ec0007986 */ /* 0x000fe8000c101504 */
[----:B------:R-:W-:Y:S01]  /*15320*/  STG.E.U16 [R188.64], R135 ;  /* 0x00000087bc007986 */ /* 0x000fe2000c101504 */
[----:B0-----:R-:W-:-:S03]  /*15330*/  PRMT R9, R136, 0x7632, R9 ;  /* 0x0000763288097816 */ /* 0x001fc60000000009 */
        /* <DEDUP_REMOVED lines=8> */
[----:B------:R-:W-:Y:S01]  /*153c0*/  STG.E.U16 [R176.64], R88 ;  /* 0x00000058b0007986 */ /* 0x000fe2000c101504 */
[----:B------:R-:W-:-:S03]  /*153d0*/  PRMT R14, R108, 0x7632, R14 ;  /* 0x000076326c0e7816 */ /* 0x000fc6000000000e */
[----:B------:R-:W-:Y:S01]  /*153e0*/  STG.E.U16 [R172.64], R136 ;  /* 0x00000088ac007986 */ /* 0x000fe2000c101504 */
[----:B------:R-:W-:-:S03]  /*153f0*/  PRMT R73, R137, 0x7632, R73 ;  /* 0x0000763289497816 */ /* 0x000fc60000000049 */
[----:B------:R0:W-:Y:S04]  /*15400*/  STG.E.U16 [R166.64], R9 ;  /* 0x00000009a6007986 */ /* 0x0001e8000c101504 */
[----:B------:R-:W-:Y:S04]  /*15410*/  STG.E.U16 [R170.64], R128 ;  /* 0x00000080aa007986 */ /* 0x000fe8000c101504 */
[----:B------:R1:W-:Y:S04]  /*15420*/  STG.E.U16 [R168.64], R0 ;  /* 0x00000000a8007986 */ /* 0x0003e8000c101504 */
[----:B------:R-:W-:Y:S04]  /*15430*/  STG.E.U16 [R164.64], R120 ;  /* 0x00000078a4007986 */ /* 0x000fe8000c101504 */
[----:B------:R0:W-:Y:S04]  /*15440*/  STG.E.U16 [R158.64], R8 ;  /* 0x000000089e007986 */ /* 0x0001e8000c101504 */
[----:B------:R-:W-:Y:S04]  /*15450*/  STG.E.U16 [R162.64], R108 ;  /* 0x0000006ca2007986 */ /* 0x000fe8000c101504 */
[----:B------:R0:W-:Y:S04]  /*15460*/  STG.E.U16 [R160.64], R14 ;  /* 0x0000000ea0007986 */ /* 0x0001e8000c101504 */
[----:B------:R-:W-:Y:S04]  /*15470*/  STG.E.U16 [R152.64], R137 ;  /* 0x0000008998007986 */ /* 0x000fe8000c101504 */
[----:B------:R-:W-:Y:S04]  /*15480*/  STG.E.U16 [R146.64], R73 ;  /* 0x0000004992007986 */ /* 0x000fe8000c101504 */
[----:B------:R-:W3:Y:S04]  /*15490*/  LDS.128 R72, [R204] ;  /* 0x00000000cc487984 */ /* 0x000ee80000000c00 */
[----:B------:R-:W3:Y:S04]  /*154a0*/  LDS.128 R88, [R157] ;  /* 0x000000009d587984 */ /* 0x000ee80000000c00 */
[----:B------:R-:W3:Y:S04]  /*154b0*/  LDS.128 R152, [R155] ;  /* 0x000000009b987984 */ /* 0x000ee80000000c00 */
[----:B------:R-:W3:Y:S01]  /*154c0*/  LDS.128 R100, [R156] ;  /* 0x000000009c647984 */ /* 0x000ee20000000c00 */
[----:B0-----:R-:W-:-:S02]  /*154d0*/  PRMT R9, R129, 0x7632, R9 ;  /* 0x0000763281097816 */ /* 0x001fc40000000009 */
[----:B-1----:R-:W-:Y:S01]  /*154e0*/  PRMT R0, R121, 0x7632, R0 ;  /* 0x0000763279007816 */ /* 0x002fe20000000000 */
[----:B------:R-:W-:Y:S01]  /*154f0*/  STG.E.U16 [R150.64], R129 ;  /* 0x0000008196007986 */ /* 0x000fe2000c101504 */
[----:B------:R-:W-:Y:S02]  /*15500*/  PRMT R8, R109, 0x7632, R8 ;  /* 0x000076326d087816 */ /* 0x000fe40000000008 */
[----:B------:R-:W-:Y:S01]  /*15510*/  PRMT R14, R138, 0x7632, R14 ;  /* 0x000076328a0e7816 */ /* 0x000fe2000000000e */
[----:B------:R0:W-:Y:S04]  /*15520*/  STG.E.U16 [R148.64], R9 ;  /* 0x0000000994007986 */ /* 0x0001e8000c101504 */
[----:B------:R-:W-:Y:S04]  /*15530*/  STG.E.U16 [R144.64], R121 ;  /* 0x0000007990007986 */ /* 0x000fe8000c101504 */
[----:B------:R1:W-:Y:S04]  /*15540*/  STG.E.U16 [R126.64], R0 ;  /* 0x000000007e007986 */ /* 0x0003e8000c101504 */
[----:B------:R-:W-:Y:S01]  /*15550*/  STG.E.U16 [R142.64], R109 ;  /* 0x0000006d8e007986 */ /* 0x000fe2000c101504 */
[----:B0-----:R-:W-:-:S03]  /*15560*/  PRMT R9, R130, 0x7632, R9 ;  /* 0x0000763282097816 */ /* 0x001fc60000000009 */
[----:B------:R-:W-:Y:S04]  /*15570*/  STG.E.U16 [R140.64], R8 ;  /* 0x000000088c007986 */ /* 0x000fe8000c101504 */
[----:B------:R0:W-:Y:S01]  /*15580*/  STG.E.U16 [R62.64], R138 ;  /* 0x0000008a3e007986 */ /* 0x0001e2000c101504 */
        /* <DEDUP_REMOVED lines=8> */
[----:B------:R-:W-:Y:S04]  /*15610*/  STG.E.U16 [R68.64], R110 ;  /* 0x0000006e44007986 */ /* 0x000fe8000c101504 */
[----:B------:R-:W-:Y:S01]  /*15620*/  STG.E.U16 [R124.64], R62 ;  /* 0x0000003e7c007986 */ /* 0x000fe2000c101504 */
[----:B0-----:R-:W-:-:S03]  /*15630*/  PRMT R9, R123, 0x7632, R9 ;  /* 0x000076327b097816 */ /* 0x001fc60000000009 */
[----:B------:R0:W-:Y:S01]  /*15640*/  STG.E.U16 [R6.64], R139 ;  /* 0x0000008b06007986 */ /* 0x0001e2000c101504 */
[----:B-1----:R-:W-:-:S03]  /*15650*/  PRMT R0, R111, 0x7632, R0 ;  /* 0x000076326f007816 */ /* 0x002fc60000000000 */
[----:B------:R-:W-:Y:S01]  /*15660*/  STG.E.U16 [R20.64], R8 ;  /* 0x0000000814007986 */ /* 0x000fe2000c101504 */
[----:B---3--:R-:W-:-:S03]  /*15670*/  PRMT R14, R72, 0x7632, R14 ;  /* 0x00007632480e7816 */ /* 0x008fc6000000000e */
[----:B------:R-:W-:Y:S01]  /*15680*/  STG.E.U16 [R116.64], R131 ;  /* 0x0000008374007986 */ /* 0x000fe2000c101504 */
[----:B0-----:R-:W-:Y:S02]  /*15690*/  PRMT R7, R131, 0x7632, R7 ;  /* 0x0000763283077816 */ /* 0x001fe40000000007 */
[----:B------:R-:W-:-:S03]  /*156a0*/  PRMT R35, R88, 0x7632, R35 ;  /* 0x0000763258237816 */ /* 0x000fc60000000023 */
[----:B------:R0:W-:Y:S04]  /*156b0*/  STG.E.U16 [R104.64], R7 ;  /* 0x0000000768007986 */ /* 0x0001e8000c101504 */
[----:B------:R-:W-:Y:S01]  /*156c0*/  STG.E.U16 [R112.64], R123 ;  /* 0x0000007b70007986 */ /* 0x000fe2000c101504 */
[----:B------:R-:W-:-:S03]  /*156d0*/  PRMT R6, R152, 0x7632, R6 ;  /* 0x0000763298067816 */ /* 0x000fc60000000006 */
[----:B------:R-:W-:Y:S04]  /*156e0*/  STG.E.U16 [R106.64], R9 ;  /* 0x000000096a007986 */ /* 0x000fe8000c101504 */
[----:B------:R-:W-:Y:S01]  /*156f0*/  STG.E.U16 [R98.64], R111 ;  /* 0x0000006f62007986 */ /* 0x000fe2000c101504 */
[----:B0-----:R-:W-:-:S03]  /*15700*/  PRMT R7, R100, 0x7632, R7 ;  /* 0x0000763264077816 */ /* 0x001fc60000000007 */
[----:B------:R0:W-:Y:S04]  /*15710*/  STG.E.U16 [R86.64], R0 ;  /* 0x0000000056007986 */ /* 0x0001e8000c101504 */
[----:B------:R-:W-:Y:S04]  /*15720*/  STG.E.U16 [R96.64], R72 ;  /* 0x0000004860007986 */ /* 0x000fe8000c101504 */
[----:B------:R-:W-:Y:S04]  /*15730*/  STG.E.U16 [R92.64], R14 ;  /* 0x0000000e5c007986 */ /* 0x000fe8000c101504 */
[----:B------:R-:W-:Y:S01]  /*15740*/  STG.E.U16 [R82.64], R88 ;  /* 0x0000005852007986 */ /* 0x000fe2000c101504 */
[----:B0-----:R-:W-:-:S03]  /*15750*/  PRMT R0, R73, 0x7632, R0 ;  /* 0x0000763249007816 */ /* 0x001fc60000000000 */
[----:B------:R-:W-:Y:S01]  /*15760*/  STG.E.U16 [R70.64], R35 ;  /* 0x0000002346007986 */ /* 0x000fe2000c101504 */
[----:B------:R-:W-:-:S03]  /*15770*/  PRMT R8, R89, 0x7632, R8 ;  /* 0x0000763259087816 */ /* 0x000fc60000000008 */
[----:B------:R-:W-:Y:S01]  /*15780*/  STG.E.U16 [R80.64], R152 ;  /* 0x0000009850007986 */ /* 0x000fe2000c101504 */
[----:B------:R-:W-:-:S03]  /*15790*/  PRMT R9, R153, 0x7632, R9 ;  /* 0x0000763299097816 */ /* 0x000fc60000000009 */
[----:B------:R-:W-:Y:S04]  /*157a0*/  STG.E.U16 [R76.64], R6 ;  /* 0x000000064c007986 */ /* 0x000fe8000c101504 */
[----:B------:R-:W-:Y:S01]  /*157b0*/  STG.E.U16 [R66.64], R100 ;  /* 0x0000006442007986 */ /* 0x000fe2000c101504 */
[----:B------:R-:W-:-:S03]  /*157c0*/  PRMT R20, R101, 0x7632, R20 ;  /* 0x0000763265147816 */ /* 0x000fc60000000014 */
[----:B------:R-:W-:Y:S04]  /*157d0*/  STG.E.U16 [R58.64], R7 ;  /* 0x000000073a007986 */ /* 0x000fe8000c101504 */
[----:B------:R-:W-:Y:S01]  /*157e0*/  STG.E.U16 [R64.64], R73 ;  /* 0x0000004940007986 */ /* 0x000fe2000c101504 */
[----:B------:R-:W-:-:S03]  /*157f0*/  PRMT R21, R74, 0x7632, R21 ;  /* 0x000076324a157816 */ /* 0x000fc60000000015 */
[----:B------:R0:W-:Y:S04]  /*15800*/  STG.E.U16 [R60.64], R0 ;  /* 0x000000003c007986 */ /* 0x0001e8000c101504 */
        /* <DEDUP_REMOVED lines=8> */
[----:B------:R1:W-:Y:S04]  /*15890*/  STG.E.U16 [R40.64], R20 ;  /* 0x0000001428007986 */ /* 0x0003e8000c101504 */
[----:B------:R-:W-:Y:S01]  /*158a0*/  STG.E.U16 [R44.64], R74 ;  /* 0x0000004a2c007986 */ /* 0x000fe2000c101504 */
[----:B0-----:R-:W-:-:S03]  /*158b0*/  PRMT R9, R75, 0x7632, R9 ;  /* 0x000076324b097816 */ /* 0x001fc60000000009 */
[----:B------:R-:W-:Y:S04]  /*158c0*/  STG.E.U16 [R42.64], R21 ;  /* 0x000000152a007986 */ /* 0x000fe8000c101504 */
[----:B------:R-:W-:Y:S04]  /*158d0*/  STG.E.U16 [R38.64], R90 ;  /* 0x0000005a26007986 */ /* 0x000fe8000c101504 */
[----:B------:R-:W-:Y:S01]  /*158e0*/  STG.E.U16 [R30.64], R15 ;  /* 0x0000000f1e007986 */ /* 0x000fe2000c101504 */
[----:B-1----:R-:W-:-:S03]  /*158f0*/  PRMT R20, R91, 0x7632, R20 ;  /* 0x000076325b147816 */ /* 0x002fc60000000014 */
[----:B------:R-:W-:Y:S04]  /*15900*/  STG.E.U16 [R36.64], R154 ;  /* 0x0000009a24007986 */ /* 0x000fe8000c101504 */
[----:B------:R2:W-:Y:S04]  /*15910*/  STG.E.U16 [R32.64], R0 ;  /* 0x0000000020007986 */ /* 0x0005e8000c101504 */
[----:B------:R-:W-:Y:S04]  /*15920*/  STG.E.U16 [R28.64], R102 ;  /* 0x000000661c007986 */ /* 0x000fe8000c101504 */
[----:B------:R-:W-:Y:S04]  /*15930*/  STG.E.U16 [R22.64], R8 ;  /* 0x0000000816007986 */ /* 0x000fe8000c101504 */
[----:B------:R-:W-:Y:S01]  /*15940*/  STG.E.U16 [R26.64], R75 ;  /* 0x0000004b1a007986 */ /* 0x000fe2000c101504 */
[----:B--2---:R-:W-:-:S03]  /*15950*/  FSEL R0, R252, -INF , P1 ;  /* 0xff800000fc007808 */ /* 0x004fc60000800000 */
[----:B------:R-:W-:Y:S04]  /*15960*/  STG.E.U16 [R24.64], R9 ;  /* 0x0000000918007986 */ /* 0x000fe8000c101504 */
[----:B------:R0:W-:Y:S04]  /*15970*/  STG.E.U16 [R18.64], R91 ;  /* 0x0000005b12007986 */ /* 0x0001e8000c101504 */
[----:B------:R-:W1:Y:S04]  /*15980*/  S2R R252, SR_TID.X ;  /* 0x0000000000fc7919 */ /* 0x000e680000002100 */
[----:B------:R2:W-:Y:S01]  /*15990*/  STG.E.U16 [R10.64], R20 ;  /* 0x000000140a007986 */ /* 0x0005e2000c101504 */
[----:B0-----:R-:W-:-:S03]  /*159a0*/  PRMT R19, R155, 0x7632, R19 ;  /* 0x000076329b137816 */ /* 0x001fc60000000013 */
[----:B------:R-:W-:Y:S04]  /*159b0*/  STG.E.U16 [R16.64], R155 ;  /* 0x0000009b10007986 */ /* 0x000fe8000c101504 */
[----:B------:R-:W-:Y:S01]  /*159c0*/  STG.E.U16 [R12.64], R19 ;  /* 0x000000130c007986 */ /* 0x000fe2000c101504 */
[----:B--2---:R-:W-:-:S03]  /*159d0*/  PRMT R11, R103, 0x7632, R11 ;  /* 0x00007632670b7816 */ /* 0x004fc6000000000b */
[----:B------:R0:W-:Y:S04]  /*159e0*/  STG.E.U16 [R4.64], R103 ;  /* 0x0000006704007986 */ /* 0x0001e8000c101504 */
[----:B------:R2:W-:Y:S01]  /*159f0*/  STG.E.U16 [R2.64], R11 ;  /* 0x0000000b02007986 */ /* 0x0005e2000c101504 */
[----:B------:R-:W-:Y:S02]  /*15a00*/  FSEL R7, R247, -INF , P3 ;  /* 0xff800000f7077808 */ /* 0x000fe40001800000 */
[----:B------:R-:W-:Y:S02]  /*15a10*/  FSEL R6, R248, -INF , P2 ;  /* 0xff800000f8067808 */ /* 0x000fe40001000000 */
[----:B------:R-:W-:Y:S02]  /*15a20*/  FSEL R8, R249, -INF , P0 ;  /* 0xff800000f9087808 */ /* 0x000fe40000000000 */
[----:B-1----:R-:W-:Y:S01]  /*15a30*/  SHF.L.U32 R252, R252, 0x1, RZ ;  /* 0x00000001fcfc7819 */ /* 0x002fe200000006ff */
[----:B----4-:R-:W-:-:S02]  /*15a40*/  FFMA R14, R7, 0.69314718246459960938, R119 ;  /* 0x3f317218070e7823 */ /* 0x010fc40000000077 */
[----:B-----5:R-:W-:Y:S01]  /*15a50*/  FFMA R15, R6, 0.69314718246459960938, R250 ;  /* 0x3f317218060f7823 */ /* 0x020fe200000000fa */
[----:B------:R-:W-:Y:S01]  /*15a60*/  LOP3.LUT R10, R252, 0x1f8, RZ, 0xc0, !PT ;  /* 0x000001f8fc0a7812 */ /* 0x000fe200078ec0ff */
[----:B------:R-:W-:Y:S01]  /*15a70*/  BAR.SYNC.DEFER_BLOCKING 0x0 ;  /* 0x0000000000007b1d */ /* 0x000fe20000010000 */
[----:B------:R-:W-:Y:S02]  /*15a80*/  FFMA R6, R0, 0.69314718246459960938, R251 ;  /* 0x3f31721800067823 */ /* 0x000fe400000000fb */
[----:B------:R-:W-:-:S03]  /*15a90*/  FFMA R7, R8, 0.69314718246459960938, R118 ;  /* 0x3f31721808077823 */ /* 0x000fc60000000076 */
[----:B------:R-:W1:Y:S04]  /*15aa0*/  S2R R118, SR_TID.X ;  /* 0x0000000000767919 */ /* 0x000e680000002100 */
[----:B------:R-:W-:Y:S04]  /*15ab0*/  STS.64 [R10], R14 ;  /* 0x0000000e0a007388 */ /* 0x000fe80000000a00 */
[----:B------:R-:W-:Y:S04]  /*15ac0*/  STS.64 [R10+0x200], R6 ;  /* 0x000200060a007388 */ /* 0x000fe80000000a00 */
[----:B------:R-:W-:Y:S01]  /*15ad0*/  BAR.SYNC.DEFER_BLOCKING 0x0 ;  /* 0x0000000000007b1d */ /* 0x000fe20000010000 */
[----:B-1----:R-:W-:-:S05]  /*15ae0*/  LOP3.LUT R251, R118, 0xff, RZ, 0xc0, !PT ;  /* 0x000000ff76fb7812 */ /* 0x002fca00078ec0ff */
[----:B------:R-:W1:Y:S04]  /*15af0*/  S2R R252, SR_CTAID.Y ;  /* 0x0000000000fc7919 */ /* 0x000e680000002600 */
[----:B------:R-:W3:Y:S04]  /*15b00*/  S2R R118, SR_CTAID.X ;  /* 0x0000000000767919 */ /* 0x000ee80000002500 */
[----:B------:R-:W4:Y:S01]  /*15b10*/  LDS R205, [R205] ;  /* 0x00000000cdcd7984 */ /* 0x000f220000000800 */
[----:B-1----:R-:W-:Y:S01]  /*15b20*/  IMAD R0, R252, c[0x0][0x1cc], RZ ;  /* 0x00007300fc007a24 */ /* 0x002fe200078e02ff */
[----:B---3--:R-:W-:-:S04]  /*15b30*/  LEA R118, R118, R251, 0x8 ;  /* 0x000000fb76767211 */ /* 0x008fc800078e40ff */
[----:B0-----:R-:W-:Y:S02]  /*15b40*/  SHF.L.U32 R4, R0, 0x2, RZ ;  /* 0x0000000200047819 */ /* 0x001fe400000006ff */
[C---:B------:R-:W-:Y:S01]  /*15b50*/  SHF.L.U32 R5, R118.reuse, 0x2, RZ ;  /* 0x0000000276057819 */ /* 0x040fe200000006ff */
[----:B------:R-:W-:-:S03]  /*15b60*/  IMAD.HI R9, R118, 0x4, RZ ;  /* 0x0000000476097827 */ /* 0x000fc600078e02ff */
[----:B--2---:R-:W-:Y:S01]  /*15b70*/  IADD3 R2, P0, P1, R5, c[0x0][0x180], R4 ;  /* 0x0000600005027a10 */ /* 0x004fe2000791e004 */
[----:B------:R-:W-:-:S05]  /*15b80*/  IMAD.HI R0, R0, 0x4, RZ ;  /* 0x0000000400007827 */ /* 0x000fca00078e02ff */
[----:B------:R-:W-:-:S05]  /*15b90*/  IADD3.X R3, R9, c[0x0][0x184], R0, P0, P1 ;  /* 0x0000610009037a10 */ /* 0x000fca00007e2400 */
[----:B----4-:R-:W-:Y:S01]  /*15ba0*/  STG.E [R2.64], R205 ;  /* 0x000000cd02007986 */ /* 0x010fe2000c101904 */
[----:B------:R-:W-:Y:S05]  /*15bb0*/  EXIT ;  /* 0x000000000000794d */ /* 0x000fea0003800000 */
.L_x_3:
[----:B------:R-:W-:-:S00]  /*15bc0*/  BRA `(.L_x_3) ;  /* 0xfffffff000007947 */ /* 0x000fc0000383ffff */
[----:B------:R-:W-:-:S00]  /*15bd0*/  NOP ;  /* 0x0000000000007918 */ /* 0x000fc00000000000 */
        /* <DEDUP_REMOVED lines=10> */
.L_x_4:


//--------------------- .nv.global.init           --------------------------
	.section	.nv.global.init,"aw",@progbits
.nv.global.init:
	.type		_$_str,@object
	.size		_$_str,(.L_0 - _$_str)
_$_str:
        /*0000*/ 	.byte	0x5f, 0x5f, 0x43, 0x55, 0x44, 0x41, 0x5f, 0x46, 0x54, 0x5a, 0x00
.L_0:


//--------------------- .nv.shared.attn_fwd       --------------------------
	.section	.nv.shared.attn_fwd,"aw",@nobits
	.sectionflags	@""
	.align	16
